//
// Generated by NVIDIA NVVM Compiler
//
// Compiler Build ID: CL-36424714
// Cuda compilation tools, release 13.0, V13.0.88
// Based on NVVM 20.0.0
//

.version 9.0
.target sm_100
.address_size 64

	// .globl	flash_attention_cuda
// _ZZ20flash_attention_cudaE7q_block has been demoted
// _ZZ20flash_attention_cudaE7k_block has been demoted
// _ZZ20flash_attention_cudaE7v_block has been demoted

.visible .entry flash_attention_cuda(
	.param .u64 .ptr .align 1 flash_attention_cuda_param_0,
	.param .u64 .ptr .align 1 flash_attention_cuda_param_1,
	.param .u64 .ptr .align 1 flash_attention_cuda_param_2,
	.param .u64 .ptr .align 1 flash_attention_cuda_param_3,
	.param .u64 .ptr .align 1 flash_attention_cuda_param_4,
	.param .f32 flash_attention_cuda_param_5,
	.param .u32 flash_attention_cuda_param_6,
	.param .u32 flash_attention_cuda_param_7
)
{
	.reg .pred 	%p<67>;
	.reg .b16 	%rs<4>;
	.reg .b32 	%r<284>;
	.reg .b32 	%f<9768>;
	.reg .b64 	%rd<55>;
	// demoted variable
	.shared .align 4 .b8 _ZZ20flash_attention_cudaE7q_block[8192];
	// demoted variable
	.shared .align 4 .b8 _ZZ20flash_attention_cudaE7k_block[8192];
	// demoted variable
	.shared .align 4 .b8 _ZZ20flash_attention_cudaE7v_block[8192];
	ld.param.u32 	%r66, [flash_attention_cuda_param_7];
	setp.lt.s32 	%p1, %r66, 1;
	mov.f32 	%f9493, 0f00000000;
	mov.f32 	%f9494, %f9493;
	mov.f32 	%f9495, %f9493;
	mov.f32 	%f9496, %f9493;
	mov.f32 	%f9497, %f9493;
	mov.f32 	%f9498, %f9493;
	mov.f32 	%f9499, %f9493;
	mov.f32 	%f9500, %f9493;
	mov.f32 	%f9501, %f9493;
	mov.f32 	%f9502, %f9493;
	mov.f32 	%f9503, %f9493;
	mov.f32 	%f9504, %f9493;
	mov.f32 	%f9505, %f9493;
	mov.f32 	%f9506, %f9493;
	mov.f32 	%f9507, %f9493;
	mov.f32 	%f9508, %f9493;
	mov.f32 	%f9509, %f9493;
	mov.f32 	%f9510, %f9493;
	mov.f32 	%f9511, %f9493;
	mov.f32 	%f9512, %f9493;
	mov.f32 	%f9513, %f9493;
	mov.f32 	%f9514, %f9493;
	mov.f32 	%f9515, %f9493;
	mov.f32 	%f9516, %f9493;
	mov.f32 	%f9517, %f9493;
	mov.f32 	%f9518, %f9493;
	mov.f32 	%f9519, %f9493;
	mov.f32 	%f9520, %f9493;
	mov.f32 	%f9521, %f9493;
	mov.f32 	%f9522, %f9493;
	mov.f32 	%f9523, %f9493;
	mov.f32 	%f9524, %f9493;
	mov.f32 	%f9525, %f9493;
	mov.f32 	%f9526, %f9493;
	mov.f32 	%f9527, %f9493;
	mov.f32 	%f9528, %f9493;
	mov.f32 	%f9529, %f9493;
	mov.f32 	%f9530, %f9493;
	mov.f32 	%f9531, %f9493;
	mov.f32 	%f9532, %f9493;
	mov.f32 	%f9533, %f9493;
	mov.f32 	%f9534, %f9493;
	mov.f32 	%f9535, %f9493;
	mov.f32 	%f9536, %f9493;
	mov.f32 	%f9537, %f9493;
	mov.f32 	%f9538, %f9493;
	mov.f32 	%f9539, %f9493;
	mov.f32 	%f9540, %f9493;
	mov.f32 	%f9541, %f9493;
	mov.f32 	%f9542, %f9493;
	mov.f32 	%f9543, %f9493;
	mov.f32 	%f9544, %f9493;
	mov.f32 	%f9545, %f9493;
	mov.f32 	%f9546, %f9493;
	mov.f32 	%f9547, %f9493;
	mov.f32 	%f9548, %f9493;
	mov.f32 	%f9549, %f9493;
	mov.f32 	%f9550, %f9493;
	mov.f32 	%f9551, %f9493;
	mov.f32 	%f9552, %f9493;
	mov.f32 	%f9553, %f9493;
	mov.f32 	%f9554, %f9493;
	mov.f32 	%f9555, %f9493;
	mov.f32 	%f9556, %f9493;
	mov.f32 	%f9557, %f9493;
	mov.f32 	%f9558, %f9493;
	mov.f32 	%f9559, %f9493;
	mov.f32 	%f9560, %f9493;
	mov.f32 	%f9561, %f9493;
	mov.f32 	%f9562, %f9493;
	mov.f32 	%f9563, %f9493;
	mov.f32 	%f9564, %f9493;
	mov.f32 	%f9565, %f9493;
	mov.f32 	%f9566, %f9493;
	mov.f32 	%f9567, %f9493;
	mov.f32 	%f9568, %f9493;
	mov.f32 	%f9569, %f9493;
	mov.f32 	%f9570, %f9493;
	mov.f32 	%f9571, %f9493;
	mov.f32 	%f9572, %f9493;
	mov.f32 	%f9573, %f9493;
	mov.f32 	%f9574, %f9493;
	mov.f32 	%f9575, %f9493;
	mov.f32 	%f9576, %f9493;
	mov.f32 	%f9577, %f9493;
	mov.f32 	%f9578, %f9493;
	mov.f32 	%f9579, %f9493;
	mov.f32 	%f9580, %f9493;
	mov.f32 	%f9581, %f9493;
	mov.f32 	%f9582, %f9493;
	mov.f32 	%f9583, %f9493;
	mov.f32 	%f9584, %f9493;
	mov.f32 	%f9585, %f9493;
	mov.f32 	%f9586, %f9493;
	mov.f32 	%f9587, %f9493;
	mov.f32 	%f9588, %f9493;
	mov.f32 	%f9589, %f9493;
	mov.f32 	%f9590, %f9493;
	mov.f32 	%f9591, %f9493;
	mov.f32 	%f9592, %f9493;
	mov.f32 	%f9593, %f9493;
	mov.f32 	%f9594, %f9493;
	mov.f32 	%f9595, %f9493;
	mov.f32 	%f9596, %f9493;
	mov.f32 	%f9597, %f9493;
	mov.f32 	%f9598, %f9493;
	mov.f32 	%f9599, %f9493;
	mov.f32 	%f9600, %f9493;
	mov.f32 	%f9601, %f9493;
	mov.f32 	%f9602, %f9493;
	mov.f32 	%f9603, %f9493;
	mov.f32 	%f9604, %f9493;
	mov.f32 	%f9605, %f9493;
	mov.f32 	%f9606, %f9493;
	mov.f32 	%f9607, %f9493;
	mov.f32 	%f9608, %f9493;
	mov.f32 	%f9609, %f9493;
	mov.f32 	%f9610, %f9493;
	mov.f32 	%f9611, %f9493;
	mov.f32 	%f9612, %f9493;
	mov.f32 	%f9613, %f9493;
	mov.f32 	%f9614, %f9493;
	mov.f32 	%f9615, %f9493;
	mov.f32 	%f9616, %f9493;
	mov.f32 	%f9617, %f9493;
	mov.f32 	%f9618, %f9493;
	mov.f32 	%f9619, %f9493;
	mov.f32 	%f9620, %f9493;
	mov.f32 	%f9637, %f9493;
	@%p1 bra 	$L__BB0_80;
	mov.u32 	%r68, %ntid.y;
	cvt.u16.u32 	%rs1, %r68;
	div.u16 	%rs2, 127, %rs1;
	add.s16 	%rs3, %rs2, 1;
	cvt.u32.u16 	%r69, %rs3;
	and.b32  	%r1, %r69, 3;
	and.b32  	%r2, %r69, 252;
	neg.s32 	%r3, %r2;
	mov.f32 	%f9638, 0fFF800000;
	mov.b32 	%r268, 0;
	mov.f32 	%f9493, 0f00000000;
	mov.u32 	%r70, %tid.x;
$L__BB0_2:
	mov.f32 	%f145, %f9638;
	ld.param.u32 	%r230, [flash_attention_cuda_param_6];
	shl.b32 	%r5, %r70, 7;
	mov.u32 	%r6, %tid.y;
	mov.u32 	%r7, %ntid.y;
	shl.b32 	%r8, %r7, 2;
	mov.u32 	%r71, %ctaid.x;
	shl.b32 	%r72, %r71, 4;
	add.s32 	%r9, %r72, %r70;
	setp.ge.s32 	%p2, %r9, %r230;
	setp.ne.s32 	%p3, %r268, 0;
	or.pred  	%p4, %p2, %p3;
	@%p4 bra 	$L__BB0_23;
	ld.param.u64 	%rd52, [flash_attention_cuda_param_2];
	cvta.to.global.u64 	%rd1, %rd52;
	mov.u32 	%r74, %tid.x;
	shl.b32 	%r75, %r74, 9;
	mov.u32 	%r76, _ZZ20flash_attention_cudaE7q_block;
	add.s32 	%r10, %r76, %r75;
	setp.gt.u32 	%p5, %r7, 42;
	mov.b32 	%r280, 0;
	@%p5 bra 	$L__BB0_14;
	shl.b32 	%r79, %r71, 11;
	add.s32 	%r11, %r6, %r7;
	add.s32 	%r80, %r11, %r79;
	add.s32 	%r277, %r80, %r5;
	shl.b32 	%r81, %r7, 1;
	or.b32  	%r83, %r6, %r79;
	shl.b32 	%r85, %r74, 7;
	add.s32 	%r271, %r83, %r85;
	add.s32 	%r274, %r271, %r81;
	add.s32 	%r275, %r6, %r81;
	mul.lo.s32 	%r86, %r7, 3;
	add.s32 	%r273, %r6, %r86;
	add.s32 	%r272, %r271, %r86;
	mov.b32 	%r280, 0;
	mov.u32 	%r269, %r3;
	mov.u32 	%r270, %r6;
	mov.u32 	%r276, %r10;
	mov.u32 	%r278, %r11;
$L__BB0_5:
	shl.b32 	%r29, %r6, 2;
	setp.gt.u32 	%p6, %r270, 127;
	@%p6 bra 	$L__BB0_7;
	mul.wide.s32 	%rd9, %r271, 4;
	add.s64 	%rd10, %rd1, %rd9;
	ld.global.f32 	%f2798, [%rd10];
	add.s32 	%r87, %r276, %r29;
	st.shared.f32 	[%r87], %f2798;
$L__BB0_7:
	setp.gt.u32 	%p7, %r278, 127;
	@%p7 bra 	$L__BB0_9;
	mul.wide.s32 	%rd11, %r277, 4;
	add.s64 	%rd12, %rd1, %rd11;
	ld.global.f32 	%f2799, [%rd12];
	shl.b32 	%r88, %r11, 2;
	add.s32 	%r89, %r276, %r88;
	st.shared.f32 	[%r89], %f2799;
$L__BB0_9:
	setp.gt.u32 	%p8, %r275, 127;
	@%p8 bra 	$L__BB0_11;
	mul.wide.s32 	%rd13, %r274, 4;
	add.s64 	%rd14, %rd1, %rd13;
	ld.global.f32 	%f2800, [%rd14];
	shl.b32 	%r90, %r7, 3;
	add.s32 	%r91, %r90, %r29;
	add.s32 	%r92, %r276, %r91;
	st.shared.f32 	[%r92], %f2800;
$L__BB0_11:
	setp.gt.u32 	%p9, %r273, 127;
	@%p9 bra 	$L__BB0_13;
	mul.wide.s32 	%rd15, %r272, 4;
	add.s64 	%rd16, %rd1, %rd15;
	ld.global.f32 	%f2801, [%rd16];
	mad.lo.s32 	%r93, %r7, 12, %r29;
	add.s32 	%r94, %r276, %r93;
	st.shared.f32 	[%r94], %f2801;
$L__BB0_13:
	add.s32 	%r280, %r280, %r8;
	add.s32 	%r278, %r278, %r8;
	add.s32 	%r277, %r277, %r8;
	shl.b32 	%r95, %r7, 4;
	add.s32 	%r276, %r276, %r95;
	add.s32 	%r275, %r275, %r8;
	add.s32 	%r274, %r274, %r8;
	add.s32 	%r273, %r273, %r8;
	add.s32 	%r272, %r272, %r8;
	add.s32 	%r271, %r271, %r8;
	add.s32 	%r270, %r270, %r8;
	add.s32 	%r269, %r269, 4;
	setp.ne.s32 	%p10, %r269, 0;
	@%p10 bra 	$L__BB0_5;
$L__BB0_14:
	setp.eq.s32 	%p11, %r1, 0;
	@%p11 bra 	$L__BB0_23;
	shl.b32 	%r42, %r9, 7;
	add.s32 	%r43, %r280, %r6;
	setp.gt.u32 	%p12, %r43, 127;
	@%p12 bra 	$L__BB0_17;
	add.s32 	%r96, %r42, %r43;
	mul.wide.s32 	%rd17, %r96, 4;
	add.s64 	%rd18, %rd1, %rd17;
	ld.global.f32 	%f2802, [%rd18];
	shl.b32 	%r97, %r43, 2;
	add.s32 	%r98, %r10, %r97;
	st.shared.f32 	[%r98], %f2802;
$L__BB0_17:
	setp.eq.s32 	%p13, %r1, 1;
	@%p13 bra 	$L__BB0_23;
	add.s32 	%r44, %r43, %r7;
	setp.gt.u32 	%p14, %r44, 127;
	@%p14 bra 	$L__BB0_20;
	add.s32 	%r99, %r42, %r44;
	mul.wide.s32 	%rd19, %r99, 4;
	add.s64 	%rd20, %rd1, %rd19;
	ld.global.f32 	%f2803, [%rd20];
	shl.b32 	%r100, %r44, 2;
	add.s32 	%r101, %r10, %r100;
	st.shared.f32 	[%r101], %f2803;
$L__BB0_20:
	setp.eq.s32 	%p15, %r1, 2;
	@%p15 bra 	$L__BB0_23;
	add.s32 	%r45, %r44, %r7;
	setp.gt.u32 	%p16, %r45, 127;
	@%p16 bra 	$L__BB0_23;
	add.s32 	%r102, %r42, %r45;
	mul.wide.s32 	%rd21, %r102, 4;
	add.s64 	%rd22, %rd1, %rd21;
	ld.global.f32 	%f2804, [%rd22];
	shl.b32 	%r103, %r45, 2;
	add.s32 	%r104, %r10, %r103;
	st.shared.f32 	[%r104], %f2804;
$L__BB0_23:
	ld.param.u32 	%r234, [flash_attention_cuda_param_7];
	ld.param.u32 	%r231, [flash_attention_cuda_param_6];
	setp.ge.s32 	%p17, %r9, %r231;
	bar.sync 	0;
	shl.b32 	%r46, %r268, 4;
	add.s32 	%r105, %r46, %r6;
	setp.ge.s32 	%p18, %r105, %r234;
	or.pred  	%p19, %p17, %p18;
	@%p19 bra 	$L__BB0_44;
	ld.param.u64 	%rd54, [flash_attention_cuda_param_4];
	ld.param.u64 	%rd53, [flash_attention_cuda_param_3];
	mov.u32 	%r107, %tid.x;
	shl.b32 	%r108, %r107, 9;
	mov.u32 	%r109, _ZZ20flash_attention_cudaE7k_block;
	add.s32 	%r47, %r109, %r108;
	mov.u32 	%r110, _ZZ20flash_attention_cudaE7v_block;
	add.s32 	%r48, %r110, %r108;
	cvta.to.global.u64 	%rd2, %rd53;
	cvta.to.global.u64 	%rd3, %rd54;
	setp.gt.u32 	%p20, %r7, 42;
	shl.b32 	%r111, %r268, 11;
	add.s32 	%r49, %r111, %r5;
	mov.b32 	%r283, 0;
	@%p20 bra 	$L__BB0_35;
	mov.b32 	%r283, 0;
	mov.u32 	%r282, %r283;
$L__BB0_26:
	add.s32 	%r52, %r283, %r6;
	setp.gt.u32 	%p21, %r52, 127;
	@%p21 bra 	$L__BB0_28;
	add.s32 	%r113, %r49, %r52;
	mul.wide.s32 	%rd23, %r113, 4;
	add.s64 	%rd24, %rd2, %rd23;
	ld.global.f32 	%f2805, [%rd24];
	shl.b32 	%r114, %r52, 2;
	add.s32 	%r115, %r47, %r114;
	st.shared.f32 	[%r115], %f2805;
	add.s64 	%rd25, %rd3, %rd23;
	ld.global.f32 	%f2806, [%rd25];
	add.s32 	%r116, %r48, %r114;
	st.shared.f32 	[%r116], %f2806;
$L__BB0_28:
	add.s32 	%r53, %r52, %r7;
	setp.gt.u32 	%p22, %r53, 127;
	@%p22 bra 	$L__BB0_30;
	add.s32 	%r117, %r49, %r53;
	mul.wide.s32 	%rd26, %r117, 4;
	add.s64 	%rd27, %rd2, %rd26;
	ld.global.f32 	%f2807, [%rd27];
	shl.b32 	%r118, %r53, 2;
	add.s32 	%r119, %r47, %r118;
	st.shared.f32 	[%r119], %f2807;
	add.s64 	%rd28, %rd3, %rd26;
	ld.global.f32 	%f2808, [%rd28];
	add.s32 	%r120, %r48, %r118;
	st.shared.f32 	[%r120], %f2808;
$L__BB0_30:
	add.s32 	%r54, %r53, %r7;
	setp.gt.u32 	%p23, %r54, 127;
	@%p23 bra 	$L__BB0_32;
	add.s32 	%r121, %r49, %r54;
	mul.wide.s32 	%rd29, %r121, 4;
	add.s64 	%rd30, %rd2, %rd29;
	ld.global.f32 	%f2809, [%rd30];
	shl.b32 	%r122, %r54, 2;
	add.s32 	%r123, %r47, %r122;
	st.shared.f32 	[%r123], %f2809;
	add.s64 	%rd31, %rd3, %rd29;
	ld.global.f32 	%f2810, [%rd31];
	add.s32 	%r124, %r48, %r122;
	st.shared.f32 	[%r124], %f2810;
$L__BB0_32:
	add.s32 	%r55, %r54, %r7;
	setp.gt.u32 	%p24, %r55, 127;
	@%p24 bra 	$L__BB0_34;
	add.s32 	%r125, %r49, %r55;
	mul.wide.s32 	%rd32, %r125, 4;
	add.s64 	%rd33, %rd2, %rd32;
	ld.global.f32 	%f2811, [%rd33];
	shl.b32 	%r126, %r55, 2;
	add.s32 	%r127, %r47, %r126;
	st.shared.f32 	[%r127], %f2811;
	add.s64 	%rd34, %rd3, %rd32;
	ld.global.f32 	%f2812, [%rd34];
	add.s32 	%r128, %r48, %r126;
	st.shared.f32 	[%r128], %f2812;
$L__BB0_34:
	add.s32 	%r283, %r8, %r283;
	add.s32 	%r282, %r282, 4;
	setp.ne.s32 	%p25, %r282, %r2;
	@%p25 bra 	$L__BB0_26;
$L__BB0_35:
	setp.eq.s32 	%p26, %r1, 0;
	@%p26 bra 	$L__BB0_44;
	add.s32 	%r59, %r283, %r6;
	setp.gt.u32 	%p27, %r59, 127;
	@%p27 bra 	$L__BB0_38;
	add.s32 	%r129, %r49, %r59;
	mul.wide.s32 	%rd35, %r129, 4;
	add.s64 	%rd36, %rd2, %rd35;
	ld.global.f32 	%f2813, [%rd36];
	shl.b32 	%r130, %r59, 2;
	add.s32 	%r131, %r47, %r130;
	st.shared.f32 	[%r131], %f2813;
	add.s64 	%rd37, %rd3, %rd35;
	ld.global.f32 	%f2814, [%rd37];
	add.s32 	%r132, %r48, %r130;
	st.shared.f32 	[%r132], %f2814;
$L__BB0_38:
	setp.eq.s32 	%p28, %r1, 1;
	@%p28 bra 	$L__BB0_44;
	add.s32 	%r60, %r59, %r7;
	setp.gt.u32 	%p29, %r60, 127;
	@%p29 bra 	$L__BB0_41;
	add.s32 	%r133, %r49, %r60;
	mul.wide.s32 	%rd38, %r133, 4;
	add.s64 	%rd39, %rd2, %rd38;
	ld.global.f32 	%f2815, [%rd39];
	shl.b32 	%r134, %r60, 2;
	add.s32 	%r135, %r47, %r134;
	st.shared.f32 	[%r135], %f2815;
	add.s64 	%rd40, %rd3, %rd38;
	ld.global.f32 	%f2816, [%rd40];
	add.s32 	%r136, %r48, %r134;
	st.shared.f32 	[%r136], %f2816;
$L__BB0_41:
	setp.eq.s32 	%p30, %r1, 2;
	@%p30 bra 	$L__BB0_44;
	add.s32 	%r61, %r60, %r7;
	setp.gt.u32 	%p31, %r61, 127;
	@%p31 bra 	$L__BB0_44;
	add.s32 	%r137, %r49, %r61;
	mul.wide.s32 	%rd41, %r137, 4;
	add.s64 	%rd42, %rd2, %rd41;
	ld.global.f32 	%f2817, [%rd42];
	shl.b32 	%r138, %r61, 2;
	add.s32 	%r139, %r47, %r138;
	st.shared.f32 	[%r139], %f2817;
	add.s64 	%rd43, %rd3, %rd41;
	ld.global.f32 	%f2818, [%rd43];
	add.s32 	%r140, %r48, %r138;
	st.shared.f32 	[%r140], %f2818;
$L__BB0_44:
	ld.param.u32 	%r232, [flash_attention_cuda_param_6];
	setp.ge.s32 	%p32, %r9, %r232;
	bar.sync 	0;
	mov.f32 	%f9638, %f145;
	@%p32 bra 	$L__BB0_79;
	ld.param.u32 	%r235, [flash_attention_cuda_param_7];
	setp.ge.s32 	%p33, %r46, %r235;
	mov.f32 	%f9492, 0fFF800000;
	@%p33 bra 	$L__BB0_62;
	ld.param.u32 	%r236, [flash_attention_cuda_param_7];
	ld.param.f32 	%f9314, [flash_attention_cuda_param_5];
	mov.u32 	%r141, %tid.x;
	shl.b32 	%r142, %r141, 9;
	mov.u32 	%r143, _ZZ20flash_attention_cudaE7q_block;
	add.s32 	%r144, %r143, %r142;
	ld.shared.f32 	%f147, [%r144];
	ld.shared.f32 	%f2820, [_ZZ20flash_attention_cudaE7k_block];
	fma.rn.f32 	%f2821, %f147, %f2820, 0f00000000;
	ld.shared.f32 	%f148, [%r144+4];
	ld.shared.f32 	%f2822, [_ZZ20flash_attention_cudaE7k_block+4];
	fma.rn.f32 	%f2823, %f148, %f2822, %f2821;
	ld.shared.f32 	%f149, [%r144+8];
	ld.shared.f32 	%f2824, [_ZZ20flash_attention_cudaE7k_block+8];
	fma.rn.f32 	%f2825, %f149, %f2824, %f2823;
	ld.shared.f32 	%f150, [%r144+12];
	ld.shared.f32 	%f2826, [_ZZ20flash_attention_cudaE7k_block+12];
	fma.rn.f32 	%f2827, %f150, %f2826, %f2825;
	ld.shared.f32 	%f151, [%r144+16];
	ld.shared.f32 	%f2828, [_ZZ20flash_attention_cudaE7k_block+16];
	fma.rn.f32 	%f2829, %f151, %f2828, %f2827;
	ld.shared.f32 	%f152, [%r144+20];
	ld.shared.f32 	%f2830, [_ZZ20flash_attention_cudaE7k_block+20];
	fma.rn.f32 	%f2831, %f152, %f2830, %f2829;
	ld.shared.f32 	%f153, [%r144+24];
	ld.shared.f32 	%f2832, [_ZZ20flash_attention_cudaE7k_block+24];
	fma.rn.f32 	%f2833, %f153, %f2832, %f2831;
	ld.shared.f32 	%f154, [%r144+28];
	ld.shared.f32 	%f2834, [_ZZ20flash_attention_cudaE7k_block+28];
	fma.rn.f32 	%f2835, %f154, %f2834, %f2833;
	ld.shared.f32 	%f155, [%r144+32];
	ld.shared.f32 	%f2836, [_ZZ20flash_attention_cudaE7k_block+32];
	fma.rn.f32 	%f2837, %f155, %f2836, %f2835;
	ld.shared.f32 	%f156, [%r144+36];
	ld.shared.f32 	%f2838, [_ZZ20flash_attention_cudaE7k_block+36];
	fma.rn.f32 	%f2839, %f156, %f2838, %f2837;
	ld.shared.f32 	%f157, [%r144+40];
	ld.shared.f32 	%f2840, [_ZZ20flash_attention_cudaE7k_block+40];
	fma.rn.f32 	%f2841, %f157, %f2840, %f2839;
	ld.shared.f32 	%f158, [%r144+44];
	ld.shared.f32 	%f2842, [_ZZ20flash_attention_cudaE7k_block+44];
	fma.rn.f32 	%f2843, %f158, %f2842, %f2841;
	ld.shared.f32 	%f159, [%r144+48];
	ld.shared.f32 	%f2844, [_ZZ20flash_attention_cudaE7k_block+48];
	fma.rn.f32 	%f2845, %f159, %f2844, %f2843;
	ld.shared.f32 	%f160, [%r144+52];
	ld.shared.f32 	%f2846, [_ZZ20flash_attention_cudaE7k_block+52];
	fma.rn.f32 	%f2847, %f160, %f2846, %f2845;
	ld.shared.f32 	%f161, [%r144+56];
	ld.shared.f32 	%f2848, [_ZZ20flash_attention_cudaE7k_block+56];
	fma.rn.f32 	%f2849, %f161, %f2848, %f2847;
	ld.shared.f32 	%f162, [%r144+60];
	ld.shared.f32 	%f2850, [_ZZ20flash_attention_cudaE7k_block+60];
	fma.rn.f32 	%f2851, %f162, %f2850, %f2849;
	ld.shared.f32 	%f163, [%r144+64];
	ld.shared.f32 	%f2852, [_ZZ20flash_attention_cudaE7k_block+64];
	fma.rn.f32 	%f2853, %f163, %f2852, %f2851;
	ld.shared.f32 	%f164, [%r144+68];
	ld.shared.f32 	%f2854, [_ZZ20flash_attention_cudaE7k_block+68];
	fma.rn.f32 	%f2855, %f164, %f2854, %f2853;
	ld.shared.f32 	%f165, [%r144+72];
	ld.shared.f32 	%f2856, [_ZZ20flash_attention_cudaE7k_block+72];
	fma.rn.f32 	%f2857, %f165, %f2856, %f2855;
	ld.shared.f32 	%f166, [%r144+76];
	ld.shared.f32 	%f2858, [_ZZ20flash_attention_cudaE7k_block+76];
	fma.rn.f32 	%f2859, %f166, %f2858, %f2857;
	ld.shared.f32 	%f167, [%r144+80];
	ld.shared.f32 	%f2860, [_ZZ20flash_attention_cudaE7k_block+80];
	fma.rn.f32 	%f2861, %f167, %f2860, %f2859;
	ld.shared.f32 	%f168, [%r144+84];
	ld.shared.f32 	%f2862, [_ZZ20flash_attention_cudaE7k_block+84];
	fma.rn.f32 	%f2863, %f168, %f2862, %f2861;
	ld.shared.f32 	%f169, [%r144+88];
	ld.shared.f32 	%f2864, [_ZZ20flash_attention_cudaE7k_block+88];
	fma.rn.f32 	%f2865, %f169, %f2864, %f2863;
	ld.shared.f32 	%f170, [%r144+92];
	ld.shared.f32 	%f2866, [_ZZ20flash_attention_cudaE7k_block+92];
	fma.rn.f32 	%f2867, %f170, %f2866, %f2865;
	ld.shared.f32 	%f171, [%r144+96];
	ld.shared.f32 	%f2868, [_ZZ20flash_attention_cudaE7k_block+96];
	fma.rn.f32 	%f2869, %f171, %f2868, %f2867;
	ld.shared.f32 	%f172, [%r144+100];
	ld.shared.f32 	%f2870, [_ZZ20flash_attention_cudaE7k_block+100];
	fma.rn.f32 	%f2871, %f172, %f2870, %f2869;
	ld.shared.f32 	%f173, [%r144+104];
	ld.shared.f32 	%f2872, [_ZZ20flash_attention_cudaE7k_block+104];
	fma.rn.f32 	%f2873, %f173, %f2872, %f2871;
	ld.shared.f32 	%f174, [%r144+108];
	ld.shared.f32 	%f2874, [_ZZ20flash_attention_cudaE7k_block+108];
	fma.rn.f32 	%f2875, %f174, %f2874, %f2873;
	ld.shared.f32 	%f175, [%r144+112];
	ld.shared.f32 	%f2876, [_ZZ20flash_attention_cudaE7k_block+112];
	fma.rn.f32 	%f2877, %f175, %f2876, %f2875;
	ld.shared.f32 	%f176, [%r144+116];
	ld.shared.f32 	%f2878, [_ZZ20flash_attention_cudaE7k_block+116];
	fma.rn.f32 	%f2879, %f176, %f2878, %f2877;
	ld.shared.f32 	%f177, [%r144+120];
	ld.shared.f32 	%f2880, [_ZZ20flash_attention_cudaE7k_block+120];
	fma.rn.f32 	%f2881, %f177, %f2880, %f2879;
	ld.shared.f32 	%f178, [%r144+124];
	ld.shared.f32 	%f2882, [_ZZ20flash_attention_cudaE7k_block+124];
	fma.rn.f32 	%f2883, %f178, %f2882, %f2881;
	ld.shared.f32 	%f179, [%r144+128];
	ld.shared.f32 	%f2884, [_ZZ20flash_attention_cudaE7k_block+128];
	fma.rn.f32 	%f2885, %f179, %f2884, %f2883;
	ld.shared.f32 	%f180, [%r144+132];
	ld.shared.f32 	%f2886, [_ZZ20flash_attention_cudaE7k_block+132];
	fma.rn.f32 	%f2887, %f180, %f2886, %f2885;
	ld.shared.f32 	%f181, [%r144+136];
	ld.shared.f32 	%f2888, [_ZZ20flash_attention_cudaE7k_block+136];
	fma.rn.f32 	%f2889, %f181, %f2888, %f2887;
	ld.shared.f32 	%f182, [%r144+140];
	ld.shared.f32 	%f2890, [_ZZ20flash_attention_cudaE7k_block+140];
	fma.rn.f32 	%f2891, %f182, %f2890, %f2889;
	ld.shared.f32 	%f183, [%r144+144];
	ld.shared.f32 	%f2892, [_ZZ20flash_attention_cudaE7k_block+144];
	fma.rn.f32 	%f2893, %f183, %f2892, %f2891;
	ld.shared.f32 	%f184, [%r144+148];
	ld.shared.f32 	%f2894, [_ZZ20flash_attention_cudaE7k_block+148];
	fma.rn.f32 	%f2895, %f184, %f2894, %f2893;
	ld.shared.f32 	%f185, [%r144+152];
	ld.shared.f32 	%f2896, [_ZZ20flash_attention_cudaE7k_block+152];
	fma.rn.f32 	%f2897, %f185, %f2896, %f2895;
	ld.shared.f32 	%f186, [%r144+156];
	ld.shared.f32 	%f2898, [_ZZ20flash_attention_cudaE7k_block+156];
	fma.rn.f32 	%f2899, %f186, %f2898, %f2897;
	ld.shared.f32 	%f187, [%r144+160];
	ld.shared.f32 	%f2900, [_ZZ20flash_attention_cudaE7k_block+160];
	fma.rn.f32 	%f2901, %f187, %f2900, %f2899;
	ld.shared.f32 	%f188, [%r144+164];
	ld.shared.f32 	%f2902, [_ZZ20flash_attention_cudaE7k_block+164];
	fma.rn.f32 	%f2903, %f188, %f2902, %f2901;
	ld.shared.f32 	%f189, [%r144+168];
	ld.shared.f32 	%f2904, [_ZZ20flash_attention_cudaE7k_block+168];
	fma.rn.f32 	%f2905, %f189, %f2904, %f2903;
	ld.shared.f32 	%f190, [%r144+172];
	ld.shared.f32 	%f2906, [_ZZ20flash_attention_cudaE7k_block+172];
	fma.rn.f32 	%f2907, %f190, %f2906, %f2905;
	ld.shared.f32 	%f191, [%r144+176];
	ld.shared.f32 	%f2908, [_ZZ20flash_attention_cudaE7k_block+176];
	fma.rn.f32 	%f2909, %f191, %f2908, %f2907;
	ld.shared.f32 	%f192, [%r144+180];
	ld.shared.f32 	%f2910, [_ZZ20flash_attention_cudaE7k_block+180];
	fma.rn.f32 	%f2911, %f192, %f2910, %f2909;
	ld.shared.f32 	%f193, [%r144+184];
	ld.shared.f32 	%f2912, [_ZZ20flash_attention_cudaE7k_block+184];
	fma.rn.f32 	%f2913, %f193, %f2912, %f2911;
	ld.shared.f32 	%f194, [%r144+188];
	ld.shared.f32 	%f2914, [_ZZ20flash_attention_cudaE7k_block+188];
	fma.rn.f32 	%f2915, %f194, %f2914, %f2913;
	ld.shared.f32 	%f195, [%r144+192];
	ld.shared.f32 	%f2916, [_ZZ20flash_attention_cudaE7k_block+192];
	fma.rn.f32 	%f2917, %f195, %f2916, %f2915;
	ld.shared.f32 	%f196, [%r144+196];
	ld.shared.f32 	%f2918, [_ZZ20flash_attention_cudaE7k_block+196];
	fma.rn.f32 	%f2919, %f196, %f2918, %f2917;
	ld.shared.f32 	%f197, [%r144+200];
	ld.shared.f32 	%f2920, [_ZZ20flash_attention_cudaE7k_block+200];
	fma.rn.f32 	%f2921, %f197, %f2920, %f2919;
	ld.shared.f32 	%f198, [%r144+204];
	ld.shared.f32 	%f2922, [_ZZ20flash_attention_cudaE7k_block+204];
	fma.rn.f32 	%f2923, %f198, %f2922, %f2921;
	ld.shared.f32 	%f199, [%r144+208];
	ld.shared.f32 	%f2924, [_ZZ20flash_attention_cudaE7k_block+208];
	fma.rn.f32 	%f2925, %f199, %f2924, %f2923;
	ld.shared.f32 	%f200, [%r144+212];
	ld.shared.f32 	%f2926, [_ZZ20flash_attention_cudaE7k_block+212];
	fma.rn.f32 	%f2927, %f200, %f2926, %f2925;
	ld.shared.f32 	%f201, [%r144+216];
	ld.shared.f32 	%f2928, [_ZZ20flash_attention_cudaE7k_block+216];
	fma.rn.f32 	%f2929, %f201, %f2928, %f2927;
	ld.shared.f32 	%f202, [%r144+220];
	ld.shared.f32 	%f2930, [_ZZ20flash_attention_cudaE7k_block+220];
	fma.rn.f32 	%f2931, %f202, %f2930, %f2929;
	ld.shared.f32 	%f203, [%r144+224];
	ld.shared.f32 	%f2932, [_ZZ20flash_attention_cudaE7k_block+224];
	fma.rn.f32 	%f2933, %f203, %f2932, %f2931;
	ld.shared.f32 	%f204, [%r144+228];
	ld.shared.f32 	%f2934, [_ZZ20flash_attention_cudaE7k_block+228];
	fma.rn.f32 	%f2935, %f204, %f2934, %f2933;
	ld.shared.f32 	%f205, [%r144+232];
	ld.shared.f32 	%f2936, [_ZZ20flash_attention_cudaE7k_block+232];
	fma.rn.f32 	%f2937, %f205, %f2936, %f2935;
	ld.shared.f32 	%f206, [%r144+236];
	ld.shared.f32 	%f2938, [_ZZ20flash_attention_cudaE7k_block+236];
	fma.rn.f32 	%f2939, %f206, %f2938, %f2937;
	ld.shared.f32 	%f207, [%r144+240];
	ld.shared.f32 	%f2940, [_ZZ20flash_attention_cudaE7k_block+240];
	fma.rn.f32 	%f2941, %f207, %f2940, %f2939;
	ld.shared.f32 	%f208, [%r144+244];
	ld.shared.f32 	%f2942, [_ZZ20flash_attention_cudaE7k_block+244];
	fma.rn.f32 	%f2943, %f208, %f2942, %f2941;
	ld.shared.f32 	%f209, [%r144+248];
	ld.shared.f32 	%f2944, [_ZZ20flash_attention_cudaE7k_block+248];
	fma.rn.f32 	%f2945, %f209, %f2944, %f2943;
	ld.shared.f32 	%f210, [%r144+252];
	ld.shared.f32 	%f2946, [_ZZ20flash_attention_cudaE7k_block+252];
	fma.rn.f32 	%f2947, %f210, %f2946, %f2945;
	ld.shared.f32 	%f211, [%r144+256];
	ld.shared.f32 	%f2948, [_ZZ20flash_attention_cudaE7k_block+256];
	fma.rn.f32 	%f2949, %f211, %f2948, %f2947;
	ld.shared.f32 	%f212, [%r144+260];
	ld.shared.f32 	%f2950, [_ZZ20flash_attention_cudaE7k_block+260];
	fma.rn.f32 	%f2951, %f212, %f2950, %f2949;
	ld.shared.f32 	%f213, [%r144+264];
	ld.shared.f32 	%f2952, [_ZZ20flash_attention_cudaE7k_block+264];
	fma.rn.f32 	%f2953, %f213, %f2952, %f2951;
	ld.shared.f32 	%f214, [%r144+268];
	ld.shared.f32 	%f2954, [_ZZ20flash_attention_cudaE7k_block+268];
	fma.rn.f32 	%f2955, %f214, %f2954, %f2953;
	ld.shared.f32 	%f215, [%r144+272];
	ld.shared.f32 	%f2956, [_ZZ20flash_attention_cudaE7k_block+272];
	fma.rn.f32 	%f2957, %f215, %f2956, %f2955;
	ld.shared.f32 	%f216, [%r144+276];
	ld.shared.f32 	%f2958, [_ZZ20flash_attention_cudaE7k_block+276];
	fma.rn.f32 	%f2959, %f216, %f2958, %f2957;
	ld.shared.f32 	%f217, [%r144+280];
	ld.shared.f32 	%f2960, [_ZZ20flash_attention_cudaE7k_block+280];
	fma.rn.f32 	%f2961, %f217, %f2960, %f2959;
	ld.shared.f32 	%f218, [%r144+284];
	ld.shared.f32 	%f2962, [_ZZ20flash_attention_cudaE7k_block+284];
	fma.rn.f32 	%f2963, %f218, %f2962, %f2961;
	ld.shared.f32 	%f219, [%r144+288];
	ld.shared.f32 	%f2964, [_ZZ20flash_attention_cudaE7k_block+288];
	fma.rn.f32 	%f2965, %f219, %f2964, %f2963;
	ld.shared.f32 	%f220, [%r144+292];
	ld.shared.f32 	%f2966, [_ZZ20flash_attention_cudaE7k_block+292];
	fma.rn.f32 	%f2967, %f220, %f2966, %f2965;
	ld.shared.f32 	%f221, [%r144+296];
	ld.shared.f32 	%f2968, [_ZZ20flash_attention_cudaE7k_block+296];
	fma.rn.f32 	%f2969, %f221, %f2968, %f2967;
	ld.shared.f32 	%f222, [%r144+300];
	ld.shared.f32 	%f2970, [_ZZ20flash_attention_cudaE7k_block+300];
	fma.rn.f32 	%f2971, %f222, %f2970, %f2969;
	ld.shared.f32 	%f223, [%r144+304];
	ld.shared.f32 	%f2972, [_ZZ20flash_attention_cudaE7k_block+304];
	fma.rn.f32 	%f2973, %f223, %f2972, %f2971;
	ld.shared.f32 	%f224, [%r144+308];
	ld.shared.f32 	%f2974, [_ZZ20flash_attention_cudaE7k_block+308];
	fma.rn.f32 	%f2975, %f224, %f2974, %f2973;
	ld.shared.f32 	%f225, [%r144+312];
	ld.shared.f32 	%f2976, [_ZZ20flash_attention_cudaE7k_block+312];
	fma.rn.f32 	%f2977, %f225, %f2976, %f2975;
	ld.shared.f32 	%f226, [%r144+316];
	ld.shared.f32 	%f2978, [_ZZ20flash_attention_cudaE7k_block+316];
	fma.rn.f32 	%f2979, %f226, %f2978, %f2977;
	ld.shared.f32 	%f227, [%r144+320];
	ld.shared.f32 	%f2980, [_ZZ20flash_attention_cudaE7k_block+320];
	fma.rn.f32 	%f2981, %f227, %f2980, %f2979;
	ld.shared.f32 	%f228, [%r144+324];
	ld.shared.f32 	%f2982, [_ZZ20flash_attention_cudaE7k_block+324];
	fma.rn.f32 	%f2983, %f228, %f2982, %f2981;
	ld.shared.f32 	%f229, [%r144+328];
	ld.shared.f32 	%f2984, [_ZZ20flash_attention_cudaE7k_block+328];
	fma.rn.f32 	%f2985, %f229, %f2984, %f2983;
	ld.shared.f32 	%f230, [%r144+332];
	ld.shared.f32 	%f2986, [_ZZ20flash_attention_cudaE7k_block+332];
	fma.rn.f32 	%f2987, %f230, %f2986, %f2985;
	ld.shared.f32 	%f231, [%r144+336];
	ld.shared.f32 	%f2988, [_ZZ20flash_attention_cudaE7k_block+336];
	fma.rn.f32 	%f2989, %f231, %f2988, %f2987;
	ld.shared.f32 	%f232, [%r144+340];
	ld.shared.f32 	%f2990, [_ZZ20flash_attention_cudaE7k_block+340];
	fma.rn.f32 	%f2991, %f232, %f2990, %f2989;
	ld.shared.f32 	%f233, [%r144+344];
	ld.shared.f32 	%f2992, [_ZZ20flash_attention_cudaE7k_block+344];
	fma.rn.f32 	%f2993, %f233, %f2992, %f2991;
	ld.shared.f32 	%f234, [%r144+348];
	ld.shared.f32 	%f2994, [_ZZ20flash_attention_cudaE7k_block+348];
	fma.rn.f32 	%f2995, %f234, %f2994, %f2993;
	ld.shared.f32 	%f235, [%r144+352];
	ld.shared.f32 	%f2996, [_ZZ20flash_attention_cudaE7k_block+352];
	fma.rn.f32 	%f2997, %f235, %f2996, %f2995;
	ld.shared.f32 	%f236, [%r144+356];
	ld.shared.f32 	%f2998, [_ZZ20flash_attention_cudaE7k_block+356];
	fma.rn.f32 	%f2999, %f236, %f2998, %f2997;
	ld.shared.f32 	%f237, [%r144+360];
	ld.shared.f32 	%f3000, [_ZZ20flash_attention_cudaE7k_block+360];
	fma.rn.f32 	%f3001, %f237, %f3000, %f2999;
	ld.shared.f32 	%f238, [%r144+364];
	ld.shared.f32 	%f3002, [_ZZ20flash_attention_cudaE7k_block+364];
	fma.rn.f32 	%f3003, %f238, %f3002, %f3001;
	ld.shared.f32 	%f239, [%r144+368];
	ld.shared.f32 	%f3004, [_ZZ20flash_attention_cudaE7k_block+368];
	fma.rn.f32 	%f3005, %f239, %f3004, %f3003;
	ld.shared.f32 	%f240, [%r144+372];
	ld.shared.f32 	%f3006, [_ZZ20flash_attention_cudaE7k_block+372];
	fma.rn.f32 	%f3007, %f240, %f3006, %f3005;
	ld.shared.f32 	%f241, [%r144+376];
	ld.shared.f32 	%f3008, [_ZZ20flash_attention_cudaE7k_block+376];
	fma.rn.f32 	%f3009, %f241, %f3008, %f3007;
	ld.shared.f32 	%f242, [%r144+380];
	ld.shared.f32 	%f3010, [_ZZ20flash_attention_cudaE7k_block+380];
	fma.rn.f32 	%f3011, %f242, %f3010, %f3009;
	ld.shared.f32 	%f243, [%r144+384];
	ld.shared.f32 	%f3012, [_ZZ20flash_attention_cudaE7k_block+384];
	fma.rn.f32 	%f3013, %f243, %f3012, %f3011;
	ld.shared.f32 	%f244, [%r144+388];
	ld.shared.f32 	%f3014, [_ZZ20flash_attention_cudaE7k_block+388];
	fma.rn.f32 	%f3015, %f244, %f3014, %f3013;
	ld.shared.f32 	%f245, [%r144+392];
	ld.shared.f32 	%f3016, [_ZZ20flash_attention_cudaE7k_block+392];
	fma.rn.f32 	%f3017, %f245, %f3016, %f3015;
	ld.shared.f32 	%f246, [%r144+396];
	ld.shared.f32 	%f3018, [_ZZ20flash_attention_cudaE7k_block+396];
	fma.rn.f32 	%f3019, %f246, %f3018, %f3017;
	ld.shared.f32 	%f247, [%r144+400];
	ld.shared.f32 	%f3020, [_ZZ20flash_attention_cudaE7k_block+400];
	fma.rn.f32 	%f3021, %f247, %f3020, %f3019;
	ld.shared.f32 	%f248, [%r144+404];
	ld.shared.f32 	%f3022, [_ZZ20flash_attention_cudaE7k_block+404];
	fma.rn.f32 	%f3023, %f248, %f3022, %f3021;
	ld.shared.f32 	%f249, [%r144+408];
	ld.shared.f32 	%f3024, [_ZZ20flash_attention_cudaE7k_block+408];
	fma.rn.f32 	%f3025, %f249, %f3024, %f3023;
	ld.shared.f32 	%f250, [%r144+412];
	ld.shared.f32 	%f3026, [_ZZ20flash_attention_cudaE7k_block+412];
	fma.rn.f32 	%f3027, %f250, %f3026, %f3025;
	ld.shared.f32 	%f251, [%r144+416];
	ld.shared.f32 	%f3028, [_ZZ20flash_attention_cudaE7k_block+416];
	fma.rn.f32 	%f3029, %f251, %f3028, %f3027;
	ld.shared.f32 	%f252, [%r144+420];
	ld.shared.f32 	%f3030, [_ZZ20flash_attention_cudaE7k_block+420];
	fma.rn.f32 	%f3031, %f252, %f3030, %f3029;
	ld.shared.f32 	%f253, [%r144+424];
	ld.shared.f32 	%f3032, [_ZZ20flash_attention_cudaE7k_block+424];
	fma.rn.f32 	%f3033, %f253, %f3032, %f3031;
	ld.shared.f32 	%f254, [%r144+428];
	ld.shared.f32 	%f3034, [_ZZ20flash_attention_cudaE7k_block+428];
	fma.rn.f32 	%f3035, %f254, %f3034, %f3033;
	ld.shared.f32 	%f255, [%r144+432];
	ld.shared.f32 	%f3036, [_ZZ20flash_attention_cudaE7k_block+432];
	fma.rn.f32 	%f3037, %f255, %f3036, %f3035;
	ld.shared.f32 	%f256, [%r144+436];
	ld.shared.f32 	%f3038, [_ZZ20flash_attention_cudaE7k_block+436];
	fma.rn.f32 	%f3039, %f256, %f3038, %f3037;
	ld.shared.f32 	%f257, [%r144+440];
	ld.shared.f32 	%f3040, [_ZZ20flash_attention_cudaE7k_block+440];
	fma.rn.f32 	%f3041, %f257, %f3040, %f3039;
	ld.shared.f32 	%f258, [%r144+444];
	ld.shared.f32 	%f3042, [_ZZ20flash_attention_cudaE7k_block+444];
	fma.rn.f32 	%f3043, %f258, %f3042, %f3041;
	ld.shared.f32 	%f259, [%r144+448];
	ld.shared.f32 	%f3044, [_ZZ20flash_attention_cudaE7k_block+448];
	fma.rn.f32 	%f3045, %f259, %f3044, %f3043;
	ld.shared.f32 	%f260, [%r144+452];
	ld.shared.f32 	%f3046, [_ZZ20flash_attention_cudaE7k_block+452];
	fma.rn.f32 	%f3047, %f260, %f3046, %f3045;
	ld.shared.f32 	%f261, [%r144+456];
	ld.shared.f32 	%f3048, [_ZZ20flash_attention_cudaE7k_block+456];
	fma.rn.f32 	%f3049, %f261, %f3048, %f3047;
	ld.shared.f32 	%f262, [%r144+460];
	ld.shared.f32 	%f3050, [_ZZ20flash_attention_cudaE7k_block+460];
	fma.rn.f32 	%f3051, %f262, %f3050, %f3049;
	ld.shared.f32 	%f263, [%r144+464];
	ld.shared.f32 	%f3052, [_ZZ20flash_attention_cudaE7k_block+464];
	fma.rn.f32 	%f3053, %f263, %f3052, %f3051;
	ld.shared.f32 	%f264, [%r144+468];
	ld.shared.f32 	%f3054, [_ZZ20flash_attention_cudaE7k_block+468];
	fma.rn.f32 	%f3055, %f264, %f3054, %f3053;
	ld.shared.f32 	%f265, [%r144+472];
	ld.shared.f32 	%f3056, [_ZZ20flash_attention_cudaE7k_block+472];
	fma.rn.f32 	%f3057, %f265, %f3056, %f3055;
	ld.shared.f32 	%f266, [%r144+476];
	ld.shared.f32 	%f3058, [_ZZ20flash_attention_cudaE7k_block+476];
	fma.rn.f32 	%f3059, %f266, %f3058, %f3057;
	ld.shared.f32 	%f267, [%r144+480];
	ld.shared.f32 	%f3060, [_ZZ20flash_attention_cudaE7k_block+480];
	fma.rn.f32 	%f3061, %f267, %f3060, %f3059;
	ld.shared.f32 	%f268, [%r144+484];
	ld.shared.f32 	%f3062, [_ZZ20flash_attention_cudaE7k_block+484];
	fma.rn.f32 	%f3063, %f268, %f3062, %f3061;
	ld.shared.f32 	%f269, [%r144+488];
	ld.shared.f32 	%f3064, [_ZZ20flash_attention_cudaE7k_block+488];
	fma.rn.f32 	%f3065, %f269, %f3064, %f3063;
	ld.shared.f32 	%f270, [%r144+492];
	ld.shared.f32 	%f3066, [_ZZ20flash_attention_cudaE7k_block+492];
	fma.rn.f32 	%f3067, %f270, %f3066, %f3065;
	ld.shared.f32 	%f271, [%r144+496];
	ld.shared.f32 	%f3068, [_ZZ20flash_attention_cudaE7k_block+496];
	fma.rn.f32 	%f3069, %f271, %f3068, %f3067;
	ld.shared.f32 	%f272, [%r144+500];
	ld.shared.f32 	%f3070, [_ZZ20flash_attention_cudaE7k_block+500];
	fma.rn.f32 	%f3071, %f272, %f3070, %f3069;
	ld.shared.f32 	%f273, [%r144+504];
	ld.shared.f32 	%f3072, [_ZZ20flash_attention_cudaE7k_block+504];
	fma.rn.f32 	%f3073, %f273, %f3072, %f3071;
	ld.shared.f32 	%f274, [%r144+508];
	ld.shared.f32 	%f3074, [_ZZ20flash_attention_cudaE7k_block+508];
	fma.rn.f32 	%f3075, %f274, %f3074, %f3073;
	mul.f32 	%f9636, %f9314, %f3075;
	max.f32 	%f9492, %f9636, 0fFF800000;
	shl.b32 	%r145, %r268, 4;
	or.b32  	%r146, %r145, 1;
	setp.ge.s32 	%p34, %r146, %r236;
	@%p34 bra 	$L__BB0_62;
	ld.param.u32 	%r237, [flash_attention_cuda_param_7];
	ld.param.f32 	%f9315, [flash_attention_cuda_param_5];
	ld.shared.f32 	%f3076, [_ZZ20flash_attention_cudaE7k_block+512];
	fma.rn.f32 	%f3077, %f147, %f3076, 0f00000000;
	ld.shared.f32 	%f3078, [_ZZ20flash_attention_cudaE7k_block+516];
	fma.rn.f32 	%f3079, %f148, %f3078, %f3077;
	ld.shared.f32 	%f3080, [_ZZ20flash_attention_cudaE7k_block+520];
	fma.rn.f32 	%f3081, %f149, %f3080, %f3079;
	ld.shared.f32 	%f3082, [_ZZ20flash_attention_cudaE7k_block+524];
	fma.rn.f32 	%f3083, %f150, %f3082, %f3081;
	ld.shared.f32 	%f3084, [_ZZ20flash_attention_cudaE7k_block+528];
	fma.rn.f32 	%f3085, %f151, %f3084, %f3083;
	ld.shared.f32 	%f3086, [_ZZ20flash_attention_cudaE7k_block+532];
	fma.rn.f32 	%f3087, %f152, %f3086, %f3085;
	ld.shared.f32 	%f3088, [_ZZ20flash_attention_cudaE7k_block+536];
	fma.rn.f32 	%f3089, %f153, %f3088, %f3087;
	ld.shared.f32 	%f3090, [_ZZ20flash_attention_cudaE7k_block+540];
	fma.rn.f32 	%f3091, %f154, %f3090, %f3089;
	ld.shared.f32 	%f3092, [_ZZ20flash_attention_cudaE7k_block+544];
	fma.rn.f32 	%f3093, %f155, %f3092, %f3091;
	ld.shared.f32 	%f3094, [_ZZ20flash_attention_cudaE7k_block+548];
	fma.rn.f32 	%f3095, %f156, %f3094, %f3093;
	ld.shared.f32 	%f3096, [_ZZ20flash_attention_cudaE7k_block+552];
	fma.rn.f32 	%f3097, %f157, %f3096, %f3095;
	ld.shared.f32 	%f3098, [_ZZ20flash_attention_cudaE7k_block+556];
	fma.rn.f32 	%f3099, %f158, %f3098, %f3097;
	ld.shared.f32 	%f3100, [_ZZ20flash_attention_cudaE7k_block+560];
	fma.rn.f32 	%f3101, %f159, %f3100, %f3099;
	ld.shared.f32 	%f3102, [_ZZ20flash_attention_cudaE7k_block+564];
	fma.rn.f32 	%f3103, %f160, %f3102, %f3101;
	ld.shared.f32 	%f3104, [_ZZ20flash_attention_cudaE7k_block+568];
	fma.rn.f32 	%f3105, %f161, %f3104, %f3103;
	ld.shared.f32 	%f3106, [_ZZ20flash_attention_cudaE7k_block+572];
	fma.rn.f32 	%f3107, %f162, %f3106, %f3105;
	ld.shared.f32 	%f3108, [_ZZ20flash_attention_cudaE7k_block+576];
	fma.rn.f32 	%f3109, %f163, %f3108, %f3107;
	ld.shared.f32 	%f3110, [_ZZ20flash_attention_cudaE7k_block+580];
	fma.rn.f32 	%f3111, %f164, %f3110, %f3109;
	ld.shared.f32 	%f3112, [_ZZ20flash_attention_cudaE7k_block+584];
	fma.rn.f32 	%f3113, %f165, %f3112, %f3111;
	ld.shared.f32 	%f3114, [_ZZ20flash_attention_cudaE7k_block+588];
	fma.rn.f32 	%f3115, %f166, %f3114, %f3113;
	ld.shared.f32 	%f3116, [_ZZ20flash_attention_cudaE7k_block+592];
	fma.rn.f32 	%f3117, %f167, %f3116, %f3115;
	ld.shared.f32 	%f3118, [_ZZ20flash_attention_cudaE7k_block+596];
	fma.rn.f32 	%f3119, %f168, %f3118, %f3117;
	ld.shared.f32 	%f3120, [_ZZ20flash_attention_cudaE7k_block+600];
	fma.rn.f32 	%f3121, %f169, %f3120, %f3119;
	ld.shared.f32 	%f3122, [_ZZ20flash_attention_cudaE7k_block+604];
	fma.rn.f32 	%f3123, %f170, %f3122, %f3121;
	ld.shared.f32 	%f3124, [_ZZ20flash_attention_cudaE7k_block+608];
	fma.rn.f32 	%f3125, %f171, %f3124, %f3123;
	ld.shared.f32 	%f3126, [_ZZ20flash_attention_cudaE7k_block+612];
	fma.rn.f32 	%f3127, %f172, %f3126, %f3125;
	ld.shared.f32 	%f3128, [_ZZ20flash_attention_cudaE7k_block+616];
	fma.rn.f32 	%f3129, %f173, %f3128, %f3127;
	ld.shared.f32 	%f3130, [_ZZ20flash_attention_cudaE7k_block+620];
	fma.rn.f32 	%f3131, %f174, %f3130, %f3129;
	ld.shared.f32 	%f3132, [_ZZ20flash_attention_cudaE7k_block+624];
	fma.rn.f32 	%f3133, %f175, %f3132, %f3131;
	ld.shared.f32 	%f3134, [_ZZ20flash_attention_cudaE7k_block+628];
	fma.rn.f32 	%f3135, %f176, %f3134, %f3133;
	ld.shared.f32 	%f3136, [_ZZ20flash_attention_cudaE7k_block+632];
	fma.rn.f32 	%f3137, %f177, %f3136, %f3135;
	ld.shared.f32 	%f3138, [_ZZ20flash_attention_cudaE7k_block+636];
	fma.rn.f32 	%f3139, %f178, %f3138, %f3137;
	ld.shared.f32 	%f3140, [_ZZ20flash_attention_cudaE7k_block+640];
	fma.rn.f32 	%f3141, %f179, %f3140, %f3139;
	ld.shared.f32 	%f3142, [_ZZ20flash_attention_cudaE7k_block+644];
	fma.rn.f32 	%f3143, %f180, %f3142, %f3141;
	ld.shared.f32 	%f3144, [_ZZ20flash_attention_cudaE7k_block+648];
	fma.rn.f32 	%f3145, %f181, %f3144, %f3143;
	ld.shared.f32 	%f3146, [_ZZ20flash_attention_cudaE7k_block+652];
	fma.rn.f32 	%f3147, %f182, %f3146, %f3145;
	ld.shared.f32 	%f3148, [_ZZ20flash_attention_cudaE7k_block+656];
	fma.rn.f32 	%f3149, %f183, %f3148, %f3147;
	ld.shared.f32 	%f3150, [_ZZ20flash_attention_cudaE7k_block+660];
	fma.rn.f32 	%f3151, %f184, %f3150, %f3149;
	ld.shared.f32 	%f3152, [_ZZ20flash_attention_cudaE7k_block+664];
	fma.rn.f32 	%f3153, %f185, %f3152, %f3151;
	ld.shared.f32 	%f3154, [_ZZ20flash_attention_cudaE7k_block+668];
	fma.rn.f32 	%f3155, %f186, %f3154, %f3153;
	ld.shared.f32 	%f3156, [_ZZ20flash_attention_cudaE7k_block+672];
	fma.rn.f32 	%f3157, %f187, %f3156, %f3155;
	ld.shared.f32 	%f3158, [_ZZ20flash_attention_cudaE7k_block+676];
	fma.rn.f32 	%f3159, %f188, %f3158, %f3157;
	ld.shared.f32 	%f3160, [_ZZ20flash_attention_cudaE7k_block+680];
	fma.rn.f32 	%f3161, %f189, %f3160, %f3159;
	ld.shared.f32 	%f3162, [_ZZ20flash_attention_cudaE7k_block+684];
	fma.rn.f32 	%f3163, %f190, %f3162, %f3161;
	ld.shared.f32 	%f3164, [_ZZ20flash_attention_cudaE7k_block+688];
	fma.rn.f32 	%f3165, %f191, %f3164, %f3163;
	ld.shared.f32 	%f3166, [_ZZ20flash_attention_cudaE7k_block+692];
	fma.rn.f32 	%f3167, %f192, %f3166, %f3165;
	ld.shared.f32 	%f3168, [_ZZ20flash_attention_cudaE7k_block+696];
	fma.rn.f32 	%f3169, %f193, %f3168, %f3167;
	ld.shared.f32 	%f3170, [_ZZ20flash_attention_cudaE7k_block+700];
	fma.rn.f32 	%f3171, %f194, %f3170, %f3169;
	ld.shared.f32 	%f3172, [_ZZ20flash_attention_cudaE7k_block+704];
	fma.rn.f32 	%f3173, %f195, %f3172, %f3171;
	ld.shared.f32 	%f3174, [_ZZ20flash_attention_cudaE7k_block+708];
	fma.rn.f32 	%f3175, %f196, %f3174, %f3173;
	ld.shared.f32 	%f3176, [_ZZ20flash_attention_cudaE7k_block+712];
	fma.rn.f32 	%f3177, %f197, %f3176, %f3175;
	ld.shared.f32 	%f3178, [_ZZ20flash_attention_cudaE7k_block+716];
	fma.rn.f32 	%f3179, %f198, %f3178, %f3177;
	ld.shared.f32 	%f3180, [_ZZ20flash_attention_cudaE7k_block+720];
	fma.rn.f32 	%f3181, %f199, %f3180, %f3179;
	ld.shared.f32 	%f3182, [_ZZ20flash_attention_cudaE7k_block+724];
	fma.rn.f32 	%f3183, %f200, %f3182, %f3181;
	ld.shared.f32 	%f3184, [_ZZ20flash_attention_cudaE7k_block+728];
	fma.rn.f32 	%f3185, %f201, %f3184, %f3183;
	ld.shared.f32 	%f3186, [_ZZ20flash_attention_cudaE7k_block+732];
	fma.rn.f32 	%f3187, %f202, %f3186, %f3185;
	ld.shared.f32 	%f3188, [_ZZ20flash_attention_cudaE7k_block+736];
	fma.rn.f32 	%f3189, %f203, %f3188, %f3187;
	ld.shared.f32 	%f3190, [_ZZ20flash_attention_cudaE7k_block+740];
	fma.rn.f32 	%f3191, %f204, %f3190, %f3189;
	ld.shared.f32 	%f3192, [_ZZ20flash_attention_cudaE7k_block+744];
	fma.rn.f32 	%f3193, %f205, %f3192, %f3191;
	ld.shared.f32 	%f3194, [_ZZ20flash_attention_cudaE7k_block+748];
	fma.rn.f32 	%f3195, %f206, %f3194, %f3193;
	ld.shared.f32 	%f3196, [_ZZ20flash_attention_cudaE7k_block+752];
	fma.rn.f32 	%f3197, %f207, %f3196, %f3195;
	ld.shared.f32 	%f3198, [_ZZ20flash_attention_cudaE7k_block+756];
	fma.rn.f32 	%f3199, %f208, %f3198, %f3197;
	ld.shared.f32 	%f3200, [_ZZ20flash_attention_cudaE7k_block+760];
	fma.rn.f32 	%f3201, %f209, %f3200, %f3199;
	ld.shared.f32 	%f3202, [_ZZ20flash_attention_cudaE7k_block+764];
	fma.rn.f32 	%f3203, %f210, %f3202, %f3201;
	ld.shared.f32 	%f3204, [_ZZ20flash_attention_cudaE7k_block+768];
	fma.rn.f32 	%f3205, %f211, %f3204, %f3203;
	ld.shared.f32 	%f3206, [_ZZ20flash_attention_cudaE7k_block+772];
	fma.rn.f32 	%f3207, %f212, %f3206, %f3205;
	ld.shared.f32 	%f3208, [_ZZ20flash_attention_cudaE7k_block+776];
	fma.rn.f32 	%f3209, %f213, %f3208, %f3207;
	ld.shared.f32 	%f3210, [_ZZ20flash_attention_cudaE7k_block+780];
	fma.rn.f32 	%f3211, %f214, %f3210, %f3209;
	ld.shared.f32 	%f3212, [_ZZ20flash_attention_cudaE7k_block+784];
	fma.rn.f32 	%f3213, %f215, %f3212, %f3211;
	ld.shared.f32 	%f3214, [_ZZ20flash_attention_cudaE7k_block+788];
	fma.rn.f32 	%f3215, %f216, %f3214, %f3213;
	ld.shared.f32 	%f3216, [_ZZ20flash_attention_cudaE7k_block+792];
	fma.rn.f32 	%f3217, %f217, %f3216, %f3215;
	ld.shared.f32 	%f3218, [_ZZ20flash_attention_cudaE7k_block+796];
	fma.rn.f32 	%f3219, %f218, %f3218, %f3217;
	ld.shared.f32 	%f3220, [_ZZ20flash_attention_cudaE7k_block+800];
	fma.rn.f32 	%f3221, %f219, %f3220, %f3219;
	ld.shared.f32 	%f3222, [_ZZ20flash_attention_cudaE7k_block+804];
	fma.rn.f32 	%f3223, %f220, %f3222, %f3221;
	ld.shared.f32 	%f3224, [_ZZ20flash_attention_cudaE7k_block+808];
	fma.rn.f32 	%f3225, %f221, %f3224, %f3223;
	ld.shared.f32 	%f3226, [_ZZ20flash_attention_cudaE7k_block+812];
	fma.rn.f32 	%f3227, %f222, %f3226, %f3225;
	ld.shared.f32 	%f3228, [_ZZ20flash_attention_cudaE7k_block+816];
	fma.rn.f32 	%f3229, %f223, %f3228, %f3227;
	ld.shared.f32 	%f3230, [_ZZ20flash_attention_cudaE7k_block+820];
	fma.rn.f32 	%f3231, %f224, %f3230, %f3229;
	ld.shared.f32 	%f3232, [_ZZ20flash_attention_cudaE7k_block+824];
	fma.rn.f32 	%f3233, %f225, %f3232, %f3231;
	ld.shared.f32 	%f3234, [_ZZ20flash_attention_cudaE7k_block+828];
	fma.rn.f32 	%f3235, %f226, %f3234, %f3233;
	ld.shared.f32 	%f3236, [_ZZ20flash_attention_cudaE7k_block+832];
	fma.rn.f32 	%f3237, %f227, %f3236, %f3235;
	ld.shared.f32 	%f3238, [_ZZ20flash_attention_cudaE7k_block+836];
	fma.rn.f32 	%f3239, %f228, %f3238, %f3237;
	ld.shared.f32 	%f3240, [_ZZ20flash_attention_cudaE7k_block+840];
	fma.rn.f32 	%f3241, %f229, %f3240, %f3239;
	ld.shared.f32 	%f3242, [_ZZ20flash_attention_cudaE7k_block+844];
	fma.rn.f32 	%f3243, %f230, %f3242, %f3241;
	ld.shared.f32 	%f3244, [_ZZ20flash_attention_cudaE7k_block+848];
	fma.rn.f32 	%f3245, %f231, %f3244, %f3243;
	ld.shared.f32 	%f3246, [_ZZ20flash_attention_cudaE7k_block+852];
	fma.rn.f32 	%f3247, %f232, %f3246, %f3245;
	ld.shared.f32 	%f3248, [_ZZ20flash_attention_cudaE7k_block+856];
	fma.rn.f32 	%f3249, %f233, %f3248, %f3247;
	ld.shared.f32 	%f3250, [_ZZ20flash_attention_cudaE7k_block+860];
	fma.rn.f32 	%f3251, %f234, %f3250, %f3249;
	ld.shared.f32 	%f3252, [_ZZ20flash_attention_cudaE7k_block+864];
	fma.rn.f32 	%f3253, %f235, %f3252, %f3251;
	ld.shared.f32 	%f3254, [_ZZ20flash_attention_cudaE7k_block+868];
	fma.rn.f32 	%f3255, %f236, %f3254, %f3253;
	ld.shared.f32 	%f3256, [_ZZ20flash_attention_cudaE7k_block+872];
	fma.rn.f32 	%f3257, %f237, %f3256, %f3255;
	ld.shared.f32 	%f3258, [_ZZ20flash_attention_cudaE7k_block+876];
	fma.rn.f32 	%f3259, %f238, %f3258, %f3257;
	ld.shared.f32 	%f3260, [_ZZ20flash_attention_cudaE7k_block+880];
	fma.rn.f32 	%f3261, %f239, %f3260, %f3259;
	ld.shared.f32 	%f3262, [_ZZ20flash_attention_cudaE7k_block+884];
	fma.rn.f32 	%f3263, %f240, %f3262, %f3261;
	ld.shared.f32 	%f3264, [_ZZ20flash_attention_cudaE7k_block+888];
	fma.rn.f32 	%f3265, %f241, %f3264, %f3263;
	ld.shared.f32 	%f3266, [_ZZ20flash_attention_cudaE7k_block+892];
	fma.rn.f32 	%f3267, %f242, %f3266, %f3265;
	ld.shared.f32 	%f3268, [_ZZ20flash_attention_cudaE7k_block+896];
	fma.rn.f32 	%f3269, %f243, %f3268, %f3267;
	ld.shared.f32 	%f3270, [_ZZ20flash_attention_cudaE7k_block+900];
	fma.rn.f32 	%f3271, %f244, %f3270, %f3269;
	ld.shared.f32 	%f3272, [_ZZ20flash_attention_cudaE7k_block+904];
	fma.rn.f32 	%f3273, %f245, %f3272, %f3271;
	ld.shared.f32 	%f3274, [_ZZ20flash_attention_cudaE7k_block+908];
	fma.rn.f32 	%f3275, %f246, %f3274, %f3273;
	ld.shared.f32 	%f3276, [_ZZ20flash_attention_cudaE7k_block+912];
	fma.rn.f32 	%f3277, %f247, %f3276, %f3275;
	ld.shared.f32 	%f3278, [_ZZ20flash_attention_cudaE7k_block+916];
	fma.rn.f32 	%f3279, %f248, %f3278, %f3277;
	ld.shared.f32 	%f3280, [_ZZ20flash_attention_cudaE7k_block+920];
	fma.rn.f32 	%f3281, %f249, %f3280, %f3279;
	ld.shared.f32 	%f3282, [_ZZ20flash_attention_cudaE7k_block+924];
	fma.rn.f32 	%f3283, %f250, %f3282, %f3281;
	ld.shared.f32 	%f3284, [_ZZ20flash_attention_cudaE7k_block+928];
	fma.rn.f32 	%f3285, %f251, %f3284, %f3283;
	ld.shared.f32 	%f3286, [_ZZ20flash_attention_cudaE7k_block+932];
	fma.rn.f32 	%f3287, %f252, %f3286, %f3285;
	ld.shared.f32 	%f3288, [_ZZ20flash_attention_cudaE7k_block+936];
	fma.rn.f32 	%f3289, %f253, %f3288, %f3287;
	ld.shared.f32 	%f3290, [_ZZ20flash_attention_cudaE7k_block+940];
	fma.rn.f32 	%f3291, %f254, %f3290, %f3289;
	ld.shared.f32 	%f3292, [_ZZ20flash_attention_cudaE7k_block+944];
	fma.rn.f32 	%f3293, %f255, %f3292, %f3291;
	ld.shared.f32 	%f3294, [_ZZ20flash_attention_cudaE7k_block+948];
	fma.rn.f32 	%f3295, %f256, %f3294, %f3293;
	ld.shared.f32 	%f3296, [_ZZ20flash_attention_cudaE7k_block+952];
	fma.rn.f32 	%f3297, %f257, %f3296, %f3295;
	ld.shared.f32 	%f3298, [_ZZ20flash_attention_cudaE7k_block+956];
	fma.rn.f32 	%f3299, %f258, %f3298, %f3297;
	ld.shared.f32 	%f3300, [_ZZ20flash_attention_cudaE7k_block+960];
	fma.rn.f32 	%f3301, %f259, %f3300, %f3299;
	ld.shared.f32 	%f3302, [_ZZ20flash_attention_cudaE7k_block+964];
	fma.rn.f32 	%f3303, %f260, %f3302, %f3301;
	ld.shared.f32 	%f3304, [_ZZ20flash_attention_cudaE7k_block+968];
	fma.rn.f32 	%f3305, %f261, %f3304, %f3303;
	ld.shared.f32 	%f3306, [_ZZ20flash_attention_cudaE7k_block+972];
	fma.rn.f32 	%f3307, %f262, %f3306, %f3305;
	ld.shared.f32 	%f3308, [_ZZ20flash_attention_cudaE7k_block+976];
	fma.rn.f32 	%f3309, %f263, %f3308, %f3307;
	ld.shared.f32 	%f3310, [_ZZ20flash_attention_cudaE7k_block+980];
	fma.rn.f32 	%f3311, %f264, %f3310, %f3309;
	ld.shared.f32 	%f3312, [_ZZ20flash_attention_cudaE7k_block+984];
	fma.rn.f32 	%f3313, %f265, %f3312, %f3311;
	ld.shared.f32 	%f3314, [_ZZ20flash_attention_cudaE7k_block+988];
	fma.rn.f32 	%f3315, %f266, %f3314, %f3313;
	ld.shared.f32 	%f3316, [_ZZ20flash_attention_cudaE7k_block+992];
	fma.rn.f32 	%f3317, %f267, %f3316, %f3315;
	ld.shared.f32 	%f3318, [_ZZ20flash_attention_cudaE7k_block+996];
	fma.rn.f32 	%f3319, %f268, %f3318, %f3317;
	ld.shared.f32 	%f3320, [_ZZ20flash_attention_cudaE7k_block+1000];
	fma.rn.f32 	%f3321, %f269, %f3320, %f3319;
	ld.shared.f32 	%f3322, [_ZZ20flash_attention_cudaE7k_block+1004];
	fma.rn.f32 	%f3323, %f270, %f3322, %f3321;
	ld.shared.f32 	%f3324, [_ZZ20flash_attention_cudaE7k_block+1008];
	fma.rn.f32 	%f3325, %f271, %f3324, %f3323;
	ld.shared.f32 	%f3326, [_ZZ20flash_attention_cudaE7k_block+1012];
	fma.rn.f32 	%f3327, %f272, %f3326, %f3325;
	ld.shared.f32 	%f3328, [_ZZ20flash_attention_cudaE7k_block+1016];
	fma.rn.f32 	%f3329, %f273, %f3328, %f3327;
	ld.shared.f32 	%f3330, [_ZZ20flash_attention_cudaE7k_block+1020];
	fma.rn.f32 	%f3331, %f274, %f3330, %f3329;
	mul.f32 	%f9635, %f9315, %f3331;
	max.f32 	%f9492, %f9492, %f9635;
	shl.b32 	%r147, %r268, 4;
	or.b32  	%r148, %r147, 2;
	setp.ge.s32 	%p35, %r148, %r237;
	@%p35 bra 	$L__BB0_62;
	ld.param.u32 	%r238, [flash_attention_cuda_param_7];
	ld.param.f32 	%f9316, [flash_attention_cuda_param_5];
	ld.shared.f32 	%f3332, [_ZZ20flash_attention_cudaE7k_block+1024];
	fma.rn.f32 	%f3333, %f147, %f3332, 0f00000000;
	ld.shared.f32 	%f3334, [_ZZ20flash_attention_cudaE7k_block+1028];
	fma.rn.f32 	%f3335, %f148, %f3334, %f3333;
	ld.shared.f32 	%f3336, [_ZZ20flash_attention_cudaE7k_block+1032];
	fma.rn.f32 	%f3337, %f149, %f3336, %f3335;
	ld.shared.f32 	%f3338, [_ZZ20flash_attention_cudaE7k_block+1036];
	fma.rn.f32 	%f3339, %f150, %f3338, %f3337;
	ld.shared.f32 	%f3340, [_ZZ20flash_attention_cudaE7k_block+1040];
	fma.rn.f32 	%f3341, %f151, %f3340, %f3339;
	ld.shared.f32 	%f3342, [_ZZ20flash_attention_cudaE7k_block+1044];
	fma.rn.f32 	%f3343, %f152, %f3342, %f3341;
	ld.shared.f32 	%f3344, [_ZZ20flash_attention_cudaE7k_block+1048];
	fma.rn.f32 	%f3345, %f153, %f3344, %f3343;
	ld.shared.f32 	%f3346, [_ZZ20flash_attention_cudaE7k_block+1052];
	fma.rn.f32 	%f3347, %f154, %f3346, %f3345;
	ld.shared.f32 	%f3348, [_ZZ20flash_attention_cudaE7k_block+1056];
	fma.rn.f32 	%f3349, %f155, %f3348, %f3347;
	ld.shared.f32 	%f3350, [_ZZ20flash_attention_cudaE7k_block+1060];
	fma.rn.f32 	%f3351, %f156, %f3350, %f3349;
	ld.shared.f32 	%f3352, [_ZZ20flash_attention_cudaE7k_block+1064];
	fma.rn.f32 	%f3353, %f157, %f3352, %f3351;
	ld.shared.f32 	%f3354, [_ZZ20flash_attention_cudaE7k_block+1068];
	fma.rn.f32 	%f3355, %f158, %f3354, %f3353;
	ld.shared.f32 	%f3356, [_ZZ20flash_attention_cudaE7k_block+1072];
	fma.rn.f32 	%f3357, %f159, %f3356, %f3355;
	ld.shared.f32 	%f3358, [_ZZ20flash_attention_cudaE7k_block+1076];
	fma.rn.f32 	%f3359, %f160, %f3358, %f3357;
	ld.shared.f32 	%f3360, [_ZZ20flash_attention_cudaE7k_block+1080];
	fma.rn.f32 	%f3361, %f161, %f3360, %f3359;
	ld.shared.f32 	%f3362, [_ZZ20flash_attention_cudaE7k_block+1084];
	fma.rn.f32 	%f3363, %f162, %f3362, %f3361;
	ld.shared.f32 	%f3364, [_ZZ20flash_attention_cudaE7k_block+1088];
	fma.rn.f32 	%f3365, %f163, %f3364, %f3363;
	ld.shared.f32 	%f3366, [_ZZ20flash_attention_cudaE7k_block+1092];
	fma.rn.f32 	%f3367, %f164, %f3366, %f3365;
	ld.shared.f32 	%f3368, [_ZZ20flash_attention_cudaE7k_block+1096];
	fma.rn.f32 	%f3369, %f165, %f3368, %f3367;
	ld.shared.f32 	%f3370, [_ZZ20flash_attention_cudaE7k_block+1100];
	fma.rn.f32 	%f3371, %f166, %f3370, %f3369;
	ld.shared.f32 	%f3372, [_ZZ20flash_attention_cudaE7k_block+1104];
	fma.rn.f32 	%f3373, %f167, %f3372, %f3371;
	ld.shared.f32 	%f3374, [_ZZ20flash_attention_cudaE7k_block+1108];
	fma.rn.f32 	%f3375, %f168, %f3374, %f3373;
	ld.shared.f32 	%f3376, [_ZZ20flash_attention_cudaE7k_block+1112];
	fma.rn.f32 	%f3377, %f169, %f3376, %f3375;
	ld.shared.f32 	%f3378, [_ZZ20flash_attention_cudaE7k_block+1116];
	fma.rn.f32 	%f3379, %f170, %f3378, %f3377;
	ld.shared.f32 	%f3380, [_ZZ20flash_attention_cudaE7k_block+1120];
	fma.rn.f32 	%f3381, %f171, %f3380, %f3379;
	ld.shared.f32 	%f3382, [_ZZ20flash_attention_cudaE7k_block+1124];
	fma.rn.f32 	%f3383, %f172, %f3382, %f3381;
	ld.shared.f32 	%f3384, [_ZZ20flash_attention_cudaE7k_block+1128];
	fma.rn.f32 	%f3385, %f173, %f3384, %f3383;
	ld.shared.f32 	%f3386, [_ZZ20flash_attention_cudaE7k_block+1132];
	fma.rn.f32 	%f3387, %f174, %f3386, %f3385;
	ld.shared.f32 	%f3388, [_ZZ20flash_attention_cudaE7k_block+1136];
	fma.rn.f32 	%f3389, %f175, %f3388, %f3387;
	ld.shared.f32 	%f3390, [_ZZ20flash_attention_cudaE7k_block+1140];
	fma.rn.f32 	%f3391, %f176, %f3390, %f3389;
	ld.shared.f32 	%f3392, [_ZZ20flash_attention_cudaE7k_block+1144];
	fma.rn.f32 	%f3393, %f177, %f3392, %f3391;
	ld.shared.f32 	%f3394, [_ZZ20flash_attention_cudaE7k_block+1148];
	fma.rn.f32 	%f3395, %f178, %f3394, %f3393;
	ld.shared.f32 	%f3396, [_ZZ20flash_attention_cudaE7k_block+1152];
	fma.rn.f32 	%f3397, %f179, %f3396, %f3395;
	ld.shared.f32 	%f3398, [_ZZ20flash_attention_cudaE7k_block+1156];
	fma.rn.f32 	%f3399, %f180, %f3398, %f3397;
	ld.shared.f32 	%f3400, [_ZZ20flash_attention_cudaE7k_block+1160];
	fma.rn.f32 	%f3401, %f181, %f3400, %f3399;
	ld.shared.f32 	%f3402, [_ZZ20flash_attention_cudaE7k_block+1164];
	fma.rn.f32 	%f3403, %f182, %f3402, %f3401;
	ld.shared.f32 	%f3404, [_ZZ20flash_attention_cudaE7k_block+1168];
	fma.rn.f32 	%f3405, %f183, %f3404, %f3403;
	ld.shared.f32 	%f3406, [_ZZ20flash_attention_cudaE7k_block+1172];
	fma.rn.f32 	%f3407, %f184, %f3406, %f3405;
	ld.shared.f32 	%f3408, [_ZZ20flash_attention_cudaE7k_block+1176];
	fma.rn.f32 	%f3409, %f185, %f3408, %f3407;
	ld.shared.f32 	%f3410, [_ZZ20flash_attention_cudaE7k_block+1180];
	fma.rn.f32 	%f3411, %f186, %f3410, %f3409;
	ld.shared.f32 	%f3412, [_ZZ20flash_attention_cudaE7k_block+1184];
	fma.rn.f32 	%f3413, %f187, %f3412, %f3411;
	ld.shared.f32 	%f3414, [_ZZ20flash_attention_cudaE7k_block+1188];
	fma.rn.f32 	%f3415, %f188, %f3414, %f3413;
	ld.shared.f32 	%f3416, [_ZZ20flash_attention_cudaE7k_block+1192];
	fma.rn.f32 	%f3417, %f189, %f3416, %f3415;
	ld.shared.f32 	%f3418, [_ZZ20flash_attention_cudaE7k_block+1196];
	fma.rn.f32 	%f3419, %f190, %f3418, %f3417;
	ld.shared.f32 	%f3420, [_ZZ20flash_attention_cudaE7k_block+1200];
	fma.rn.f32 	%f3421, %f191, %f3420, %f3419;
	ld.shared.f32 	%f3422, [_ZZ20flash_attention_cudaE7k_block+1204];
	fma.rn.f32 	%f3423, %f192, %f3422, %f3421;
	ld.shared.f32 	%f3424, [_ZZ20flash_attention_cudaE7k_block+1208];
	fma.rn.f32 	%f3425, %f193, %f3424, %f3423;
	ld.shared.f32 	%f3426, [_ZZ20flash_attention_cudaE7k_block+1212];
	fma.rn.f32 	%f3427, %f194, %f3426, %f3425;
	ld.shared.f32 	%f3428, [_ZZ20flash_attention_cudaE7k_block+1216];
	fma.rn.f32 	%f3429, %f195, %f3428, %f3427;
	ld.shared.f32 	%f3430, [_ZZ20flash_attention_cudaE7k_block+1220];
	fma.rn.f32 	%f3431, %f196, %f3430, %f3429;
	ld.shared.f32 	%f3432, [_ZZ20flash_attention_cudaE7k_block+1224];
	fma.rn.f32 	%f3433, %f197, %f3432, %f3431;
	ld.shared.f32 	%f3434, [_ZZ20flash_attention_cudaE7k_block+1228];
	fma.rn.f32 	%f3435, %f198, %f3434, %f3433;
	ld.shared.f32 	%f3436, [_ZZ20flash_attention_cudaE7k_block+1232];
	fma.rn.f32 	%f3437, %f199, %f3436, %f3435;
	ld.shared.f32 	%f3438, [_ZZ20flash_attention_cudaE7k_block+1236];
	fma.rn.f32 	%f3439, %f200, %f3438, %f3437;
	ld.shared.f32 	%f3440, [_ZZ20flash_attention_cudaE7k_block+1240];
	fma.rn.f32 	%f3441, %f201, %f3440, %f3439;
	ld.shared.f32 	%f3442, [_ZZ20flash_attention_cudaE7k_block+1244];
	fma.rn.f32 	%f3443, %f202, %f3442, %f3441;
	ld.shared.f32 	%f3444, [_ZZ20flash_attention_cudaE7k_block+1248];
	fma.rn.f32 	%f3445, %f203, %f3444, %f3443;
	ld.shared.f32 	%f3446, [_ZZ20flash_attention_cudaE7k_block+1252];
	fma.rn.f32 	%f3447, %f204, %f3446, %f3445;
	ld.shared.f32 	%f3448, [_ZZ20flash_attention_cudaE7k_block+1256];
	fma.rn.f32 	%f3449, %f205, %f3448, %f3447;
	ld.shared.f32 	%f3450, [_ZZ20flash_attention_cudaE7k_block+1260];
	fma.rn.f32 	%f3451, %f206, %f3450, %f3449;
	ld.shared.f32 	%f3452, [_ZZ20flash_attention_cudaE7k_block+1264];
	fma.rn.f32 	%f3453, %f207, %f3452, %f3451;
	ld.shared.f32 	%f3454, [_ZZ20flash_attention_cudaE7k_block+1268];
	fma.rn.f32 	%f3455, %f208, %f3454, %f3453;
	ld.shared.f32 	%f3456, [_ZZ20flash_attention_cudaE7k_block+1272];
	fma.rn.f32 	%f3457, %f209, %f3456, %f3455;
	ld.shared.f32 	%f3458, [_ZZ20flash_attention_cudaE7k_block+1276];
	fma.rn.f32 	%f3459, %f210, %f3458, %f3457;
	ld.shared.f32 	%f3460, [_ZZ20flash_attention_cudaE7k_block+1280];
	fma.rn.f32 	%f3461, %f211, %f3460, %f3459;
	ld.shared.f32 	%f3462, [_ZZ20flash_attention_cudaE7k_block+1284];
	fma.rn.f32 	%f3463, %f212, %f3462, %f3461;
	ld.shared.f32 	%f3464, [_ZZ20flash_attention_cudaE7k_block+1288];
	fma.rn.f32 	%f3465, %f213, %f3464, %f3463;
	ld.shared.f32 	%f3466, [_ZZ20flash_attention_cudaE7k_block+1292];
	fma.rn.f32 	%f3467, %f214, %f3466, %f3465;
	ld.shared.f32 	%f3468, [_ZZ20flash_attention_cudaE7k_block+1296];
	fma.rn.f32 	%f3469, %f215, %f3468, %f3467;
	ld.shared.f32 	%f3470, [_ZZ20flash_attention_cudaE7k_block+1300];
	fma.rn.f32 	%f3471, %f216, %f3470, %f3469;
	ld.shared.f32 	%f3472, [_ZZ20flash_attention_cudaE7k_block+1304];
	fma.rn.f32 	%f3473, %f217, %f3472, %f3471;
	ld.shared.f32 	%f3474, [_ZZ20flash_attention_cudaE7k_block+1308];
	fma.rn.f32 	%f3475, %f218, %f3474, %f3473;
	ld.shared.f32 	%f3476, [_ZZ20flash_attention_cudaE7k_block+1312];
	fma.rn.f32 	%f3477, %f219, %f3476, %f3475;
	ld.shared.f32 	%f3478, [_ZZ20flash_attention_cudaE7k_block+1316];
	fma.rn.f32 	%f3479, %f220, %f3478, %f3477;
	ld.shared.f32 	%f3480, [_ZZ20flash_attention_cudaE7k_block+1320];
	fma.rn.f32 	%f3481, %f221, %f3480, %f3479;
	ld.shared.f32 	%f3482, [_ZZ20flash_attention_cudaE7k_block+1324];
	fma.rn.f32 	%f3483, %f222, %f3482, %f3481;
	ld.shared.f32 	%f3484, [_ZZ20flash_attention_cudaE7k_block+1328];
	fma.rn.f32 	%f3485, %f223, %f3484, %f3483;
	ld.shared.f32 	%f3486, [_ZZ20flash_attention_cudaE7k_block+1332];
	fma.rn.f32 	%f3487, %f224, %f3486, %f3485;
	ld.shared.f32 	%f3488, [_ZZ20flash_attention_cudaE7k_block+1336];
	fma.rn.f32 	%f3489, %f225, %f3488, %f3487;
	ld.shared.f32 	%f3490, [_ZZ20flash_attention_cudaE7k_block+1340];
	fma.rn.f32 	%f3491, %f226, %f3490, %f3489;
	ld.shared.f32 	%f3492, [_ZZ20flash_attention_cudaE7k_block+1344];
	fma.rn.f32 	%f3493, %f227, %f3492, %f3491;
	ld.shared.f32 	%f3494, [_ZZ20flash_attention_cudaE7k_block+1348];
	fma.rn.f32 	%f3495, %f228, %f3494, %f3493;
	ld.shared.f32 	%f3496, [_ZZ20flash_attention_cudaE7k_block+1352];
	fma.rn.f32 	%f3497, %f229, %f3496, %f3495;
	ld.shared.f32 	%f3498, [_ZZ20flash_attention_cudaE7k_block+1356];
	fma.rn.f32 	%f3499, %f230, %f3498, %f3497;
	ld.shared.f32 	%f3500, [_ZZ20flash_attention_cudaE7k_block+1360];
	fma.rn.f32 	%f3501, %f231, %f3500, %f3499;
	ld.shared.f32 	%f3502, [_ZZ20flash_attention_cudaE7k_block+1364];
	fma.rn.f32 	%f3503, %f232, %f3502, %f3501;
	ld.shared.f32 	%f3504, [_ZZ20flash_attention_cudaE7k_block+1368];
	fma.rn.f32 	%f3505, %f233, %f3504, %f3503;
	ld.shared.f32 	%f3506, [_ZZ20flash_attention_cudaE7k_block+1372];
	fma.rn.f32 	%f3507, %f234, %f3506, %f3505;
	ld.shared.f32 	%f3508, [_ZZ20flash_attention_cudaE7k_block+1376];
	fma.rn.f32 	%f3509, %f235, %f3508, %f3507;
	ld.shared.f32 	%f3510, [_ZZ20flash_attention_cudaE7k_block+1380];
	fma.rn.f32 	%f3511, %f236, %f3510, %f3509;
	ld.shared.f32 	%f3512, [_ZZ20flash_attention_cudaE7k_block+1384];
	fma.rn.f32 	%f3513, %f237, %f3512, %f3511;
	ld.shared.f32 	%f3514, [_ZZ20flash_attention_cudaE7k_block+1388];
	fma.rn.f32 	%f3515, %f238, %f3514, %f3513;
	ld.shared.f32 	%f3516, [_ZZ20flash_attention_cudaE7k_block+1392];
	fma.rn.f32 	%f3517, %f239, %f3516, %f3515;
	ld.shared.f32 	%f3518, [_ZZ20flash_attention_cudaE7k_block+1396];
	fma.rn.f32 	%f3519, %f240, %f3518, %f3517;
	ld.shared.f32 	%f3520, [_ZZ20flash_attention_cudaE7k_block+1400];
	fma.rn.f32 	%f3521, %f241, %f3520, %f3519;
	ld.shared.f32 	%f3522, [_ZZ20flash_attention_cudaE7k_block+1404];
	fma.rn.f32 	%f3523, %f242, %f3522, %f3521;
	ld.shared.f32 	%f3524, [_ZZ20flash_attention_cudaE7k_block+1408];
	fma.rn.f32 	%f3525, %f243, %f3524, %f3523;
	ld.shared.f32 	%f3526, [_ZZ20flash_attention_cudaE7k_block+1412];
	fma.rn.f32 	%f3527, %f244, %f3526, %f3525;
	ld.shared.f32 	%f3528, [_ZZ20flash_attention_cudaE7k_block+1416];
	fma.rn.f32 	%f3529, %f245, %f3528, %f3527;
	ld.shared.f32 	%f3530, [_ZZ20flash_attention_cudaE7k_block+1420];
	fma.rn.f32 	%f3531, %f246, %f3530, %f3529;
	ld.shared.f32 	%f3532, [_ZZ20flash_attention_cudaE7k_block+1424];
	fma.rn.f32 	%f3533, %f247, %f3532, %f3531;
	ld.shared.f32 	%f3534, [_ZZ20flash_attention_cudaE7k_block+1428];
	fma.rn.f32 	%f3535, %f248, %f3534, %f3533;
	ld.shared.f32 	%f3536, [_ZZ20flash_attention_cudaE7k_block+1432];
	fma.rn.f32 	%f3537, %f249, %f3536, %f3535;
	ld.shared.f32 	%f3538, [_ZZ20flash_attention_cudaE7k_block+1436];
	fma.rn.f32 	%f3539, %f250, %f3538, %f3537;
	ld.shared.f32 	%f3540, [_ZZ20flash_attention_cudaE7k_block+1440];
	fma.rn.f32 	%f3541, %f251, %f3540, %f3539;
	ld.shared.f32 	%f3542, [_ZZ20flash_attention_cudaE7k_block+1444];
	fma.rn.f32 	%f3543, %f252, %f3542, %f3541;
	ld.shared.f32 	%f3544, [_ZZ20flash_attention_cudaE7k_block+1448];
	fma.rn.f32 	%f3545, %f253, %f3544, %f3543;
	ld.shared.f32 	%f3546, [_ZZ20flash_attention_cudaE7k_block+1452];
	fma.rn.f32 	%f3547, %f254, %f3546, %f3545;
	ld.shared.f32 	%f3548, [_ZZ20flash_attention_cudaE7k_block+1456];
	fma.rn.f32 	%f3549, %f255, %f3548, %f3547;
	ld.shared.f32 	%f3550, [_ZZ20flash_attention_cudaE7k_block+1460];
	fma.rn.f32 	%f3551, %f256, %f3550, %f3549;
	ld.shared.f32 	%f3552, [_ZZ20flash_attention_cudaE7k_block+1464];
	fma.rn.f32 	%f3553, %f257, %f3552, %f3551;
	ld.shared.f32 	%f3554, [_ZZ20flash_attention_cudaE7k_block+1468];
	fma.rn.f32 	%f3555, %f258, %f3554, %f3553;
	ld.shared.f32 	%f3556, [_ZZ20flash_attention_cudaE7k_block+1472];
	fma.rn.f32 	%f3557, %f259, %f3556, %f3555;
	ld.shared.f32 	%f3558, [_ZZ20flash_attention_cudaE7k_block+1476];
	fma.rn.f32 	%f3559, %f260, %f3558, %f3557;
	ld.shared.f32 	%f3560, [_ZZ20flash_attention_cudaE7k_block+1480];
	fma.rn.f32 	%f3561, %f261, %f3560, %f3559;
	ld.shared.f32 	%f3562, [_ZZ20flash_attention_cudaE7k_block+1484];
	fma.rn.f32 	%f3563, %f262, %f3562, %f3561;
	ld.shared.f32 	%f3564, [_ZZ20flash_attention_cudaE7k_block+1488];
	fma.rn.f32 	%f3565, %f263, %f3564, %f3563;
	ld.shared.f32 	%f3566, [_ZZ20flash_attention_cudaE7k_block+1492];
	fma.rn.f32 	%f3567, %f264, %f3566, %f3565;
	ld.shared.f32 	%f3568, [_ZZ20flash_attention_cudaE7k_block+1496];
	fma.rn.f32 	%f3569, %f265, %f3568, %f3567;
	ld.shared.f32 	%f3570, [_ZZ20flash_attention_cudaE7k_block+1500];
	fma.rn.f32 	%f3571, %f266, %f3570, %f3569;
	ld.shared.f32 	%f3572, [_ZZ20flash_attention_cudaE7k_block+1504];
	fma.rn.f32 	%f3573, %f267, %f3572, %f3571;
	ld.shared.f32 	%f3574, [_ZZ20flash_attention_cudaE7k_block+1508];
	fma.rn.f32 	%f3575, %f268, %f3574, %f3573;
	ld.shared.f32 	%f3576, [_ZZ20flash_attention_cudaE7k_block+1512];
	fma.rn.f32 	%f3577, %f269, %f3576, %f3575;
	ld.shared.f32 	%f3578, [_ZZ20flash_attention_cudaE7k_block+1516];
	fma.rn.f32 	%f3579, %f270, %f3578, %f3577;
	ld.shared.f32 	%f3580, [_ZZ20flash_attention_cudaE7k_block+1520];
	fma.rn.f32 	%f3581, %f271, %f3580, %f3579;
	ld.shared.f32 	%f3582, [_ZZ20flash_attention_cudaE7k_block+1524];
	fma.rn.f32 	%f3583, %f272, %f3582, %f3581;
	ld.shared.f32 	%f3584, [_ZZ20flash_attention_cudaE7k_block+1528];
	fma.rn.f32 	%f3585, %f273, %f3584, %f3583;
	ld.shared.f32 	%f3586, [_ZZ20flash_attention_cudaE7k_block+1532];
	fma.rn.f32 	%f3587, %f274, %f3586, %f3585;
	mul.f32 	%f9634, %f9316, %f3587;
	max.f32 	%f9492, %f9492, %f9634;
	shl.b32 	%r149, %r268, 4;
	or.b32  	%r150, %r149, 3;
	setp.ge.s32 	%p36, %r150, %r238;
	@%p36 bra 	$L__BB0_62;
	ld.param.u32 	%r239, [flash_attention_cuda_param_7];
	ld.param.f32 	%f9317, [flash_attention_cuda_param_5];
	ld.shared.f32 	%f3588, [_ZZ20flash_attention_cudaE7k_block+1536];
	fma.rn.f32 	%f3589, %f147, %f3588, 0f00000000;
	ld.shared.f32 	%f3590, [_ZZ20flash_attention_cudaE7k_block+1540];
	fma.rn.f32 	%f3591, %f148, %f3590, %f3589;
	ld.shared.f32 	%f3592, [_ZZ20flash_attention_cudaE7k_block+1544];
	fma.rn.f32 	%f3593, %f149, %f3592, %f3591;
	ld.shared.f32 	%f3594, [_ZZ20flash_attention_cudaE7k_block+1548];
	fma.rn.f32 	%f3595, %f150, %f3594, %f3593;
	ld.shared.f32 	%f3596, [_ZZ20flash_attention_cudaE7k_block+1552];
	fma.rn.f32 	%f3597, %f151, %f3596, %f3595;
	ld.shared.f32 	%f3598, [_ZZ20flash_attention_cudaE7k_block+1556];
	fma.rn.f32 	%f3599, %f152, %f3598, %f3597;
	ld.shared.f32 	%f3600, [_ZZ20flash_attention_cudaE7k_block+1560];
	fma.rn.f32 	%f3601, %f153, %f3600, %f3599;
	ld.shared.f32 	%f3602, [_ZZ20flash_attention_cudaE7k_block+1564];
	fma.rn.f32 	%f3603, %f154, %f3602, %f3601;
	ld.shared.f32 	%f3604, [_ZZ20flash_attention_cudaE7k_block+1568];
	fma.rn.f32 	%f3605, %f155, %f3604, %f3603;
	ld.shared.f32 	%f3606, [_ZZ20flash_attention_cudaE7k_block+1572];
	fma.rn.f32 	%f3607, %f156, %f3606, %f3605;
	ld.shared.f32 	%f3608, [_ZZ20flash_attention_cudaE7k_block+1576];
	fma.rn.f32 	%f3609, %f157, %f3608, %f3607;
	ld.shared.f32 	%f3610, [_ZZ20flash_attention_cudaE7k_block+1580];
	fma.rn.f32 	%f3611, %f158, %f3610, %f3609;
	ld.shared.f32 	%f3612, [_ZZ20flash_attention_cudaE7k_block+1584];
	fma.rn.f32 	%f3613, %f159, %f3612, %f3611;
	ld.shared.f32 	%f3614, [_ZZ20flash_attention_cudaE7k_block+1588];
	fma.rn.f32 	%f3615, %f160, %f3614, %f3613;
	ld.shared.f32 	%f3616, [_ZZ20flash_attention_cudaE7k_block+1592];
	fma.rn.f32 	%f3617, %f161, %f3616, %f3615;
	ld.shared.f32 	%f3618, [_ZZ20flash_attention_cudaE7k_block+1596];
	fma.rn.f32 	%f3619, %f162, %f3618, %f3617;
	ld.shared.f32 	%f3620, [_ZZ20flash_attention_cudaE7k_block+1600];
	fma.rn.f32 	%f3621, %f163, %f3620, %f3619;
	ld.shared.f32 	%f3622, [_ZZ20flash_attention_cudaE7k_block+1604];
	fma.rn.f32 	%f3623, %f164, %f3622, %f3621;
	ld.shared.f32 	%f3624, [_ZZ20flash_attention_cudaE7k_block+1608];
	fma.rn.f32 	%f3625, %f165, %f3624, %f3623;
	ld.shared.f32 	%f3626, [_ZZ20flash_attention_cudaE7k_block+1612];
	fma.rn.f32 	%f3627, %f166, %f3626, %f3625;
	ld.shared.f32 	%f3628, [_ZZ20flash_attention_cudaE7k_block+1616];
	fma.rn.f32 	%f3629, %f167, %f3628, %f3627;
	ld.shared.f32 	%f3630, [_ZZ20flash_attention_cudaE7k_block+1620];
	fma.rn.f32 	%f3631, %f168, %f3630, %f3629;
	ld.shared.f32 	%f3632, [_ZZ20flash_attention_cudaE7k_block+1624];
	fma.rn.f32 	%f3633, %f169, %f3632, %f3631;
	ld.shared.f32 	%f3634, [_ZZ20flash_attention_cudaE7k_block+1628];
	fma.rn.f32 	%f3635, %f170, %f3634, %f3633;
	ld.shared.f32 	%f3636, [_ZZ20flash_attention_cudaE7k_block+1632];
	fma.rn.f32 	%f3637, %f171, %f3636, %f3635;
	ld.shared.f32 	%f3638, [_ZZ20flash_attention_cudaE7k_block+1636];
	fma.rn.f32 	%f3639, %f172, %f3638, %f3637;
	ld.shared.f32 	%f3640, [_ZZ20flash_attention_cudaE7k_block+1640];
	fma.rn.f32 	%f3641, %f173, %f3640, %f3639;
	ld.shared.f32 	%f3642, [_ZZ20flash_attention_cudaE7k_block+1644];
	fma.rn.f32 	%f3643, %f174, %f3642, %f3641;
	ld.shared.f32 	%f3644, [_ZZ20flash_attention_cudaE7k_block+1648];
	fma.rn.f32 	%f3645, %f175, %f3644, %f3643;
	ld.shared.f32 	%f3646, [_ZZ20flash_attention_cudaE7k_block+1652];
	fma.rn.f32 	%f3647, %f176, %f3646, %f3645;
	ld.shared.f32 	%f3648, [_ZZ20flash_attention_cudaE7k_block+1656];
	fma.rn.f32 	%f3649, %f177, %f3648, %f3647;
	ld.shared.f32 	%f3650, [_ZZ20flash_attention_cudaE7k_block+1660];
	fma.rn.f32 	%f3651, %f178, %f3650, %f3649;
	ld.shared.f32 	%f3652, [_ZZ20flash_attention_cudaE7k_block+1664];
	fma.rn.f32 	%f3653, %f179, %f3652, %f3651;
	ld.shared.f32 	%f3654, [_ZZ20flash_attention_cudaE7k_block+1668];
	fma.rn.f32 	%f3655, %f180, %f3654, %f3653;
	ld.shared.f32 	%f3656, [_ZZ20flash_attention_cudaE7k_block+1672];
	fma.rn.f32 	%f3657, %f181, %f3656, %f3655;
	ld.shared.f32 	%f3658, [_ZZ20flash_attention_cudaE7k_block+1676];
	fma.rn.f32 	%f3659, %f182, %f3658, %f3657;
	ld.shared.f32 	%f3660, [_ZZ20flash_attention_cudaE7k_block+1680];
	fma.rn.f32 	%f3661, %f183, %f3660, %f3659;
	ld.shared.f32 	%f3662, [_ZZ20flash_attention_cudaE7k_block+1684];
	fma.rn.f32 	%f3663, %f184, %f3662, %f3661;
	ld.shared.f32 	%f3664, [_ZZ20flash_attention_cudaE7k_block+1688];
	fma.rn.f32 	%f3665, %f185, %f3664, %f3663;
	ld.shared.f32 	%f3666, [_ZZ20flash_attention_cudaE7k_block+1692];
	fma.rn.f32 	%f3667, %f186, %f3666, %f3665;
	ld.shared.f32 	%f3668, [_ZZ20flash_attention_cudaE7k_block+1696];
	fma.rn.f32 	%f3669, %f187, %f3668, %f3667;
	ld.shared.f32 	%f3670, [_ZZ20flash_attention_cudaE7k_block+1700];
	fma.rn.f32 	%f3671, %f188, %f3670, %f3669;
	ld.shared.f32 	%f3672, [_ZZ20flash_attention_cudaE7k_block+1704];
	fma.rn.f32 	%f3673, %f189, %f3672, %f3671;
	ld.shared.f32 	%f3674, [_ZZ20flash_attention_cudaE7k_block+1708];
	fma.rn.f32 	%f3675, %f190, %f3674, %f3673;
	ld.shared.f32 	%f3676, [_ZZ20flash_attention_cudaE7k_block+1712];
	fma.rn.f32 	%f3677, %f191, %f3676, %f3675;
	ld.shared.f32 	%f3678, [_ZZ20flash_attention_cudaE7k_block+1716];
	fma.rn.f32 	%f3679, %f192, %f3678, %f3677;
	ld.shared.f32 	%f3680, [_ZZ20flash_attention_cudaE7k_block+1720];
	fma.rn.f32 	%f3681, %f193, %f3680, %f3679;
	ld.shared.f32 	%f3682, [_ZZ20flash_attention_cudaE7k_block+1724];
	fma.rn.f32 	%f3683, %f194, %f3682, %f3681;
	ld.shared.f32 	%f3684, [_ZZ20flash_attention_cudaE7k_block+1728];
	fma.rn.f32 	%f3685, %f195, %f3684, %f3683;
	ld.shared.f32 	%f3686, [_ZZ20flash_attention_cudaE7k_block+1732];
	fma.rn.f32 	%f3687, %f196, %f3686, %f3685;
	ld.shared.f32 	%f3688, [_ZZ20flash_attention_cudaE7k_block+1736];
	fma.rn.f32 	%f3689, %f197, %f3688, %f3687;
	ld.shared.f32 	%f3690, [_ZZ20flash_attention_cudaE7k_block+1740];
	fma.rn.f32 	%f3691, %f198, %f3690, %f3689;
	ld.shared.f32 	%f3692, [_ZZ20flash_attention_cudaE7k_block+1744];
	fma.rn.f32 	%f3693, %f199, %f3692, %f3691;
	ld.shared.f32 	%f3694, [_ZZ20flash_attention_cudaE7k_block+1748];
	fma.rn.f32 	%f3695, %f200, %f3694, %f3693;
	ld.shared.f32 	%f3696, [_ZZ20flash_attention_cudaE7k_block+1752];
	fma.rn.f32 	%f3697, %f201, %f3696, %f3695;
	ld.shared.f32 	%f3698, [_ZZ20flash_attention_cudaE7k_block+1756];
	fma.rn.f32 	%f3699, %f202, %f3698, %f3697;
	ld.shared.f32 	%f3700, [_ZZ20flash_attention_cudaE7k_block+1760];
	fma.rn.f32 	%f3701, %f203, %f3700, %f3699;
	ld.shared.f32 	%f3702, [_ZZ20flash_attention_cudaE7k_block+1764];
	fma.rn.f32 	%f3703, %f204, %f3702, %f3701;
	ld.shared.f32 	%f3704, [_ZZ20flash_attention_cudaE7k_block+1768];
	fma.rn.f32 	%f3705, %f205, %f3704, %f3703;
	ld.shared.f32 	%f3706, [_ZZ20flash_attention_cudaE7k_block+1772];
	fma.rn.f32 	%f3707, %f206, %f3706, %f3705;
	ld.shared.f32 	%f3708, [_ZZ20flash_attention_cudaE7k_block+1776];
	fma.rn.f32 	%f3709, %f207, %f3708, %f3707;
	ld.shared.f32 	%f3710, [_ZZ20flash_attention_cudaE7k_block+1780];
	fma.rn.f32 	%f3711, %f208, %f3710, %f3709;
	ld.shared.f32 	%f3712, [_ZZ20flash_attention_cudaE7k_block+1784];
	fma.rn.f32 	%f3713, %f209, %f3712, %f3711;
	ld.shared.f32 	%f3714, [_ZZ20flash_attention_cudaE7k_block+1788];
	fma.rn.f32 	%f3715, %f210, %f3714, %f3713;
	ld.shared.f32 	%f3716, [_ZZ20flash_attention_cudaE7k_block+1792];
	fma.rn.f32 	%f3717, %f211, %f3716, %f3715;
	ld.shared.f32 	%f3718, [_ZZ20flash_attention_cudaE7k_block+1796];
	fma.rn.f32 	%f3719, %f212, %f3718, %f3717;
	ld.shared.f32 	%f3720, [_ZZ20flash_attention_cudaE7k_block+1800];
	fma.rn.f32 	%f3721, %f213, %f3720, %f3719;
	ld.shared.f32 	%f3722, [_ZZ20flash_attention_cudaE7k_block+1804];
	fma.rn.f32 	%f3723, %f214, %f3722, %f3721;
	ld.shared.f32 	%f3724, [_ZZ20flash_attention_cudaE7k_block+1808];
	fma.rn.f32 	%f3725, %f215, %f3724, %f3723;
	ld.shared.f32 	%f3726, [_ZZ20flash_attention_cudaE7k_block+1812];
	fma.rn.f32 	%f3727, %f216, %f3726, %f3725;
	ld.shared.f32 	%f3728, [_ZZ20flash_attention_cudaE7k_block+1816];
	fma.rn.f32 	%f3729, %f217, %f3728, %f3727;
	ld.shared.f32 	%f3730, [_ZZ20flash_attention_cudaE7k_block+1820];
	fma.rn.f32 	%f3731, %f218, %f3730, %f3729;
	ld.shared.f32 	%f3732, [_ZZ20flash_attention_cudaE7k_block+1824];
	fma.rn.f32 	%f3733, %f219, %f3732, %f3731;
	ld.shared.f32 	%f3734, [_ZZ20flash_attention_cudaE7k_block+1828];
	fma.rn.f32 	%f3735, %f220, %f3734, %f3733;
	ld.shared.f32 	%f3736, [_ZZ20flash_attention_cudaE7k_block+1832];
	fma.rn.f32 	%f3737, %f221, %f3736, %f3735;
	ld.shared.f32 	%f3738, [_ZZ20flash_attention_cudaE7k_block+1836];
	fma.rn.f32 	%f3739, %f222, %f3738, %f3737;
	ld.shared.f32 	%f3740, [_ZZ20flash_attention_cudaE7k_block+1840];
	fma.rn.f32 	%f3741, %f223, %f3740, %f3739;
	ld.shared.f32 	%f3742, [_ZZ20flash_attention_cudaE7k_block+1844];
	fma.rn.f32 	%f3743, %f224, %f3742, %f3741;
	ld.shared.f32 	%f3744, [_ZZ20flash_attention_cudaE7k_block+1848];
	fma.rn.f32 	%f3745, %f225, %f3744, %f3743;
	ld.shared.f32 	%f3746, [_ZZ20flash_attention_cudaE7k_block+1852];
	fma.rn.f32 	%f3747, %f226, %f3746, %f3745;
	ld.shared.f32 	%f3748, [_ZZ20flash_attention_cudaE7k_block+1856];
	fma.rn.f32 	%f3749, %f227, %f3748, %f3747;
	ld.shared.f32 	%f3750, [_ZZ20flash_attention_cudaE7k_block+1860];
	fma.rn.f32 	%f3751, %f228, %f3750, %f3749;
	ld.shared.f32 	%f3752, [_ZZ20flash_attention_cudaE7k_block+1864];
	fma.rn.f32 	%f3753, %f229, %f3752, %f3751;
	ld.shared.f32 	%f3754, [_ZZ20flash_attention_cudaE7k_block+1868];
	fma.rn.f32 	%f3755, %f230, %f3754, %f3753;
	ld.shared.f32 	%f3756, [_ZZ20flash_attention_cudaE7k_block+1872];
	fma.rn.f32 	%f3757, %f231, %f3756, %f3755;
	ld.shared.f32 	%f3758, [_ZZ20flash_attention_cudaE7k_block+1876];
	fma.rn.f32 	%f3759, %f232, %f3758, %f3757;
	ld.shared.f32 	%f3760, [_ZZ20flash_attention_cudaE7k_block+1880];
	fma.rn.f32 	%f3761, %f233, %f3760, %f3759;
	ld.shared.f32 	%f3762, [_ZZ20flash_attention_cudaE7k_block+1884];
	fma.rn.f32 	%f3763, %f234, %f3762, %f3761;
	ld.shared.f32 	%f3764, [_ZZ20flash_attention_cudaE7k_block+1888];
	fma.rn.f32 	%f3765, %f235, %f3764, %f3763;
	ld.shared.f32 	%f3766, [_ZZ20flash_attention_cudaE7k_block+1892];
	fma.rn.f32 	%f3767, %f236, %f3766, %f3765;
	ld.shared.f32 	%f3768, [_ZZ20flash_attention_cudaE7k_block+1896];
	fma.rn.f32 	%f3769, %f237, %f3768, %f3767;
	ld.shared.f32 	%f3770, [_ZZ20flash_attention_cudaE7k_block+1900];
	fma.rn.f32 	%f3771, %f238, %f3770, %f3769;
	ld.shared.f32 	%f3772, [_ZZ20flash_attention_cudaE7k_block+1904];
	fma.rn.f32 	%f3773, %f239, %f3772, %f3771;
	ld.shared.f32 	%f3774, [_ZZ20flash_attention_cudaE7k_block+1908];
	fma.rn.f32 	%f3775, %f240, %f3774, %f3773;
	ld.shared.f32 	%f3776, [_ZZ20flash_attention_cudaE7k_block+1912];
	fma.rn.f32 	%f3777, %f241, %f3776, %f3775;
	ld.shared.f32 	%f3778, [_ZZ20flash_attention_cudaE7k_block+1916];
	fma.rn.f32 	%f3779, %f242, %f3778, %f3777;
	ld.shared.f32 	%f3780, [_ZZ20flash_attention_cudaE7k_block+1920];
	fma.rn.f32 	%f3781, %f243, %f3780, %f3779;
	ld.shared.f32 	%f3782, [_ZZ20flash_attention_cudaE7k_block+1924];
	fma.rn.f32 	%f3783, %f244, %f3782, %f3781;
	ld.shared.f32 	%f3784, [_ZZ20flash_attention_cudaE7k_block+1928];
	fma.rn.f32 	%f3785, %f245, %f3784, %f3783;
	ld.shared.f32 	%f3786, [_ZZ20flash_attention_cudaE7k_block+1932];
	fma.rn.f32 	%f3787, %f246, %f3786, %f3785;
	ld.shared.f32 	%f3788, [_ZZ20flash_attention_cudaE7k_block+1936];
	fma.rn.f32 	%f3789, %f247, %f3788, %f3787;
	ld.shared.f32 	%f3790, [_ZZ20flash_attention_cudaE7k_block+1940];
	fma.rn.f32 	%f3791, %f248, %f3790, %f3789;
	ld.shared.f32 	%f3792, [_ZZ20flash_attention_cudaE7k_block+1944];
	fma.rn.f32 	%f3793, %f249, %f3792, %f3791;
	ld.shared.f32 	%f3794, [_ZZ20flash_attention_cudaE7k_block+1948];
	fma.rn.f32 	%f3795, %f250, %f3794, %f3793;
	ld.shared.f32 	%f3796, [_ZZ20flash_attention_cudaE7k_block+1952];
	fma.rn.f32 	%f3797, %f251, %f3796, %f3795;
	ld.shared.f32 	%f3798, [_ZZ20flash_attention_cudaE7k_block+1956];
	fma.rn.f32 	%f3799, %f252, %f3798, %f3797;
	ld.shared.f32 	%f3800, [_ZZ20flash_attention_cudaE7k_block+1960];
	fma.rn.f32 	%f3801, %f253, %f3800, %f3799;
	ld.shared.f32 	%f3802, [_ZZ20flash_attention_cudaE7k_block+1964];
	fma.rn.f32 	%f3803, %f254, %f3802, %f3801;
	ld.shared.f32 	%f3804, [_ZZ20flash_attention_cudaE7k_block+1968];
	fma.rn.f32 	%f3805, %f255, %f3804, %f3803;
	ld.shared.f32 	%f3806, [_ZZ20flash_attention_cudaE7k_block+1972];
	fma.rn.f32 	%f3807, %f256, %f3806, %f3805;
	ld.shared.f32 	%f3808, [_ZZ20flash_attention_cudaE7k_block+1976];
	fma.rn.f32 	%f3809, %f257, %f3808, %f3807;
	ld.shared.f32 	%f3810, [_ZZ20flash_attention_cudaE7k_block+1980];
	fma.rn.f32 	%f3811, %f258, %f3810, %f3809;
	ld.shared.f32 	%f3812, [_ZZ20flash_attention_cudaE7k_block+1984];
	fma.rn.f32 	%f3813, %f259, %f3812, %f3811;
	ld.shared.f32 	%f3814, [_ZZ20flash_attention_cudaE7k_block+1988];
	fma.rn.f32 	%f3815, %f260, %f3814, %f3813;
	ld.shared.f32 	%f3816, [_ZZ20flash_attention_cudaE7k_block+1992];
	fma.rn.f32 	%f3817, %f261, %f3816, %f3815;
	ld.shared.f32 	%f3818, [_ZZ20flash_attention_cudaE7k_block+1996];
	fma.rn.f32 	%f3819, %f262, %f3818, %f3817;
	ld.shared.f32 	%f3820, [_ZZ20flash_attention_cudaE7k_block+2000];
	fma.rn.f32 	%f3821, %f263, %f3820, %f3819;
	ld.shared.f32 	%f3822, [_ZZ20flash_attention_cudaE7k_block+2004];
	fma.rn.f32 	%f3823, %f264, %f3822, %f3821;
	ld.shared.f32 	%f3824, [_ZZ20flash_attention_cudaE7k_block+2008];
	fma.rn.f32 	%f3825, %f265, %f3824, %f3823;
	ld.shared.f32 	%f3826, [_ZZ20flash_attention_cudaE7k_block+2012];
	fma.rn.f32 	%f3827, %f266, %f3826, %f3825;
	ld.shared.f32 	%f3828, [_ZZ20flash_attention_cudaE7k_block+2016];
	fma.rn.f32 	%f3829, %f267, %f3828, %f3827;
	ld.shared.f32 	%f3830, [_ZZ20flash_attention_cudaE7k_block+2020];
	fma.rn.f32 	%f3831, %f268, %f3830, %f3829;
	ld.shared.f32 	%f3832, [_ZZ20flash_attention_cudaE7k_block+2024];
	fma.rn.f32 	%f3833, %f269, %f3832, %f3831;
	ld.shared.f32 	%f3834, [_ZZ20flash_attention_cudaE7k_block+2028];
	fma.rn.f32 	%f3835, %f270, %f3834, %f3833;
	ld.shared.f32 	%f3836, [_ZZ20flash_attention_cudaE7k_block+2032];
	fma.rn.f32 	%f3837, %f271, %f3836, %f3835;
	ld.shared.f32 	%f3838, [_ZZ20flash_attention_cudaE7k_block+2036];
	fma.rn.f32 	%f3839, %f272, %f3838, %f3837;
	ld.shared.f32 	%f3840, [_ZZ20flash_attention_cudaE7k_block+2040];
	fma.rn.f32 	%f3841, %f273, %f3840, %f3839;
	ld.shared.f32 	%f3842, [_ZZ20flash_attention_cudaE7k_block+2044];
	fma.rn.f32 	%f3843, %f274, %f3842, %f3841;
	mul.f32 	%f9633, %f9317, %f3843;
	max.f32 	%f9492, %f9492, %f9633;
	shl.b32 	%r151, %r268, 4;
	or.b32  	%r152, %r151, 4;
	setp.ge.s32 	%p37, %r152, %r239;
	@%p37 bra 	$L__BB0_62;
	ld.param.u32 	%r240, [flash_attention_cuda_param_7];
	ld.param.f32 	%f9318, [flash_attention_cuda_param_5];
	ld.shared.f32 	%f3844, [_ZZ20flash_attention_cudaE7k_block+2048];
	fma.rn.f32 	%f3845, %f147, %f3844, 0f00000000;
	ld.shared.f32 	%f3846, [_ZZ20flash_attention_cudaE7k_block+2052];
	fma.rn.f32 	%f3847, %f148, %f3846, %f3845;
	ld.shared.f32 	%f3848, [_ZZ20flash_attention_cudaE7k_block+2056];
	fma.rn.f32 	%f3849, %f149, %f3848, %f3847;
	ld.shared.f32 	%f3850, [_ZZ20flash_attention_cudaE7k_block+2060];
	fma.rn.f32 	%f3851, %f150, %f3850, %f3849;
	ld.shared.f32 	%f3852, [_ZZ20flash_attention_cudaE7k_block+2064];
	fma.rn.f32 	%f3853, %f151, %f3852, %f3851;
	ld.shared.f32 	%f3854, [_ZZ20flash_attention_cudaE7k_block+2068];
	fma.rn.f32 	%f3855, %f152, %f3854, %f3853;
	ld.shared.f32 	%f3856, [_ZZ20flash_attention_cudaE7k_block+2072];
	fma.rn.f32 	%f3857, %f153, %f3856, %f3855;
	ld.shared.f32 	%f3858, [_ZZ20flash_attention_cudaE7k_block+2076];
	fma.rn.f32 	%f3859, %f154, %f3858, %f3857;
	ld.shared.f32 	%f3860, [_ZZ20flash_attention_cudaE7k_block+2080];
	fma.rn.f32 	%f3861, %f155, %f3860, %f3859;
	ld.shared.f32 	%f3862, [_ZZ20flash_attention_cudaE7k_block+2084];
	fma.rn.f32 	%f3863, %f156, %f3862, %f3861;
	ld.shared.f32 	%f3864, [_ZZ20flash_attention_cudaE7k_block+2088];
	fma.rn.f32 	%f3865, %f157, %f3864, %f3863;
	ld.shared.f32 	%f3866, [_ZZ20flash_attention_cudaE7k_block+2092];
	fma.rn.f32 	%f3867, %f158, %f3866, %f3865;
	ld.shared.f32 	%f3868, [_ZZ20flash_attention_cudaE7k_block+2096];
	fma.rn.f32 	%f3869, %f159, %f3868, %f3867;
	ld.shared.f32 	%f3870, [_ZZ20flash_attention_cudaE7k_block+2100];
	fma.rn.f32 	%f3871, %f160, %f3870, %f3869;
	ld.shared.f32 	%f3872, [_ZZ20flash_attention_cudaE7k_block+2104];
	fma.rn.f32 	%f3873, %f161, %f3872, %f3871;
	ld.shared.f32 	%f3874, [_ZZ20flash_attention_cudaE7k_block+2108];
	fma.rn.f32 	%f3875, %f162, %f3874, %f3873;
	ld.shared.f32 	%f3876, [_ZZ20flash_attention_cudaE7k_block+2112];
	fma.rn.f32 	%f3877, %f163, %f3876, %f3875;
	ld.shared.f32 	%f3878, [_ZZ20flash_attention_cudaE7k_block+2116];
	fma.rn.f32 	%f3879, %f164, %f3878, %f3877;
	ld.shared.f32 	%f3880, [_ZZ20flash_attention_cudaE7k_block+2120];
	fma.rn.f32 	%f3881, %f165, %f3880, %f3879;
	ld.shared.f32 	%f3882, [_ZZ20flash_attention_cudaE7k_block+2124];
	fma.rn.f32 	%f3883, %f166, %f3882, %f3881;
	ld.shared.f32 	%f3884, [_ZZ20flash_attention_cudaE7k_block+2128];
	fma.rn.f32 	%f3885, %f167, %f3884, %f3883;
	ld.shared.f32 	%f3886, [_ZZ20flash_attention_cudaE7k_block+2132];
	fma.rn.f32 	%f3887, %f168, %f3886, %f3885;
	ld.shared.f32 	%f3888, [_ZZ20flash_attention_cudaE7k_block+2136];
	fma.rn.f32 	%f3889, %f169, %f3888, %f3887;
	ld.shared.f32 	%f3890, [_ZZ20flash_attention_cudaE7k_block+2140];
	fma.rn.f32 	%f3891, %f170, %f3890, %f3889;
	ld.shared.f32 	%f3892, [_ZZ20flash_attention_cudaE7k_block+2144];
	fma.rn.f32 	%f3893, %f171, %f3892, %f3891;
	ld.shared.f32 	%f3894, [_ZZ20flash_attention_cudaE7k_block+2148];
	fma.rn.f32 	%f3895, %f172, %f3894, %f3893;
	ld.shared.f32 	%f3896, [_ZZ20flash_attention_cudaE7k_block+2152];
	fma.rn.f32 	%f3897, %f173, %f3896, %f3895;
	ld.shared.f32 	%f3898, [_ZZ20flash_attention_cudaE7k_block+2156];
	fma.rn.f32 	%f3899, %f174, %f3898, %f3897;
	ld.shared.f32 	%f3900, [_ZZ20flash_attention_cudaE7k_block+2160];
	fma.rn.f32 	%f3901, %f175, %f3900, %f3899;
	ld.shared.f32 	%f3902, [_ZZ20flash_attention_cudaE7k_block+2164];
	fma.rn.f32 	%f3903, %f176, %f3902, %f3901;
	ld.shared.f32 	%f3904, [_ZZ20flash_attention_cudaE7k_block+2168];
	fma.rn.f32 	%f3905, %f177, %f3904, %f3903;
	ld.shared.f32 	%f3906, [_ZZ20flash_attention_cudaE7k_block+2172];
	fma.rn.f32 	%f3907, %f178, %f3906, %f3905;
	ld.shared.f32 	%f3908, [_ZZ20flash_attention_cudaE7k_block+2176];
	fma.rn.f32 	%f3909, %f179, %f3908, %f3907;
	ld.shared.f32 	%f3910, [_ZZ20flash_attention_cudaE7k_block+2180];
	fma.rn.f32 	%f3911, %f180, %f3910, %f3909;
	ld.shared.f32 	%f3912, [_ZZ20flash_attention_cudaE7k_block+2184];
	fma.rn.f32 	%f3913, %f181, %f3912, %f3911;
	ld.shared.f32 	%f3914, [_ZZ20flash_attention_cudaE7k_block+2188];
	fma.rn.f32 	%f3915, %f182, %f3914, %f3913;
	ld.shared.f32 	%f3916, [_ZZ20flash_attention_cudaE7k_block+2192];
	fma.rn.f32 	%f3917, %f183, %f3916, %f3915;
	ld.shared.f32 	%f3918, [_ZZ20flash_attention_cudaE7k_block+2196];
	fma.rn.f32 	%f3919, %f184, %f3918, %f3917;
	ld.shared.f32 	%f3920, [_ZZ20flash_attention_cudaE7k_block+2200];
	fma.rn.f32 	%f3921, %f185, %f3920, %f3919;
	ld.shared.f32 	%f3922, [_ZZ20flash_attention_cudaE7k_block+2204];
	fma.rn.f32 	%f3923, %f186, %f3922, %f3921;
	ld.shared.f32 	%f3924, [_ZZ20flash_attention_cudaE7k_block+2208];
	fma.rn.f32 	%f3925, %f187, %f3924, %f3923;
	ld.shared.f32 	%f3926, [_ZZ20flash_attention_cudaE7k_block+2212];
	fma.rn.f32 	%f3927, %f188, %f3926, %f3925;
	ld.shared.f32 	%f3928, [_ZZ20flash_attention_cudaE7k_block+2216];
	fma.rn.f32 	%f3929, %f189, %f3928, %f3927;
	ld.shared.f32 	%f3930, [_ZZ20flash_attention_cudaE7k_block+2220];
	fma.rn.f32 	%f3931, %f190, %f3930, %f3929;
	ld.shared.f32 	%f3932, [_ZZ20flash_attention_cudaE7k_block+2224];
	fma.rn.f32 	%f3933, %f191, %f3932, %f3931;
	ld.shared.f32 	%f3934, [_ZZ20flash_attention_cudaE7k_block+2228];
	fma.rn.f32 	%f3935, %f192, %f3934, %f3933;
	ld.shared.f32 	%f3936, [_ZZ20flash_attention_cudaE7k_block+2232];
	fma.rn.f32 	%f3937, %f193, %f3936, %f3935;
	ld.shared.f32 	%f3938, [_ZZ20flash_attention_cudaE7k_block+2236];
	fma.rn.f32 	%f3939, %f194, %f3938, %f3937;
	ld.shared.f32 	%f3940, [_ZZ20flash_attention_cudaE7k_block+2240];
	fma.rn.f32 	%f3941, %f195, %f3940, %f3939;
	ld.shared.f32 	%f3942, [_ZZ20flash_attention_cudaE7k_block+2244];
	fma.rn.f32 	%f3943, %f196, %f3942, %f3941;
	ld.shared.f32 	%f3944, [_ZZ20flash_attention_cudaE7k_block+2248];
	fma.rn.f32 	%f3945, %f197, %f3944, %f3943;
	ld.shared.f32 	%f3946, [_ZZ20flash_attention_cudaE7k_block+2252];
	fma.rn.f32 	%f3947, %f198, %f3946, %f3945;
	ld.shared.f32 	%f3948, [_ZZ20flash_attention_cudaE7k_block+2256];
	fma.rn.f32 	%f3949, %f199, %f3948, %f3947;
	ld.shared.f32 	%f3950, [_ZZ20flash_attention_cudaE7k_block+2260];
	fma.rn.f32 	%f3951, %f200, %f3950, %f3949;
	ld.shared.f32 	%f3952, [_ZZ20flash_attention_cudaE7k_block+2264];
	fma.rn.f32 	%f3953, %f201, %f3952, %f3951;
	ld.shared.f32 	%f3954, [_ZZ20flash_attention_cudaE7k_block+2268];
	fma.rn.f32 	%f3955, %f202, %f3954, %f3953;
	ld.shared.f32 	%f3956, [_ZZ20flash_attention_cudaE7k_block+2272];
	fma.rn.f32 	%f3957, %f203, %f3956, %f3955;
	ld.shared.f32 	%f3958, [_ZZ20flash_attention_cudaE7k_block+2276];
	fma.rn.f32 	%f3959, %f204, %f3958, %f3957;
	ld.shared.f32 	%f3960, [_ZZ20flash_attention_cudaE7k_block+2280];
	fma.rn.f32 	%f3961, %f205, %f3960, %f3959;
	ld.shared.f32 	%f3962, [_ZZ20flash_attention_cudaE7k_block+2284];
	fma.rn.f32 	%f3963, %f206, %f3962, %f3961;
	ld.shared.f32 	%f3964, [_ZZ20flash_attention_cudaE7k_block+2288];
	fma.rn.f32 	%f3965, %f207, %f3964, %f3963;
	ld.shared.f32 	%f3966, [_ZZ20flash_attention_cudaE7k_block+2292];
	fma.rn.f32 	%f3967, %f208, %f3966, %f3965;
	ld.shared.f32 	%f3968, [_ZZ20flash_attention_cudaE7k_block+2296];
	fma.rn.f32 	%f3969, %f209, %f3968, %f3967;
	ld.shared.f32 	%f3970, [_ZZ20flash_attention_cudaE7k_block+2300];
	fma.rn.f32 	%f3971, %f210, %f3970, %f3969;
	ld.shared.f32 	%f3972, [_ZZ20flash_attention_cudaE7k_block+2304];
	fma.rn.f32 	%f3973, %f211, %f3972, %f3971;
	ld.shared.f32 	%f3974, [_ZZ20flash_attention_cudaE7k_block+2308];
	fma.rn.f32 	%f3975, %f212, %f3974, %f3973;
	ld.shared.f32 	%f3976, [_ZZ20flash_attention_cudaE7k_block+2312];
	fma.rn.f32 	%f3977, %f213, %f3976, %f3975;
	ld.shared.f32 	%f3978, [_ZZ20flash_attention_cudaE7k_block+2316];
	fma.rn.f32 	%f3979, %f214, %f3978, %f3977;
	ld.shared.f32 	%f3980, [_ZZ20flash_attention_cudaE7k_block+2320];
	fma.rn.f32 	%f3981, %f215, %f3980, %f3979;
	ld.shared.f32 	%f3982, [_ZZ20flash_attention_cudaE7k_block+2324];
	fma.rn.f32 	%f3983, %f216, %f3982, %f3981;
	ld.shared.f32 	%f3984, [_ZZ20flash_attention_cudaE7k_block+2328];
	fma.rn.f32 	%f3985, %f217, %f3984, %f3983;
	ld.shared.f32 	%f3986, [_ZZ20flash_attention_cudaE7k_block+2332];
	fma.rn.f32 	%f3987, %f218, %f3986, %f3985;
	ld.shared.f32 	%f3988, [_ZZ20flash_attention_cudaE7k_block+2336];
	fma.rn.f32 	%f3989, %f219, %f3988, %f3987;
	ld.shared.f32 	%f3990, [_ZZ20flash_attention_cudaE7k_block+2340];
	fma.rn.f32 	%f3991, %f220, %f3990, %f3989;
	ld.shared.f32 	%f3992, [_ZZ20flash_attention_cudaE7k_block+2344];
	fma.rn.f32 	%f3993, %f221, %f3992, %f3991;
	ld.shared.f32 	%f3994, [_ZZ20flash_attention_cudaE7k_block+2348];
	fma.rn.f32 	%f3995, %f222, %f3994, %f3993;
	ld.shared.f32 	%f3996, [_ZZ20flash_attention_cudaE7k_block+2352];
	fma.rn.f32 	%f3997, %f223, %f3996, %f3995;
	ld.shared.f32 	%f3998, [_ZZ20flash_attention_cudaE7k_block+2356];
	fma.rn.f32 	%f3999, %f224, %f3998, %f3997;
	ld.shared.f32 	%f4000, [_ZZ20flash_attention_cudaE7k_block+2360];
	fma.rn.f32 	%f4001, %f225, %f4000, %f3999;
	ld.shared.f32 	%f4002, [_ZZ20flash_attention_cudaE7k_block+2364];
	fma.rn.f32 	%f4003, %f226, %f4002, %f4001;
	ld.shared.f32 	%f4004, [_ZZ20flash_attention_cudaE7k_block+2368];
	fma.rn.f32 	%f4005, %f227, %f4004, %f4003;
	ld.shared.f32 	%f4006, [_ZZ20flash_attention_cudaE7k_block+2372];
	fma.rn.f32 	%f4007, %f228, %f4006, %f4005;
	ld.shared.f32 	%f4008, [_ZZ20flash_attention_cudaE7k_block+2376];
	fma.rn.f32 	%f4009, %f229, %f4008, %f4007;
	ld.shared.f32 	%f4010, [_ZZ20flash_attention_cudaE7k_block+2380];
	fma.rn.f32 	%f4011, %f230, %f4010, %f4009;
	ld.shared.f32 	%f4012, [_ZZ20flash_attention_cudaE7k_block+2384];
	fma.rn.f32 	%f4013, %f231, %f4012, %f4011;
	ld.shared.f32 	%f4014, [_ZZ20flash_attention_cudaE7k_block+2388];
	fma.rn.f32 	%f4015, %f232, %f4014, %f4013;
	ld.shared.f32 	%f4016, [_ZZ20flash_attention_cudaE7k_block+2392];
	fma.rn.f32 	%f4017, %f233, %f4016, %f4015;
	ld.shared.f32 	%f4018, [_ZZ20flash_attention_cudaE7k_block+2396];
	fma.rn.f32 	%f4019, %f234, %f4018, %f4017;
	ld.shared.f32 	%f4020, [_ZZ20flash_attention_cudaE7k_block+2400];
	fma.rn.f32 	%f4021, %f235, %f4020, %f4019;
	ld.shared.f32 	%f4022, [_ZZ20flash_attention_cudaE7k_block+2404];
	fma.rn.f32 	%f4023, %f236, %f4022, %f4021;
	ld.shared.f32 	%f4024, [_ZZ20flash_attention_cudaE7k_block+2408];
	fma.rn.f32 	%f4025, %f237, %f4024, %f4023;
	ld.shared.f32 	%f4026, [_ZZ20flash_attention_cudaE7k_block+2412];
	fma.rn.f32 	%f4027, %f238, %f4026, %f4025;
	ld.shared.f32 	%f4028, [_ZZ20flash_attention_cudaE7k_block+2416];
	fma.rn.f32 	%f4029, %f239, %f4028, %f4027;
	ld.shared.f32 	%f4030, [_ZZ20flash_attention_cudaE7k_block+2420];
	fma.rn.f32 	%f4031, %f240, %f4030, %f4029;
	ld.shared.f32 	%f4032, [_ZZ20flash_attention_cudaE7k_block+2424];
	fma.rn.f32 	%f4033, %f241, %f4032, %f4031;
	ld.shared.f32 	%f4034, [_ZZ20flash_attention_cudaE7k_block+2428];
	fma.rn.f32 	%f4035, %f242, %f4034, %f4033;
	ld.shared.f32 	%f4036, [_ZZ20flash_attention_cudaE7k_block+2432];
	fma.rn.f32 	%f4037, %f243, %f4036, %f4035;
	ld.shared.f32 	%f4038, [_ZZ20flash_attention_cudaE7k_block+2436];
	fma.rn.f32 	%f4039, %f244, %f4038, %f4037;
	ld.shared.f32 	%f4040, [_ZZ20flash_attention_cudaE7k_block+2440];
	fma.rn.f32 	%f4041, %f245, %f4040, %f4039;
	ld.shared.f32 	%f4042, [_ZZ20flash_attention_cudaE7k_block+2444];
	fma.rn.f32 	%f4043, %f246, %f4042, %f4041;
	ld.shared.f32 	%f4044, [_ZZ20flash_attention_cudaE7k_block+2448];
	fma.rn.f32 	%f4045, %f247, %f4044, %f4043;
	ld.shared.f32 	%f4046, [_ZZ20flash_attention_cudaE7k_block+2452];
	fma.rn.f32 	%f4047, %f248, %f4046, %f4045;
	ld.shared.f32 	%f4048, [_ZZ20flash_attention_cudaE7k_block+2456];
	fma.rn.f32 	%f4049, %f249, %f4048, %f4047;
	ld.shared.f32 	%f4050, [_ZZ20flash_attention_cudaE7k_block+2460];
	fma.rn.f32 	%f4051, %f250, %f4050, %f4049;
	ld.shared.f32 	%f4052, [_ZZ20flash_attention_cudaE7k_block+2464];
	fma.rn.f32 	%f4053, %f251, %f4052, %f4051;
	ld.shared.f32 	%f4054, [_ZZ20flash_attention_cudaE7k_block+2468];
	fma.rn.f32 	%f4055, %f252, %f4054, %f4053;
	ld.shared.f32 	%f4056, [_ZZ20flash_attention_cudaE7k_block+2472];
	fma.rn.f32 	%f4057, %f253, %f4056, %f4055;
	ld.shared.f32 	%f4058, [_ZZ20flash_attention_cudaE7k_block+2476];
	fma.rn.f32 	%f4059, %f254, %f4058, %f4057;
	ld.shared.f32 	%f4060, [_ZZ20flash_attention_cudaE7k_block+2480];
	fma.rn.f32 	%f4061, %f255, %f4060, %f4059;
	ld.shared.f32 	%f4062, [_ZZ20flash_attention_cudaE7k_block+2484];
	fma.rn.f32 	%f4063, %f256, %f4062, %f4061;
	ld.shared.f32 	%f4064, [_ZZ20flash_attention_cudaE7k_block+2488];
	fma.rn.f32 	%f4065, %f257, %f4064, %f4063;
	ld.shared.f32 	%f4066, [_ZZ20flash_attention_cudaE7k_block+2492];
	fma.rn.f32 	%f4067, %f258, %f4066, %f4065;
	ld.shared.f32 	%f4068, [_ZZ20flash_attention_cudaE7k_block+2496];
	fma.rn.f32 	%f4069, %f259, %f4068, %f4067;
	ld.shared.f32 	%f4070, [_ZZ20flash_attention_cudaE7k_block+2500];
	fma.rn.f32 	%f4071, %f260, %f4070, %f4069;
	ld.shared.f32 	%f4072, [_ZZ20flash_attention_cudaE7k_block+2504];
	fma.rn.f32 	%f4073, %f261, %f4072, %f4071;
	ld.shared.f32 	%f4074, [_ZZ20flash_attention_cudaE7k_block+2508];
	fma.rn.f32 	%f4075, %f262, %f4074, %f4073;
	ld.shared.f32 	%f4076, [_ZZ20flash_attention_cudaE7k_block+2512];
	fma.rn.f32 	%f4077, %f263, %f4076, %f4075;
	ld.shared.f32 	%f4078, [_ZZ20flash_attention_cudaE7k_block+2516];
	fma.rn.f32 	%f4079, %f264, %f4078, %f4077;
	ld.shared.f32 	%f4080, [_ZZ20flash_attention_cudaE7k_block+2520];
	fma.rn.f32 	%f4081, %f265, %f4080, %f4079;
	ld.shared.f32 	%f4082, [_ZZ20flash_attention_cudaE7k_block+2524];
	fma.rn.f32 	%f4083, %f266, %f4082, %f4081;
	ld.shared.f32 	%f4084, [_ZZ20flash_attention_cudaE7k_block+2528];
	fma.rn.f32 	%f4085, %f267, %f4084, %f4083;
	ld.shared.f32 	%f4086, [_ZZ20flash_attention_cudaE7k_block+2532];
	fma.rn.f32 	%f4087, %f268, %f4086, %f4085;
	ld.shared.f32 	%f4088, [_ZZ20flash_attention_cudaE7k_block+2536];
	fma.rn.f32 	%f4089, %f269, %f4088, %f4087;
	ld.shared.f32 	%f4090, [_ZZ20flash_attention_cudaE7k_block+2540];
	fma.rn.f32 	%f4091, %f270, %f4090, %f4089;
	ld.shared.f32 	%f4092, [_ZZ20flash_attention_cudaE7k_block+2544];
	fma.rn.f32 	%f4093, %f271, %f4092, %f4091;
	ld.shared.f32 	%f4094, [_ZZ20flash_attention_cudaE7k_block+2548];
	fma.rn.f32 	%f4095, %f272, %f4094, %f4093;
	ld.shared.f32 	%f4096, [_ZZ20flash_attention_cudaE7k_block+2552];
	fma.rn.f32 	%f4097, %f273, %f4096, %f4095;
	ld.shared.f32 	%f4098, [_ZZ20flash_attention_cudaE7k_block+2556];
	fma.rn.f32 	%f4099, %f274, %f4098, %f4097;
	mul.f32 	%f9632, %f9318, %f4099;
	max.f32 	%f9492, %f9492, %f9632;
	shl.b32 	%r153, %r268, 4;
	or.b32  	%r154, %r153, 5;
	setp.ge.s32 	%p38, %r154, %r240;
	@%p38 bra 	$L__BB0_62;
	ld.param.u32 	%r241, [flash_attention_cuda_param_7];
	ld.param.f32 	%f9319, [flash_attention_cuda_param_5];
	ld.shared.f32 	%f4100, [_ZZ20flash_attention_cudaE7k_block+2560];
	fma.rn.f32 	%f4101, %f147, %f4100, 0f00000000;
	ld.shared.f32 	%f4102, [_ZZ20flash_attention_cudaE7k_block+2564];
	fma.rn.f32 	%f4103, %f148, %f4102, %f4101;
	ld.shared.f32 	%f4104, [_ZZ20flash_attention_cudaE7k_block+2568];
	fma.rn.f32 	%f4105, %f149, %f4104, %f4103;
	ld.shared.f32 	%f4106, [_ZZ20flash_attention_cudaE7k_block+2572];
	fma.rn.f32 	%f4107, %f150, %f4106, %f4105;
	ld.shared.f32 	%f4108, [_ZZ20flash_attention_cudaE7k_block+2576];
	fma.rn.f32 	%f4109, %f151, %f4108, %f4107;
	ld.shared.f32 	%f4110, [_ZZ20flash_attention_cudaE7k_block+2580];
	fma.rn.f32 	%f4111, %f152, %f4110, %f4109;
	ld.shared.f32 	%f4112, [_ZZ20flash_attention_cudaE7k_block+2584];
	fma.rn.f32 	%f4113, %f153, %f4112, %f4111;
	ld.shared.f32 	%f4114, [_ZZ20flash_attention_cudaE7k_block+2588];
	fma.rn.f32 	%f4115, %f154, %f4114, %f4113;
	ld.shared.f32 	%f4116, [_ZZ20flash_attention_cudaE7k_block+2592];
	fma.rn.f32 	%f4117, %f155, %f4116, %f4115;
	ld.shared.f32 	%f4118, [_ZZ20flash_attention_cudaE7k_block+2596];
	fma.rn.f32 	%f4119, %f156, %f4118, %f4117;
	ld.shared.f32 	%f4120, [_ZZ20flash_attention_cudaE7k_block+2600];
	fma.rn.f32 	%f4121, %f157, %f4120, %f4119;
	ld.shared.f32 	%f4122, [_ZZ20flash_attention_cudaE7k_block+2604];
	fma.rn.f32 	%f4123, %f158, %f4122, %f4121;
	ld.shared.f32 	%f4124, [_ZZ20flash_attention_cudaE7k_block+2608];
	fma.rn.f32 	%f4125, %f159, %f4124, %f4123;
	ld.shared.f32 	%f4126, [_ZZ20flash_attention_cudaE7k_block+2612];
	fma.rn.f32 	%f4127, %f160, %f4126, %f4125;
	ld.shared.f32 	%f4128, [_ZZ20flash_attention_cudaE7k_block+2616];
	fma.rn.f32 	%f4129, %f161, %f4128, %f4127;
	ld.shared.f32 	%f4130, [_ZZ20flash_attention_cudaE7k_block+2620];
	fma.rn.f32 	%f4131, %f162, %f4130, %f4129;
	ld.shared.f32 	%f4132, [_ZZ20flash_attention_cudaE7k_block+2624];
	fma.rn.f32 	%f4133, %f163, %f4132, %f4131;
	ld.shared.f32 	%f4134, [_ZZ20flash_attention_cudaE7k_block+2628];
	fma.rn.f32 	%f4135, %f164, %f4134, %f4133;
	ld.shared.f32 	%f4136, [_ZZ20flash_attention_cudaE7k_block+2632];
	fma.rn.f32 	%f4137, %f165, %f4136, %f4135;
	ld.shared.f32 	%f4138, [_ZZ20flash_attention_cudaE7k_block+2636];
	fma.rn.f32 	%f4139, %f166, %f4138, %f4137;
	ld.shared.f32 	%f4140, [_ZZ20flash_attention_cudaE7k_block+2640];
	fma.rn.f32 	%f4141, %f167, %f4140, %f4139;
	ld.shared.f32 	%f4142, [_ZZ20flash_attention_cudaE7k_block+2644];
	fma.rn.f32 	%f4143, %f168, %f4142, %f4141;
	ld.shared.f32 	%f4144, [_ZZ20flash_attention_cudaE7k_block+2648];
	fma.rn.f32 	%f4145, %f169, %f4144, %f4143;
	ld.shared.f32 	%f4146, [_ZZ20flash_attention_cudaE7k_block+2652];
	fma.rn.f32 	%f4147, %f170, %f4146, %f4145;
	ld.shared.f32 	%f4148, [_ZZ20flash_attention_cudaE7k_block+2656];
	fma.rn.f32 	%f4149, %f171, %f4148, %f4147;
	ld.shared.f32 	%f4150, [_ZZ20flash_attention_cudaE7k_block+2660];
	fma.rn.f32 	%f4151, %f172, %f4150, %f4149;
	ld.shared.f32 	%f4152, [_ZZ20flash_attention_cudaE7k_block+2664];
	fma.rn.f32 	%f4153, %f173, %f4152, %f4151;
	ld.shared.f32 	%f4154, [_ZZ20flash_attention_cudaE7k_block+2668];
	fma.rn.f32 	%f4155, %f174, %f4154, %f4153;
	ld.shared.f32 	%f4156, [_ZZ20flash_attention_cudaE7k_block+2672];
	fma.rn.f32 	%f4157, %f175, %f4156, %f4155;
	ld.shared.f32 	%f4158, [_ZZ20flash_attention_cudaE7k_block+2676];
	fma.rn.f32 	%f4159, %f176, %f4158, %f4157;
	ld.shared.f32 	%f4160, [_ZZ20flash_attention_cudaE7k_block+2680];
	fma.rn.f32 	%f4161, %f177, %f4160, %f4159;
	ld.shared.f32 	%f4162, [_ZZ20flash_attention_cudaE7k_block+2684];
	fma.rn.f32 	%f4163, %f178, %f4162, %f4161;
	ld.shared.f32 	%f4164, [_ZZ20flash_attention_cudaE7k_block+2688];
	fma.rn.f32 	%f4165, %f179, %f4164, %f4163;
	ld.shared.f32 	%f4166, [_ZZ20flash_attention_cudaE7k_block+2692];
	fma.rn.f32 	%f4167, %f180, %f4166, %f4165;
	ld.shared.f32 	%f4168, [_ZZ20flash_attention_cudaE7k_block+2696];
	fma.rn.f32 	%f4169, %f181, %f4168, %f4167;
	ld.shared.f32 	%f4170, [_ZZ20flash_attention_cudaE7k_block+2700];
	fma.rn.f32 	%f4171, %f182, %f4170, %f4169;
	ld.shared.f32 	%f4172, [_ZZ20flash_attention_cudaE7k_block+2704];
	fma.rn.f32 	%f4173, %f183, %f4172, %f4171;
	ld.shared.f32 	%f4174, [_ZZ20flash_attention_cudaE7k_block+2708];
	fma.rn.f32 	%f4175, %f184, %f4174, %f4173;
	ld.shared.f32 	%f4176, [_ZZ20flash_attention_cudaE7k_block+2712];
	fma.rn.f32 	%f4177, %f185, %f4176, %f4175;
	ld.shared.f32 	%f4178, [_ZZ20flash_attention_cudaE7k_block+2716];
	fma.rn.f32 	%f4179, %f186, %f4178, %f4177;
	ld.shared.f32 	%f4180, [_ZZ20flash_attention_cudaE7k_block+2720];
	fma.rn.f32 	%f4181, %f187, %f4180, %f4179;
	ld.shared.f32 	%f4182, [_ZZ20flash_attention_cudaE7k_block+2724];
	fma.rn.f32 	%f4183, %f188, %f4182, %f4181;
	ld.shared.f32 	%f4184, [_ZZ20flash_attention_cudaE7k_block+2728];
	fma.rn.f32 	%f4185, %f189, %f4184, %f4183;
	ld.shared.f32 	%f4186, [_ZZ20flash_attention_cudaE7k_block+2732];
	fma.rn.f32 	%f4187, %f190, %f4186, %f4185;
	ld.shared.f32 	%f4188, [_ZZ20flash_attention_cudaE7k_block+2736];
	fma.rn.f32 	%f4189, %f191, %f4188, %f4187;
	ld.shared.f32 	%f4190, [_ZZ20flash_attention_cudaE7k_block+2740];
	fma.rn.f32 	%f4191, %f192, %f4190, %f4189;
	ld.shared.f32 	%f4192, [_ZZ20flash_attention_cudaE7k_block+2744];
	fma.rn.f32 	%f4193, %f193, %f4192, %f4191;
	ld.shared.f32 	%f4194, [_ZZ20flash_attention_cudaE7k_block+2748];
	fma.rn.f32 	%f4195, %f194, %f4194, %f4193;
	ld.shared.f32 	%f4196, [_ZZ20flash_attention_cudaE7k_block+2752];
	fma.rn.f32 	%f4197, %f195, %f4196, %f4195;
	ld.shared.f32 	%f4198, [_ZZ20flash_attention_cudaE7k_block+2756];
	fma.rn.f32 	%f4199, %f196, %f4198, %f4197;
	ld.shared.f32 	%f4200, [_ZZ20flash_attention_cudaE7k_block+2760];
	fma.rn.f32 	%f4201, %f197, %f4200, %f4199;
	ld.shared.f32 	%f4202, [_ZZ20flash_attention_cudaE7k_block+2764];
	fma.rn.f32 	%f4203, %f198, %f4202, %f4201;
	ld.shared.f32 	%f4204, [_ZZ20flash_attention_cudaE7k_block+2768];
	fma.rn.f32 	%f4205, %f199, %f4204, %f4203;
	ld.shared.f32 	%f4206, [_ZZ20flash_attention_cudaE7k_block+2772];
	fma.rn.f32 	%f4207, %f200, %f4206, %f4205;
	ld.shared.f32 	%f4208, [_ZZ20flash_attention_cudaE7k_block+2776];
	fma.rn.f32 	%f4209, %f201, %f4208, %f4207;
	ld.shared.f32 	%f4210, [_ZZ20flash_attention_cudaE7k_block+2780];
	fma.rn.f32 	%f4211, %f202, %f4210, %f4209;
	ld.shared.f32 	%f4212, [_ZZ20flash_attention_cudaE7k_block+2784];
	fma.rn.f32 	%f4213, %f203, %f4212, %f4211;
	ld.shared.f32 	%f4214, [_ZZ20flash_attention_cudaE7k_block+2788];
	fma.rn.f32 	%f4215, %f204, %f4214, %f4213;
	ld.shared.f32 	%f4216, [_ZZ20flash_attention_cudaE7k_block+2792];
	fma.rn.f32 	%f4217, %f205, %f4216, %f4215;
	ld.shared.f32 	%f4218, [_ZZ20flash_attention_cudaE7k_block+2796];
	fma.rn.f32 	%f4219, %f206, %f4218, %f4217;
	ld.shared.f32 	%f4220, [_ZZ20flash_attention_cudaE7k_block+2800];
	fma.rn.f32 	%f4221, %f207, %f4220, %f4219;
	ld.shared.f32 	%f4222, [_ZZ20flash_attention_cudaE7k_block+2804];
	fma.rn.f32 	%f4223, %f208, %f4222, %f4221;
	ld.shared.f32 	%f4224, [_ZZ20flash_attention_cudaE7k_block+2808];
	fma.rn.f32 	%f4225, %f209, %f4224, %f4223;
	ld.shared.f32 	%f4226, [_ZZ20flash_attention_cudaE7k_block+2812];
	fma.rn.f32 	%f4227, %f210, %f4226, %f4225;
	ld.shared.f32 	%f4228, [_ZZ20flash_attention_cudaE7k_block+2816];
	fma.rn.f32 	%f4229, %f211, %f4228, %f4227;
	ld.shared.f32 	%f4230, [_ZZ20flash_attention_cudaE7k_block+2820];
	fma.rn.f32 	%f4231, %f212, %f4230, %f4229;
	ld.shared.f32 	%f4232, [_ZZ20flash_attention_cudaE7k_block+2824];
	fma.rn.f32 	%f4233, %f213, %f4232, %f4231;
	ld.shared.f32 	%f4234, [_ZZ20flash_attention_cudaE7k_block+2828];
	fma.rn.f32 	%f4235, %f214, %f4234, %f4233;
	ld.shared.f32 	%f4236, [_ZZ20flash_attention_cudaE7k_block+2832];
	fma.rn.f32 	%f4237, %f215, %f4236, %f4235;
	ld.shared.f32 	%f4238, [_ZZ20flash_attention_cudaE7k_block+2836];
	fma.rn.f32 	%f4239, %f216, %f4238, %f4237;
	ld.shared.f32 	%f4240, [_ZZ20flash_attention_cudaE7k_block+2840];
	fma.rn.f32 	%f4241, %f217, %f4240, %f4239;
	ld.shared.f32 	%f4242, [_ZZ20flash_attention_cudaE7k_block+2844];
	fma.rn.f32 	%f4243, %f218, %f4242, %f4241;
	ld.shared.f32 	%f4244, [_ZZ20flash_attention_cudaE7k_block+2848];
	fma.rn.f32 	%f4245, %f219, %f4244, %f4243;
	ld.shared.f32 	%f4246, [_ZZ20flash_attention_cudaE7k_block+2852];
	fma.rn.f32 	%f4247, %f220, %f4246, %f4245;
	ld.shared.f32 	%f4248, [_ZZ20flash_attention_cudaE7k_block+2856];
	fma.rn.f32 	%f4249, %f221, %f4248, %f4247;
	ld.shared.f32 	%f4250, [_ZZ20flash_attention_cudaE7k_block+2860];
	fma.rn.f32 	%f4251, %f222, %f4250, %f4249;
	ld.shared.f32 	%f4252, [_ZZ20flash_attention_cudaE7k_block+2864];
	fma.rn.f32 	%f4253, %f223, %f4252, %f4251;
	ld.shared.f32 	%f4254, [_ZZ20flash_attention_cudaE7k_block+2868];
	fma.rn.f32 	%f4255, %f224, %f4254, %f4253;
	ld.shared.f32 	%f4256, [_ZZ20flash_attention_cudaE7k_block+2872];
	fma.rn.f32 	%f4257, %f225, %f4256, %f4255;
	ld.shared.f32 	%f4258, [_ZZ20flash_attention_cudaE7k_block+2876];
	fma.rn.f32 	%f4259, %f226, %f4258, %f4257;
	ld.shared.f32 	%f4260, [_ZZ20flash_attention_cudaE7k_block+2880];
	fma.rn.f32 	%f4261, %f227, %f4260, %f4259;
	ld.shared.f32 	%f4262, [_ZZ20flash_attention_cudaE7k_block+2884];
	fma.rn.f32 	%f4263, %f228, %f4262, %f4261;
	ld.shared.f32 	%f4264, [_ZZ20flash_attention_cudaE7k_block+2888];
	fma.rn.f32 	%f4265, %f229, %f4264, %f4263;
	ld.shared.f32 	%f4266, [_ZZ20flash_attention_cudaE7k_block+2892];
	fma.rn.f32 	%f4267, %f230, %f4266, %f4265;
	ld.shared.f32 	%f4268, [_ZZ20flash_attention_cudaE7k_block+2896];
	fma.rn.f32 	%f4269, %f231, %f4268, %f4267;
	ld.shared.f32 	%f4270, [_ZZ20flash_attention_cudaE7k_block+2900];
	fma.rn.f32 	%f4271, %f232, %f4270, %f4269;
	ld.shared.f32 	%f4272, [_ZZ20flash_attention_cudaE7k_block+2904];
	fma.rn.f32 	%f4273, %f233, %f4272, %f4271;
	ld.shared.f32 	%f4274, [_ZZ20flash_attention_cudaE7k_block+2908];
	fma.rn.f32 	%f4275, %f234, %f4274, %f4273;
	ld.shared.f32 	%f4276, [_ZZ20flash_attention_cudaE7k_block+2912];
	fma.rn.f32 	%f4277, %f235, %f4276, %f4275;
	ld.shared.f32 	%f4278, [_ZZ20flash_attention_cudaE7k_block+2916];
	fma.rn.f32 	%f4279, %f236, %f4278, %f4277;
	ld.shared.f32 	%f4280, [_ZZ20flash_attention_cudaE7k_block+2920];
	fma.rn.f32 	%f4281, %f237, %f4280, %f4279;
	ld.shared.f32 	%f4282, [_ZZ20flash_attention_cudaE7k_block+2924];
	fma.rn.f32 	%f4283, %f238, %f4282, %f4281;
	ld.shared.f32 	%f4284, [_ZZ20flash_attention_cudaE7k_block+2928];
	fma.rn.f32 	%f4285, %f239, %f4284, %f4283;
	ld.shared.f32 	%f4286, [_ZZ20flash_attention_cudaE7k_block+2932];
	fma.rn.f32 	%f4287, %f240, %f4286, %f4285;
	ld.shared.f32 	%f4288, [_ZZ20flash_attention_cudaE7k_block+2936];
	fma.rn.f32 	%f4289, %f241, %f4288, %f4287;
	ld.shared.f32 	%f4290, [_ZZ20flash_attention_cudaE7k_block+2940];
	fma.rn.f32 	%f4291, %f242, %f4290, %f4289;
	ld.shared.f32 	%f4292, [_ZZ20flash_attention_cudaE7k_block+2944];
	fma.rn.f32 	%f4293, %f243, %f4292, %f4291;
	ld.shared.f32 	%f4294, [_ZZ20flash_attention_cudaE7k_block+2948];
	fma.rn.f32 	%f4295, %f244, %f4294, %f4293;
	ld.shared.f32 	%f4296, [_ZZ20flash_attention_cudaE7k_block+2952];
	fma.rn.f32 	%f4297, %f245, %f4296, %f4295;
	ld.shared.f32 	%f4298, [_ZZ20flash_attention_cudaE7k_block+2956];
	fma.rn.f32 	%f4299, %f246, %f4298, %f4297;
	ld.shared.f32 	%f4300, [_ZZ20flash_attention_cudaE7k_block+2960];
	fma.rn.f32 	%f4301, %f247, %f4300, %f4299;
	ld.shared.f32 	%f4302, [_ZZ20flash_attention_cudaE7k_block+2964];
	fma.rn.f32 	%f4303, %f248, %f4302, %f4301;
	ld.shared.f32 	%f4304, [_ZZ20flash_attention_cudaE7k_block+2968];
	fma.rn.f32 	%f4305, %f249, %f4304, %f4303;
	ld.shared.f32 	%f4306, [_ZZ20flash_attention_cudaE7k_block+2972];
	fma.rn.f32 	%f4307, %f250, %f4306, %f4305;
	ld.shared.f32 	%f4308, [_ZZ20flash_attention_cudaE7k_block+2976];
	fma.rn.f32 	%f4309, %f251, %f4308, %f4307;
	ld.shared.f32 	%f4310, [_ZZ20flash_attention_cudaE7k_block+2980];
	fma.rn.f32 	%f4311, %f252, %f4310, %f4309;
	ld.shared.f32 	%f4312, [_ZZ20flash_attention_cudaE7k_block+2984];
	fma.rn.f32 	%f4313, %f253, %f4312, %f4311;
	ld.shared.f32 	%f4314, [_ZZ20flash_attention_cudaE7k_block+2988];
	fma.rn.f32 	%f4315, %f254, %f4314, %f4313;
	ld.shared.f32 	%f4316, [_ZZ20flash_attention_cudaE7k_block+2992];
	fma.rn.f32 	%f4317, %f255, %f4316, %f4315;
	ld.shared.f32 	%f4318, [_ZZ20flash_attention_cudaE7k_block+2996];
	fma.rn.f32 	%f4319, %f256, %f4318, %f4317;
	ld.shared.f32 	%f4320, [_ZZ20flash_attention_cudaE7k_block+3000];
	fma.rn.f32 	%f4321, %f257, %f4320, %f4319;
	ld.shared.f32 	%f4322, [_ZZ20flash_attention_cudaE7k_block+3004];
	fma.rn.f32 	%f4323, %f258, %f4322, %f4321;
	ld.shared.f32 	%f4324, [_ZZ20flash_attention_cudaE7k_block+3008];
	fma.rn.f32 	%f4325, %f259, %f4324, %f4323;
	ld.shared.f32 	%f4326, [_ZZ20flash_attention_cudaE7k_block+3012];
	fma.rn.f32 	%f4327, %f260, %f4326, %f4325;
	ld.shared.f32 	%f4328, [_ZZ20flash_attention_cudaE7k_block+3016];
	fma.rn.f32 	%f4329, %f261, %f4328, %f4327;
	ld.shared.f32 	%f4330, [_ZZ20flash_attention_cudaE7k_block+3020];
	fma.rn.f32 	%f4331, %f262, %f4330, %f4329;
	ld.shared.f32 	%f4332, [_ZZ20flash_attention_cudaE7k_block+3024];
	fma.rn.f32 	%f4333, %f263, %f4332, %f4331;
	ld.shared.f32 	%f4334, [_ZZ20flash_attention_cudaE7k_block+3028];
	fma.rn.f32 	%f4335, %f264, %f4334, %f4333;
	ld.shared.f32 	%f4336, [_ZZ20flash_attention_cudaE7k_block+3032];
	fma.rn.f32 	%f4337, %f265, %f4336, %f4335;
	ld.shared.f32 	%f4338, [_ZZ20flash_attention_cudaE7k_block+3036];
	fma.rn.f32 	%f4339, %f266, %f4338, %f4337;
	ld.shared.f32 	%f4340, [_ZZ20flash_attention_cudaE7k_block+3040];
	fma.rn.f32 	%f4341, %f267, %f4340, %f4339;
	ld.shared.f32 	%f4342, [_ZZ20flash_attention_cudaE7k_block+3044];
	fma.rn.f32 	%f4343, %f268, %f4342, %f4341;
	ld.shared.f32 	%f4344, [_ZZ20flash_attention_cudaE7k_block+3048];
	fma.rn.f32 	%f4345, %f269, %f4344, %f4343;
	ld.shared.f32 	%f4346, [_ZZ20flash_attention_cudaE7k_block+3052];
	fma.rn.f32 	%f4347, %f270, %f4346, %f4345;
	ld.shared.f32 	%f4348, [_ZZ20flash_attention_cudaE7k_block+3056];
	fma.rn.f32 	%f4349, %f271, %f4348, %f4347;
	ld.shared.f32 	%f4350, [_ZZ20flash_attention_cudaE7k_block+3060];
	fma.rn.f32 	%f4351, %f272, %f4350, %f4349;
	ld.shared.f32 	%f4352, [_ZZ20flash_attention_cudaE7k_block+3064];
	fma.rn.f32 	%f4353, %f273, %f4352, %f4351;
	ld.shared.f32 	%f4354, [_ZZ20flash_attention_cudaE7k_block+3068];
	fma.rn.f32 	%f4355, %f274, %f4354, %f4353;
	mul.f32 	%f9631, %f9319, %f4355;
	max.f32 	%f9492, %f9492, %f9631;
	shl.b32 	%r155, %r268, 4;
	or.b32  	%r156, %r155, 6;
	setp.ge.s32 	%p39, %r156, %r241;
	@%p39 bra 	$L__BB0_62;
	ld.param.u32 	%r242, [flash_attention_cuda_param_7];
	ld.param.f32 	%f9320, [flash_attention_cuda_param_5];
	ld.shared.f32 	%f4356, [_ZZ20flash_attention_cudaE7k_block+3072];
	fma.rn.f32 	%f4357, %f147, %f4356, 0f00000000;
	ld.shared.f32 	%f4358, [_ZZ20flash_attention_cudaE7k_block+3076];
	fma.rn.f32 	%f4359, %f148, %f4358, %f4357;
	ld.shared.f32 	%f4360, [_ZZ20flash_attention_cudaE7k_block+3080];
	fma.rn.f32 	%f4361, %f149, %f4360, %f4359;
	ld.shared.f32 	%f4362, [_ZZ20flash_attention_cudaE7k_block+3084];
	fma.rn.f32 	%f4363, %f150, %f4362, %f4361;
	ld.shared.f32 	%f4364, [_ZZ20flash_attention_cudaE7k_block+3088];
	fma.rn.f32 	%f4365, %f151, %f4364, %f4363;
	ld.shared.f32 	%f4366, [_ZZ20flash_attention_cudaE7k_block+3092];
	fma.rn.f32 	%f4367, %f152, %f4366, %f4365;
	ld.shared.f32 	%f4368, [_ZZ20flash_attention_cudaE7k_block+3096];
	fma.rn.f32 	%f4369, %f153, %f4368, %f4367;
	ld.shared.f32 	%f4370, [_ZZ20flash_attention_cudaE7k_block+3100];
	fma.rn.f32 	%f4371, %f154, %f4370, %f4369;
	ld.shared.f32 	%f4372, [_ZZ20flash_attention_cudaE7k_block+3104];
	fma.rn.f32 	%f4373, %f155, %f4372, %f4371;
	ld.shared.f32 	%f4374, [_ZZ20flash_attention_cudaE7k_block+3108];
	fma.rn.f32 	%f4375, %f156, %f4374, %f4373;
	ld.shared.f32 	%f4376, [_ZZ20flash_attention_cudaE7k_block+3112];
	fma.rn.f32 	%f4377, %f157, %f4376, %f4375;
	ld.shared.f32 	%f4378, [_ZZ20flash_attention_cudaE7k_block+3116];
	fma.rn.f32 	%f4379, %f158, %f4378, %f4377;
	ld.shared.f32 	%f4380, [_ZZ20flash_attention_cudaE7k_block+3120];
	fma.rn.f32 	%f4381, %f159, %f4380, %f4379;
	ld.shared.f32 	%f4382, [_ZZ20flash_attention_cudaE7k_block+3124];
	fma.rn.f32 	%f4383, %f160, %f4382, %f4381;
	ld.shared.f32 	%f4384, [_ZZ20flash_attention_cudaE7k_block+3128];
	fma.rn.f32 	%f4385, %f161, %f4384, %f4383;
	ld.shared.f32 	%f4386, [_ZZ20flash_attention_cudaE7k_block+3132];
	fma.rn.f32 	%f4387, %f162, %f4386, %f4385;
	ld.shared.f32 	%f4388, [_ZZ20flash_attention_cudaE7k_block+3136];
	fma.rn.f32 	%f4389, %f163, %f4388, %f4387;
	ld.shared.f32 	%f4390, [_ZZ20flash_attention_cudaE7k_block+3140];
	fma.rn.f32 	%f4391, %f164, %f4390, %f4389;
	ld.shared.f32 	%f4392, [_ZZ20flash_attention_cudaE7k_block+3144];
	fma.rn.f32 	%f4393, %f165, %f4392, %f4391;
	ld.shared.f32 	%f4394, [_ZZ20flash_attention_cudaE7k_block+3148];
	fma.rn.f32 	%f4395, %f166, %f4394, %f4393;
	ld.shared.f32 	%f4396, [_ZZ20flash_attention_cudaE7k_block+3152];
	fma.rn.f32 	%f4397, %f167, %f4396, %f4395;
	ld.shared.f32 	%f4398, [_ZZ20flash_attention_cudaE7k_block+3156];
	fma.rn.f32 	%f4399, %f168, %f4398, %f4397;
	ld.shared.f32 	%f4400, [_ZZ20flash_attention_cudaE7k_block+3160];
	fma.rn.f32 	%f4401, %f169, %f4400, %f4399;
	ld.shared.f32 	%f4402, [_ZZ20flash_attention_cudaE7k_block+3164];
	fma.rn.f32 	%f4403, %f170, %f4402, %f4401;
	ld.shared.f32 	%f4404, [_ZZ20flash_attention_cudaE7k_block+3168];
	fma.rn.f32 	%f4405, %f171, %f4404, %f4403;
	ld.shared.f32 	%f4406, [_ZZ20flash_attention_cudaE7k_block+3172];
	fma.rn.f32 	%f4407, %f172, %f4406, %f4405;
	ld.shared.f32 	%f4408, [_ZZ20flash_attention_cudaE7k_block+3176];
	fma.rn.f32 	%f4409, %f173, %f4408, %f4407;
	ld.shared.f32 	%f4410, [_ZZ20flash_attention_cudaE7k_block+3180];
	fma.rn.f32 	%f4411, %f174, %f4410, %f4409;
	ld.shared.f32 	%f4412, [_ZZ20flash_attention_cudaE7k_block+3184];
	fma.rn.f32 	%f4413, %f175, %f4412, %f4411;
	ld.shared.f32 	%f4414, [_ZZ20flash_attention_cudaE7k_block+3188];
	fma.rn.f32 	%f4415, %f176, %f4414, %f4413;
	ld.shared.f32 	%f4416, [_ZZ20flash_attention_cudaE7k_block+3192];
	fma.rn.f32 	%f4417, %f177, %f4416, %f4415;
	ld.shared.f32 	%f4418, [_ZZ20flash_attention_cudaE7k_block+3196];
	fma.rn.f32 	%f4419, %f178, %f4418, %f4417;
	ld.shared.f32 	%f4420, [_ZZ20flash_attention_cudaE7k_block+3200];
	fma.rn.f32 	%f4421, %f179, %f4420, %f4419;
	ld.shared.f32 	%f4422, [_ZZ20flash_attention_cudaE7k_block+3204];
	fma.rn.f32 	%f4423, %f180, %f4422, %f4421;
	ld.shared.f32 	%f4424, [_ZZ20flash_attention_cudaE7k_block+3208];
	fma.rn.f32 	%f4425, %f181, %f4424, %f4423;
	ld.shared.f32 	%f4426, [_ZZ20flash_attention_cudaE7k_block+3212];
	fma.rn.f32 	%f4427, %f182, %f4426, %f4425;
	ld.shared.f32 	%f4428, [_ZZ20flash_attention_cudaE7k_block+3216];
	fma.rn.f32 	%f4429, %f183, %f4428, %f4427;
	ld.shared.f32 	%f4430, [_ZZ20flash_attention_cudaE7k_block+3220];
	fma.rn.f32 	%f4431, %f184, %f4430, %f4429;
	ld.shared.f32 	%f4432, [_ZZ20flash_attention_cudaE7k_block+3224];
	fma.rn.f32 	%f4433, %f185, %f4432, %f4431;
	ld.shared.f32 	%f4434, [_ZZ20flash_attention_cudaE7k_block+3228];
	fma.rn.f32 	%f4435, %f186, %f4434, %f4433;
	ld.shared.f32 	%f4436, [_ZZ20flash_attention_cudaE7k_block+3232];
	fma.rn.f32 	%f4437, %f187, %f4436, %f4435;
	ld.shared.f32 	%f4438, [_ZZ20flash_attention_cudaE7k_block+3236];
	fma.rn.f32 	%f4439, %f188, %f4438, %f4437;
	ld.shared.f32 	%f4440, [_ZZ20flash_attention_cudaE7k_block+3240];
	fma.rn.f32 	%f4441, %f189, %f4440, %f4439;
	ld.shared.f32 	%f4442, [_ZZ20flash_attention_cudaE7k_block+3244];
	fma.rn.f32 	%f4443, %f190, %f4442, %f4441;
	ld.shared.f32 	%f4444, [_ZZ20flash_attention_cudaE7k_block+3248];
	fma.rn.f32 	%f4445, %f191, %f4444, %f4443;
	ld.shared.f32 	%f4446, [_ZZ20flash_attention_cudaE7k_block+3252];
	fma.rn.f32 	%f4447, %f192, %f4446, %f4445;
	ld.shared.f32 	%f4448, [_ZZ20flash_attention_cudaE7k_block+3256];
	fma.rn.f32 	%f4449, %f193, %f4448, %f4447;
	ld.shared.f32 	%f4450, [_ZZ20flash_attention_cudaE7k_block+3260];
	fma.rn.f32 	%f4451, %f194, %f4450, %f4449;
	ld.shared.f32 	%f4452, [_ZZ20flash_attention_cudaE7k_block+3264];
	fma.rn.f32 	%f4453, %f195, %f4452, %f4451;
	ld.shared.f32 	%f4454, [_ZZ20flash_attention_cudaE7k_block+3268];
	fma.rn.f32 	%f4455, %f196, %f4454, %f4453;
	ld.shared.f32 	%f4456, [_ZZ20flash_attention_cudaE7k_block+3272];
	fma.rn.f32 	%f4457, %f197, %f4456, %f4455;
	ld.shared.f32 	%f4458, [_ZZ20flash_attention_cudaE7k_block+3276];
	fma.rn.f32 	%f4459, %f198, %f4458, %f4457;
	ld.shared.f32 	%f4460, [_ZZ20flash_attention_cudaE7k_block+3280];
	fma.rn.f32 	%f4461, %f199, %f4460, %f4459;
	ld.shared.f32 	%f4462, [_ZZ20flash_attention_cudaE7k_block+3284];
	fma.rn.f32 	%f4463, %f200, %f4462, %f4461;
	ld.shared.f32 	%f4464, [_ZZ20flash_attention_cudaE7k_block+3288];
	fma.rn.f32 	%f4465, %f201, %f4464, %f4463;
	ld.shared.f32 	%f4466, [_ZZ20flash_attention_cudaE7k_block+3292];
	fma.rn.f32 	%f4467, %f202, %f4466, %f4465;
	ld.shared.f32 	%f4468, [_ZZ20flash_attention_cudaE7k_block+3296];
	fma.rn.f32 	%f4469, %f203, %f4468, %f4467;
	ld.shared.f32 	%f4470, [_ZZ20flash_attention_cudaE7k_block+3300];
	fma.rn.f32 	%f4471, %f204, %f4470, %f4469;
	ld.shared.f32 	%f4472, [_ZZ20flash_attention_cudaE7k_block+3304];
	fma.rn.f32 	%f4473, %f205, %f4472, %f4471;
	ld.shared.f32 	%f4474, [_ZZ20flash_attention_cudaE7k_block+3308];
	fma.rn.f32 	%f4475, %f206, %f4474, %f4473;
	ld.shared.f32 	%f4476, [_ZZ20flash_attention_cudaE7k_block+3312];
	fma.rn.f32 	%f4477, %f207, %f4476, %f4475;
	ld.shared.f32 	%f4478, [_ZZ20flash_attention_cudaE7k_block+3316];
	fma.rn.f32 	%f4479, %f208, %f4478, %f4477;
	ld.shared.f32 	%f4480, [_ZZ20flash_attention_cudaE7k_block+3320];
	fma.rn.f32 	%f4481, %f209, %f4480, %f4479;
	ld.shared.f32 	%f4482, [_ZZ20flash_attention_cudaE7k_block+3324];
	fma.rn.f32 	%f4483, %f210, %f4482, %f4481;
	ld.shared.f32 	%f4484, [_ZZ20flash_attention_cudaE7k_block+3328];
	fma.rn.f32 	%f4485, %f211, %f4484, %f4483;
	ld.shared.f32 	%f4486, [_ZZ20flash_attention_cudaE7k_block+3332];
	fma.rn.f32 	%f4487, %f212, %f4486, %f4485;
	ld.shared.f32 	%f4488, [_ZZ20flash_attention_cudaE7k_block+3336];
	fma.rn.f32 	%f4489, %f213, %f4488, %f4487;
	ld.shared.f32 	%f4490, [_ZZ20flash_attention_cudaE7k_block+3340];
	fma.rn.f32 	%f4491, %f214, %f4490, %f4489;
	ld.shared.f32 	%f4492, [_ZZ20flash_attention_cudaE7k_block+3344];
	fma.rn.f32 	%f4493, %f215, %f4492, %f4491;
	ld.shared.f32 	%f4494, [_ZZ20flash_attention_cudaE7k_block+3348];
	fma.rn.f32 	%f4495, %f216, %f4494, %f4493;
	ld.shared.f32 	%f4496, [_ZZ20flash_attention_cudaE7k_block+3352];
	fma.rn.f32 	%f4497, %f217, %f4496, %f4495;
	ld.shared.f32 	%f4498, [_ZZ20flash_attention_cudaE7k_block+3356];
	fma.rn.f32 	%f4499, %f218, %f4498, %f4497;
	ld.shared.f32 	%f4500, [_ZZ20flash_attention_cudaE7k_block+3360];
	fma.rn.f32 	%f4501, %f219, %f4500, %f4499;
	ld.shared.f32 	%f4502, [_ZZ20flash_attention_cudaE7k_block+3364];
	fma.rn.f32 	%f4503, %f220, %f4502, %f4501;
	ld.shared.f32 	%f4504, [_ZZ20flash_attention_cudaE7k_block+3368];
	fma.rn.f32 	%f4505, %f221, %f4504, %f4503;
	ld.shared.f32 	%f4506, [_ZZ20flash_attention_cudaE7k_block+3372];
	fma.rn.f32 	%f4507, %f222, %f4506, %f4505;
	ld.shared.f32 	%f4508, [_ZZ20flash_attention_cudaE7k_block+3376];
	fma.rn.f32 	%f4509, %f223, %f4508, %f4507;
	ld.shared.f32 	%f4510, [_ZZ20flash_attention_cudaE7k_block+3380];
	fma.rn.f32 	%f4511, %f224, %f4510, %f4509;
	ld.shared.f32 	%f4512, [_ZZ20flash_attention_cudaE7k_block+3384];
	fma.rn.f32 	%f4513, %f225, %f4512, %f4511;
	ld.shared.f32 	%f4514, [_ZZ20flash_attention_cudaE7k_block+3388];
	fma.rn.f32 	%f4515, %f226, %f4514, %f4513;
	ld.shared.f32 	%f4516, [_ZZ20flash_attention_cudaE7k_block+3392];
	fma.rn.f32 	%f4517, %f227, %f4516, %f4515;
	ld.shared.f32 	%f4518, [_ZZ20flash_attention_cudaE7k_block+3396];
	fma.rn.f32 	%f4519, %f228, %f4518, %f4517;
	ld.shared.f32 	%f4520, [_ZZ20flash_attention_cudaE7k_block+3400];
	fma.rn.f32 	%f4521, %f229, %f4520, %f4519;
	ld.shared.f32 	%f4522, [_ZZ20flash_attention_cudaE7k_block+3404];
	fma.rn.f32 	%f4523, %f230, %f4522, %f4521;
	ld.shared.f32 	%f4524, [_ZZ20flash_attention_cudaE7k_block+3408];
	fma.rn.f32 	%f4525, %f231, %f4524, %f4523;
	ld.shared.f32 	%f4526, [_ZZ20flash_attention_cudaE7k_block+3412];
	fma.rn.f32 	%f4527, %f232, %f4526, %f4525;
	ld.shared.f32 	%f4528, [_ZZ20flash_attention_cudaE7k_block+3416];
	fma.rn.f32 	%f4529, %f233, %f4528, %f4527;
	ld.shared.f32 	%f4530, [_ZZ20flash_attention_cudaE7k_block+3420];
	fma.rn.f32 	%f4531, %f234, %f4530, %f4529;
	ld.shared.f32 	%f4532, [_ZZ20flash_attention_cudaE7k_block+3424];
	fma.rn.f32 	%f4533, %f235, %f4532, %f4531;
	ld.shared.f32 	%f4534, [_ZZ20flash_attention_cudaE7k_block+3428];
	fma.rn.f32 	%f4535, %f236, %f4534, %f4533;
	ld.shared.f32 	%f4536, [_ZZ20flash_attention_cudaE7k_block+3432];
	fma.rn.f32 	%f4537, %f237, %f4536, %f4535;
	ld.shared.f32 	%f4538, [_ZZ20flash_attention_cudaE7k_block+3436];
	fma.rn.f32 	%f4539, %f238, %f4538, %f4537;
	ld.shared.f32 	%f4540, [_ZZ20flash_attention_cudaE7k_block+3440];
	fma.rn.f32 	%f4541, %f239, %f4540, %f4539;
	ld.shared.f32 	%f4542, [_ZZ20flash_attention_cudaE7k_block+3444];
	fma.rn.f32 	%f4543, %f240, %f4542, %f4541;
	ld.shared.f32 	%f4544, [_ZZ20flash_attention_cudaE7k_block+3448];
	fma.rn.f32 	%f4545, %f241, %f4544, %f4543;
	ld.shared.f32 	%f4546, [_ZZ20flash_attention_cudaE7k_block+3452];
	fma.rn.f32 	%f4547, %f242, %f4546, %f4545;
	ld.shared.f32 	%f4548, [_ZZ20flash_attention_cudaE7k_block+3456];
	fma.rn.f32 	%f4549, %f243, %f4548, %f4547;
	ld.shared.f32 	%f4550, [_ZZ20flash_attention_cudaE7k_block+3460];
	fma.rn.f32 	%f4551, %f244, %f4550, %f4549;
	ld.shared.f32 	%f4552, [_ZZ20flash_attention_cudaE7k_block+3464];
	fma.rn.f32 	%f4553, %f245, %f4552, %f4551;
	ld.shared.f32 	%f4554, [_ZZ20flash_attention_cudaE7k_block+3468];
	fma.rn.f32 	%f4555, %f246, %f4554, %f4553;
	ld.shared.f32 	%f4556, [_ZZ20flash_attention_cudaE7k_block+3472];
	fma.rn.f32 	%f4557, %f247, %f4556, %f4555;
	ld.shared.f32 	%f4558, [_ZZ20flash_attention_cudaE7k_block+3476];
	fma.rn.f32 	%f4559, %f248, %f4558, %f4557;
	ld.shared.f32 	%f4560, [_ZZ20flash_attention_cudaE7k_block+3480];
	fma.rn.f32 	%f4561, %f249, %f4560, %f4559;
	ld.shared.f32 	%f4562, [_ZZ20flash_attention_cudaE7k_block+3484];
	fma.rn.f32 	%f4563, %f250, %f4562, %f4561;
	ld.shared.f32 	%f4564, [_ZZ20flash_attention_cudaE7k_block+3488];
	fma.rn.f32 	%f4565, %f251, %f4564, %f4563;
	ld.shared.f32 	%f4566, [_ZZ20flash_attention_cudaE7k_block+3492];
	fma.rn.f32 	%f4567, %f252, %f4566, %f4565;
	ld.shared.f32 	%f4568, [_ZZ20flash_attention_cudaE7k_block+3496];
	fma.rn.f32 	%f4569, %f253, %f4568, %f4567;
	ld.shared.f32 	%f4570, [_ZZ20flash_attention_cudaE7k_block+3500];
	fma.rn.f32 	%f4571, %f254, %f4570, %f4569;
	ld.shared.f32 	%f4572, [_ZZ20flash_attention_cudaE7k_block+3504];
	fma.rn.f32 	%f4573, %f255, %f4572, %f4571;
	ld.shared.f32 	%f4574, [_ZZ20flash_attention_cudaE7k_block+3508];
	fma.rn.f32 	%f4575, %f256, %f4574, %f4573;
	ld.shared.f32 	%f4576, [_ZZ20flash_attention_cudaE7k_block+3512];
	fma.rn.f32 	%f4577, %f257, %f4576, %f4575;
	ld.shared.f32 	%f4578, [_ZZ20flash_attention_cudaE7k_block+3516];
	fma.rn.f32 	%f4579, %f258, %f4578, %f4577;
	ld.shared.f32 	%f4580, [_ZZ20flash_attention_cudaE7k_block+3520];
	fma.rn.f32 	%f4581, %f259, %f4580, %f4579;
	ld.shared.f32 	%f4582, [_ZZ20flash_attention_cudaE7k_block+3524];
	fma.rn.f32 	%f4583, %f260, %f4582, %f4581;
	ld.shared.f32 	%f4584, [_ZZ20flash_attention_cudaE7k_block+3528];
	fma.rn.f32 	%f4585, %f261, %f4584, %f4583;
	ld.shared.f32 	%f4586, [_ZZ20flash_attention_cudaE7k_block+3532];
	fma.rn.f32 	%f4587, %f262, %f4586, %f4585;
	ld.shared.f32 	%f4588, [_ZZ20flash_attention_cudaE7k_block+3536];
	fma.rn.f32 	%f4589, %f263, %f4588, %f4587;
	ld.shared.f32 	%f4590, [_ZZ20flash_attention_cudaE7k_block+3540];
	fma.rn.f32 	%f4591, %f264, %f4590, %f4589;
	ld.shared.f32 	%f4592, [_ZZ20flash_attention_cudaE7k_block+3544];
	fma.rn.f32 	%f4593, %f265, %f4592, %f4591;
	ld.shared.f32 	%f4594, [_ZZ20flash_attention_cudaE7k_block+3548];
	fma.rn.f32 	%f4595, %f266, %f4594, %f4593;
	ld.shared.f32 	%f4596, [_ZZ20flash_attention_cudaE7k_block+3552];
	fma.rn.f32 	%f4597, %f267, %f4596, %f4595;
	ld.shared.f32 	%f4598, [_ZZ20flash_attention_cudaE7k_block+3556];
	fma.rn.f32 	%f4599, %f268, %f4598, %f4597;
	ld.shared.f32 	%f4600, [_ZZ20flash_attention_cudaE7k_block+3560];
	fma.rn.f32 	%f4601, %f269, %f4600, %f4599;
	ld.shared.f32 	%f4602, [_ZZ20flash_attention_cudaE7k_block+3564];
	fma.rn.f32 	%f4603, %f270, %f4602, %f4601;
	ld.shared.f32 	%f4604, [_ZZ20flash_attention_cudaE7k_block+3568];
	fma.rn.f32 	%f4605, %f271, %f4604, %f4603;
	ld.shared.f32 	%f4606, [_ZZ20flash_attention_cudaE7k_block+3572];
	fma.rn.f32 	%f4607, %f272, %f4606, %f4605;
	ld.shared.f32 	%f4608, [_ZZ20flash_attention_cudaE7k_block+3576];
	fma.rn.f32 	%f4609, %f273, %f4608, %f4607;
	ld.shared.f32 	%f4610, [_ZZ20flash_attention_cudaE7k_block+3580];
	fma.rn.f32 	%f4611, %f274, %f4610, %f4609;
	mul.f32 	%f9630, %f9320, %f4611;
	max.f32 	%f9492, %f9492, %f9630;
	shl.b32 	%r157, %r268, 4;
	or.b32  	%r158, %r157, 7;
	setp.ge.s32 	%p40, %r158, %r242;
	@%p40 bra 	$L__BB0_62;
	ld.param.u32 	%r243, [flash_attention_cuda_param_7];
	ld.param.f32 	%f9321, [flash_attention_cuda_param_5];
	ld.shared.f32 	%f4612, [_ZZ20flash_attention_cudaE7k_block+3584];
	fma.rn.f32 	%f4613, %f147, %f4612, 0f00000000;
	ld.shared.f32 	%f4614, [_ZZ20flash_attention_cudaE7k_block+3588];
	fma.rn.f32 	%f4615, %f148, %f4614, %f4613;
	ld.shared.f32 	%f4616, [_ZZ20flash_attention_cudaE7k_block+3592];
	fma.rn.f32 	%f4617, %f149, %f4616, %f4615;
	ld.shared.f32 	%f4618, [_ZZ20flash_attention_cudaE7k_block+3596];
	fma.rn.f32 	%f4619, %f150, %f4618, %f4617;
	ld.shared.f32 	%f4620, [_ZZ20flash_attention_cudaE7k_block+3600];
	fma.rn.f32 	%f4621, %f151, %f4620, %f4619;
	ld.shared.f32 	%f4622, [_ZZ20flash_attention_cudaE7k_block+3604];
	fma.rn.f32 	%f4623, %f152, %f4622, %f4621;
	ld.shared.f32 	%f4624, [_ZZ20flash_attention_cudaE7k_block+3608];
	fma.rn.f32 	%f4625, %f153, %f4624, %f4623;
	ld.shared.f32 	%f4626, [_ZZ20flash_attention_cudaE7k_block+3612];
	fma.rn.f32 	%f4627, %f154, %f4626, %f4625;
	ld.shared.f32 	%f4628, [_ZZ20flash_attention_cudaE7k_block+3616];
	fma.rn.f32 	%f4629, %f155, %f4628, %f4627;
	ld.shared.f32 	%f4630, [_ZZ20flash_attention_cudaE7k_block+3620];
	fma.rn.f32 	%f4631, %f156, %f4630, %f4629;
	ld.shared.f32 	%f4632, [_ZZ20flash_attention_cudaE7k_block+3624];
	fma.rn.f32 	%f4633, %f157, %f4632, %f4631;
	ld.shared.f32 	%f4634, [_ZZ20flash_attention_cudaE7k_block+3628];
	fma.rn.f32 	%f4635, %f158, %f4634, %f4633;
	ld.shared.f32 	%f4636, [_ZZ20flash_attention_cudaE7k_block+3632];
	fma.rn.f32 	%f4637, %f159, %f4636, %f4635;
	ld.shared.f32 	%f4638, [_ZZ20flash_attention_cudaE7k_block+3636];
	fma.rn.f32 	%f4639, %f160, %f4638, %f4637;
	ld.shared.f32 	%f4640, [_ZZ20flash_attention_cudaE7k_block+3640];
	fma.rn.f32 	%f4641, %f161, %f4640, %f4639;
	ld.shared.f32 	%f4642, [_ZZ20flash_attention_cudaE7k_block+3644];
	fma.rn.f32 	%f4643, %f162, %f4642, %f4641;
	ld.shared.f32 	%f4644, [_ZZ20flash_attention_cudaE7k_block+3648];
	fma.rn.f32 	%f4645, %f163, %f4644, %f4643;
	ld.shared.f32 	%f4646, [_ZZ20flash_attention_cudaE7k_block+3652];
	fma.rn.f32 	%f4647, %f164, %f4646, %f4645;
	ld.shared.f32 	%f4648, [_ZZ20flash_attention_cudaE7k_block+3656];
	fma.rn.f32 	%f4649, %f165, %f4648, %f4647;
	ld.shared.f32 	%f4650, [_ZZ20flash_attention_cudaE7k_block+3660];
	fma.rn.f32 	%f4651, %f166, %f4650, %f4649;
	ld.shared.f32 	%f4652, [_ZZ20flash_attention_cudaE7k_block+3664];
	fma.rn.f32 	%f4653, %f167, %f4652, %f4651;
	ld.shared.f32 	%f4654, [_ZZ20flash_attention_cudaE7k_block+3668];
	fma.rn.f32 	%f4655, %f168, %f4654, %f4653;
	ld.shared.f32 	%f4656, [_ZZ20flash_attention_cudaE7k_block+3672];
	fma.rn.f32 	%f4657, %f169, %f4656, %f4655;
	ld.shared.f32 	%f4658, [_ZZ20flash_attention_cudaE7k_block+3676];
	fma.rn.f32 	%f4659, %f170, %f4658, %f4657;
	ld.shared.f32 	%f4660, [_ZZ20flash_attention_cudaE7k_block+3680];
	fma.rn.f32 	%f4661, %f171, %f4660, %f4659;
	ld.shared.f32 	%f4662, [_ZZ20flash_attention_cudaE7k_block+3684];
	fma.rn.f32 	%f4663, %f172, %f4662, %f4661;
	ld.shared.f32 	%f4664, [_ZZ20flash_attention_cudaE7k_block+3688];
	fma.rn.f32 	%f4665, %f173, %f4664, %f4663;
	ld.shared.f32 	%f4666, [_ZZ20flash_attention_cudaE7k_block+3692];
	fma.rn.f32 	%f4667, %f174, %f4666, %f4665;
	ld.shared.f32 	%f4668, [_ZZ20flash_attention_cudaE7k_block+3696];
	fma.rn.f32 	%f4669, %f175, %f4668, %f4667;
	ld.shared.f32 	%f4670, [_ZZ20flash_attention_cudaE7k_block+3700];
	fma.rn.f32 	%f4671, %f176, %f4670, %f4669;
	ld.shared.f32 	%f4672, [_ZZ20flash_attention_cudaE7k_block+3704];
	fma.rn.f32 	%f4673, %f177, %f4672, %f4671;
	ld.shared.f32 	%f4674, [_ZZ20flash_attention_cudaE7k_block+3708];
	fma.rn.f32 	%f4675, %f178, %f4674, %f4673;
	ld.shared.f32 	%f4676, [_ZZ20flash_attention_cudaE7k_block+3712];
	fma.rn.f32 	%f4677, %f179, %f4676, %f4675;
	ld.shared.f32 	%f4678, [_ZZ20flash_attention_cudaE7k_block+3716];
	fma.rn.f32 	%f4679, %f180, %f4678, %f4677;
	ld.shared.f32 	%f4680, [_ZZ20flash_attention_cudaE7k_block+3720];
	fma.rn.f32 	%f4681, %f181, %f4680, %f4679;
	ld.shared.f32 	%f4682, [_ZZ20flash_attention_cudaE7k_block+3724];
	fma.rn.f32 	%f4683, %f182, %f4682, %f4681;
	ld.shared.f32 	%f4684, [_ZZ20flash_attention_cudaE7k_block+3728];
	fma.rn.f32 	%f4685, %f183, %f4684, %f4683;
	ld.shared.f32 	%f4686, [_ZZ20flash_attention_cudaE7k_block+3732];
	fma.rn.f32 	%f4687, %f184, %f4686, %f4685;
	ld.shared.f32 	%f4688, [_ZZ20flash_attention_cudaE7k_block+3736];
	fma.rn.f32 	%f4689, %f185, %f4688, %f4687;
	ld.shared.f32 	%f4690, [_ZZ20flash_attention_cudaE7k_block+3740];
	fma.rn.f32 	%f4691, %f186, %f4690, %f4689;
	ld.shared.f32 	%f4692, [_ZZ20flash_attention_cudaE7k_block+3744];
	fma.rn.f32 	%f4693, %f187, %f4692, %f4691;
	ld.shared.f32 	%f4694, [_ZZ20flash_attention_cudaE7k_block+3748];
	fma.rn.f32 	%f4695, %f188, %f4694, %f4693;
	ld.shared.f32 	%f4696, [_ZZ20flash_attention_cudaE7k_block+3752];
	fma.rn.f32 	%f4697, %f189, %f4696, %f4695;
	ld.shared.f32 	%f4698, [_ZZ20flash_attention_cudaE7k_block+3756];
	fma.rn.f32 	%f4699, %f190, %f4698, %f4697;
	ld.shared.f32 	%f4700, [_ZZ20flash_attention_cudaE7k_block+3760];
	fma.rn.f32 	%f4701, %f191, %f4700, %f4699;
	ld.shared.f32 	%f4702, [_ZZ20flash_attention_cudaE7k_block+3764];
	fma.rn.f32 	%f4703, %f192, %f4702, %f4701;
	ld.shared.f32 	%f4704, [_ZZ20flash_attention_cudaE7k_block+3768];
	fma.rn.f32 	%f4705, %f193, %f4704, %f4703;
	ld.shared.f32 	%f4706, [_ZZ20flash_attention_cudaE7k_block+3772];
	fma.rn.f32 	%f4707, %f194, %f4706, %f4705;
	ld.shared.f32 	%f4708, [_ZZ20flash_attention_cudaE7k_block+3776];
	fma.rn.f32 	%f4709, %f195, %f4708, %f4707;
	ld.shared.f32 	%f4710, [_ZZ20flash_attention_cudaE7k_block+3780];
	fma.rn.f32 	%f4711, %f196, %f4710, %f4709;
	ld.shared.f32 	%f4712, [_ZZ20flash_attention_cudaE7k_block+3784];
	fma.rn.f32 	%f4713, %f197, %f4712, %f4711;
	ld.shared.f32 	%f4714, [_ZZ20flash_attention_cudaE7k_block+3788];
	fma.rn.f32 	%f4715, %f198, %f4714, %f4713;
	ld.shared.f32 	%f4716, [_ZZ20flash_attention_cudaE7k_block+3792];
	fma.rn.f32 	%f4717, %f199, %f4716, %f4715;
	ld.shared.f32 	%f4718, [_ZZ20flash_attention_cudaE7k_block+3796];
	fma.rn.f32 	%f4719, %f200, %f4718, %f4717;
	ld.shared.f32 	%f4720, [_ZZ20flash_attention_cudaE7k_block+3800];
	fma.rn.f32 	%f4721, %f201, %f4720, %f4719;
	ld.shared.f32 	%f4722, [_ZZ20flash_attention_cudaE7k_block+3804];
	fma.rn.f32 	%f4723, %f202, %f4722, %f4721;
	ld.shared.f32 	%f4724, [_ZZ20flash_attention_cudaE7k_block+3808];
	fma.rn.f32 	%f4725, %f203, %f4724, %f4723;
	ld.shared.f32 	%f4726, [_ZZ20flash_attention_cudaE7k_block+3812];
	fma.rn.f32 	%f4727, %f204, %f4726, %f4725;
	ld.shared.f32 	%f4728, [_ZZ20flash_attention_cudaE7k_block+3816];
	fma.rn.f32 	%f4729, %f205, %f4728, %f4727;
	ld.shared.f32 	%f4730, [_ZZ20flash_attention_cudaE7k_block+3820];
	fma.rn.f32 	%f4731, %f206, %f4730, %f4729;
	ld.shared.f32 	%f4732, [_ZZ20flash_attention_cudaE7k_block+3824];
	fma.rn.f32 	%f4733, %f207, %f4732, %f4731;
	ld.shared.f32 	%f4734, [_ZZ20flash_attention_cudaE7k_block+3828];
	fma.rn.f32 	%f4735, %f208, %f4734, %f4733;
	ld.shared.f32 	%f4736, [_ZZ20flash_attention_cudaE7k_block+3832];
	fma.rn.f32 	%f4737, %f209, %f4736, %f4735;
	ld.shared.f32 	%f4738, [_ZZ20flash_attention_cudaE7k_block+3836];
	fma.rn.f32 	%f4739, %f210, %f4738, %f4737;
	ld.shared.f32 	%f4740, [_ZZ20flash_attention_cudaE7k_block+3840];
	fma.rn.f32 	%f4741, %f211, %f4740, %f4739;
	ld.shared.f32 	%f4742, [_ZZ20flash_attention_cudaE7k_block+3844];
	fma.rn.f32 	%f4743, %f212, %f4742, %f4741;
	ld.shared.f32 	%f4744, [_ZZ20flash_attention_cudaE7k_block+3848];
	fma.rn.f32 	%f4745, %f213, %f4744, %f4743;
	ld.shared.f32 	%f4746, [_ZZ20flash_attention_cudaE7k_block+3852];
	fma.rn.f32 	%f4747, %f214, %f4746, %f4745;
	ld.shared.f32 	%f4748, [_ZZ20flash_attention_cudaE7k_block+3856];
	fma.rn.f32 	%f4749, %f215, %f4748, %f4747;
	ld.shared.f32 	%f4750, [_ZZ20flash_attention_cudaE7k_block+3860];
	fma.rn.f32 	%f4751, %f216, %f4750, %f4749;
	ld.shared.f32 	%f4752, [_ZZ20flash_attention_cudaE7k_block+3864];
	fma.rn.f32 	%f4753, %f217, %f4752, %f4751;
	ld.shared.f32 	%f4754, [_ZZ20flash_attention_cudaE7k_block+3868];
	fma.rn.f32 	%f4755, %f218, %f4754, %f4753;
	ld.shared.f32 	%f4756, [_ZZ20flash_attention_cudaE7k_block+3872];
	fma.rn.f32 	%f4757, %f219, %f4756, %f4755;
	ld.shared.f32 	%f4758, [_ZZ20flash_attention_cudaE7k_block+3876];
	fma.rn.f32 	%f4759, %f220, %f4758, %f4757;
	ld.shared.f32 	%f4760, [_ZZ20flash_attention_cudaE7k_block+3880];
	fma.rn.f32 	%f4761, %f221, %f4760, %f4759;
	ld.shared.f32 	%f4762, [_ZZ20flash_attention_cudaE7k_block+3884];
	fma.rn.f32 	%f4763, %f222, %f4762, %f4761;
	ld.shared.f32 	%f4764, [_ZZ20flash_attention_cudaE7k_block+3888];
	fma.rn.f32 	%f4765, %f223, %f4764, %f4763;
	ld.shared.f32 	%f4766, [_ZZ20flash_attention_cudaE7k_block+3892];
	fma.rn.f32 	%f4767, %f224, %f4766, %f4765;
	ld.shared.f32 	%f4768, [_ZZ20flash_attention_cudaE7k_block+3896];
	fma.rn.f32 	%f4769, %f225, %f4768, %f4767;
	ld.shared.f32 	%f4770, [_ZZ20flash_attention_cudaE7k_block+3900];
	fma.rn.f32 	%f4771, %f226, %f4770, %f4769;
	ld.shared.f32 	%f4772, [_ZZ20flash_attention_cudaE7k_block+3904];
	fma.rn.f32 	%f4773, %f227, %f4772, %f4771;
	ld.shared.f32 	%f4774, [_ZZ20flash_attention_cudaE7k_block+3908];
	fma.rn.f32 	%f4775, %f228, %f4774, %f4773;
	ld.shared.f32 	%f4776, [_ZZ20flash_attention_cudaE7k_block+3912];
	fma.rn.f32 	%f4777, %f229, %f4776, %f4775;
	ld.shared.f32 	%f4778, [_ZZ20flash_attention_cudaE7k_block+3916];
	fma.rn.f32 	%f4779, %f230, %f4778, %f4777;
	ld.shared.f32 	%f4780, [_ZZ20flash_attention_cudaE7k_block+3920];
	fma.rn.f32 	%f4781, %f231, %f4780, %f4779;
	ld.shared.f32 	%f4782, [_ZZ20flash_attention_cudaE7k_block+3924];
	fma.rn.f32 	%f4783, %f232, %f4782, %f4781;
	ld.shared.f32 	%f4784, [_ZZ20flash_attention_cudaE7k_block+3928];
	fma.rn.f32 	%f4785, %f233, %f4784, %f4783;
	ld.shared.f32 	%f4786, [_ZZ20flash_attention_cudaE7k_block+3932];
	fma.rn.f32 	%f4787, %f234, %f4786, %f4785;
	ld.shared.f32 	%f4788, [_ZZ20flash_attention_cudaE7k_block+3936];
	fma.rn.f32 	%f4789, %f235, %f4788, %f4787;
	ld.shared.f32 	%f4790, [_ZZ20flash_attention_cudaE7k_block+3940];
	fma.rn.f32 	%f4791, %f236, %f4790, %f4789;
	ld.shared.f32 	%f4792, [_ZZ20flash_attention_cudaE7k_block+3944];
	fma.rn.f32 	%f4793, %f237, %f4792, %f4791;
	ld.shared.f32 	%f4794, [_ZZ20flash_attention_cudaE7k_block+3948];
	fma.rn.f32 	%f4795, %f238, %f4794, %f4793;
	ld.shared.f32 	%f4796, [_ZZ20flash_attention_cudaE7k_block+3952];
	fma.rn.f32 	%f4797, %f239, %f4796, %f4795;
	ld.shared.f32 	%f4798, [_ZZ20flash_attention_cudaE7k_block+3956];
	fma.rn.f32 	%f4799, %f240, %f4798, %f4797;
	ld.shared.f32 	%f4800, [_ZZ20flash_attention_cudaE7k_block+3960];
	fma.rn.f32 	%f4801, %f241, %f4800, %f4799;
	ld.shared.f32 	%f4802, [_ZZ20flash_attention_cudaE7k_block+3964];
	fma.rn.f32 	%f4803, %f242, %f4802, %f4801;
	ld.shared.f32 	%f4804, [_ZZ20flash_attention_cudaE7k_block+3968];
	fma.rn.f32 	%f4805, %f243, %f4804, %f4803;
	ld.shared.f32 	%f4806, [_ZZ20flash_attention_cudaE7k_block+3972];
	fma.rn.f32 	%f4807, %f244, %f4806, %f4805;
	ld.shared.f32 	%f4808, [_ZZ20flash_attention_cudaE7k_block+3976];
	fma.rn.f32 	%f4809, %f245, %f4808, %f4807;
	ld.shared.f32 	%f4810, [_ZZ20flash_attention_cudaE7k_block+3980];
	fma.rn.f32 	%f4811, %f246, %f4810, %f4809;
	ld.shared.f32 	%f4812, [_ZZ20flash_attention_cudaE7k_block+3984];
	fma.rn.f32 	%f4813, %f247, %f4812, %f4811;
	ld.shared.f32 	%f4814, [_ZZ20flash_attention_cudaE7k_block+3988];
	fma.rn.f32 	%f4815, %f248, %f4814, %f4813;
	ld.shared.f32 	%f4816, [_ZZ20flash_attention_cudaE7k_block+3992];
	fma.rn.f32 	%f4817, %f249, %f4816, %f4815;
	ld.shared.f32 	%f4818, [_ZZ20flash_attention_cudaE7k_block+3996];
	fma.rn.f32 	%f4819, %f250, %f4818, %f4817;
	ld.shared.f32 	%f4820, [_ZZ20flash_attention_cudaE7k_block+4000];
	fma.rn.f32 	%f4821, %f251, %f4820, %f4819;
	ld.shared.f32 	%f4822, [_ZZ20flash_attention_cudaE7k_block+4004];
	fma.rn.f32 	%f4823, %f252, %f4822, %f4821;
	ld.shared.f32 	%f4824, [_ZZ20flash_attention_cudaE7k_block+4008];
	fma.rn.f32 	%f4825, %f253, %f4824, %f4823;
	ld.shared.f32 	%f4826, [_ZZ20flash_attention_cudaE7k_block+4012];
	fma.rn.f32 	%f4827, %f254, %f4826, %f4825;
	ld.shared.f32 	%f4828, [_ZZ20flash_attention_cudaE7k_block+4016];
	fma.rn.f32 	%f4829, %f255, %f4828, %f4827;
	ld.shared.f32 	%f4830, [_ZZ20flash_attention_cudaE7k_block+4020];
	fma.rn.f32 	%f4831, %f256, %f4830, %f4829;
	ld.shared.f32 	%f4832, [_ZZ20flash_attention_cudaE7k_block+4024];
	fma.rn.f32 	%f4833, %f257, %f4832, %f4831;
	ld.shared.f32 	%f4834, [_ZZ20flash_attention_cudaE7k_block+4028];
	fma.rn.f32 	%f4835, %f258, %f4834, %f4833;
	ld.shared.f32 	%f4836, [_ZZ20flash_attention_cudaE7k_block+4032];
	fma.rn.f32 	%f4837, %f259, %f4836, %f4835;
	ld.shared.f32 	%f4838, [_ZZ20flash_attention_cudaE7k_block+4036];
	fma.rn.f32 	%f4839, %f260, %f4838, %f4837;
	ld.shared.f32 	%f4840, [_ZZ20flash_attention_cudaE7k_block+4040];
	fma.rn.f32 	%f4841, %f261, %f4840, %f4839;
	ld.shared.f32 	%f4842, [_ZZ20flash_attention_cudaE7k_block+4044];
	fma.rn.f32 	%f4843, %f262, %f4842, %f4841;
	ld.shared.f32 	%f4844, [_ZZ20flash_attention_cudaE7k_block+4048];
	fma.rn.f32 	%f4845, %f263, %f4844, %f4843;
	ld.shared.f32 	%f4846, [_ZZ20flash_attention_cudaE7k_block+4052];
	fma.rn.f32 	%f4847, %f264, %f4846, %f4845;
	ld.shared.f32 	%f4848, [_ZZ20flash_attention_cudaE7k_block+4056];
	fma.rn.f32 	%f4849, %f265, %f4848, %f4847;
	ld.shared.f32 	%f4850, [_ZZ20flash_attention_cudaE7k_block+4060];
	fma.rn.f32 	%f4851, %f266, %f4850, %f4849;
	ld.shared.f32 	%f4852, [_ZZ20flash_attention_cudaE7k_block+4064];
	fma.rn.f32 	%f4853, %f267, %f4852, %f4851;
	ld.shared.f32 	%f4854, [_ZZ20flash_attention_cudaE7k_block+4068];
	fma.rn.f32 	%f4855, %f268, %f4854, %f4853;
	ld.shared.f32 	%f4856, [_ZZ20flash_attention_cudaE7k_block+4072];
	fma.rn.f32 	%f4857, %f269, %f4856, %f4855;
	ld.shared.f32 	%f4858, [_ZZ20flash_attention_cudaE7k_block+4076];
	fma.rn.f32 	%f4859, %f270, %f4858, %f4857;
	ld.shared.f32 	%f4860, [_ZZ20flash_attention_cudaE7k_block+4080];
	fma.rn.f32 	%f4861, %f271, %f4860, %f4859;
	ld.shared.f32 	%f4862, [_ZZ20flash_attention_cudaE7k_block+4084];
	fma.rn.f32 	%f4863, %f272, %f4862, %f4861;
	ld.shared.f32 	%f4864, [_ZZ20flash_attention_cudaE7k_block+4088];
	fma.rn.f32 	%f4865, %f273, %f4864, %f4863;
	ld.shared.f32 	%f4866, [_ZZ20flash_attention_cudaE7k_block+4092];
	fma.rn.f32 	%f4867, %f274, %f4866, %f4865;
	mul.f32 	%f9629, %f9321, %f4867;
	max.f32 	%f9492, %f9492, %f9629;
	shl.b32 	%r159, %r268, 4;
	or.b32  	%r160, %r159, 8;
	setp.ge.s32 	%p41, %r160, %r243;
	@%p41 bra 	$L__BB0_62;
	ld.param.u32 	%r244, [flash_attention_cuda_param_7];
	ld.param.f32 	%f9322, [flash_attention_cuda_param_5];
	ld.shared.f32 	%f4868, [_ZZ20flash_attention_cudaE7k_block+4096];
	fma.rn.f32 	%f4869, %f147, %f4868, 0f00000000;
	ld.shared.f32 	%f4870, [_ZZ20flash_attention_cudaE7k_block+4100];
	fma.rn.f32 	%f4871, %f148, %f4870, %f4869;
	ld.shared.f32 	%f4872, [_ZZ20flash_attention_cudaE7k_block+4104];
	fma.rn.f32 	%f4873, %f149, %f4872, %f4871;
	ld.shared.f32 	%f4874, [_ZZ20flash_attention_cudaE7k_block+4108];
	fma.rn.f32 	%f4875, %f150, %f4874, %f4873;
	ld.shared.f32 	%f4876, [_ZZ20flash_attention_cudaE7k_block+4112];
	fma.rn.f32 	%f4877, %f151, %f4876, %f4875;
	ld.shared.f32 	%f4878, [_ZZ20flash_attention_cudaE7k_block+4116];
	fma.rn.f32 	%f4879, %f152, %f4878, %f4877;
	ld.shared.f32 	%f4880, [_ZZ20flash_attention_cudaE7k_block+4120];
	fma.rn.f32 	%f4881, %f153, %f4880, %f4879;
	ld.shared.f32 	%f4882, [_ZZ20flash_attention_cudaE7k_block+4124];
	fma.rn.f32 	%f4883, %f154, %f4882, %f4881;
	ld.shared.f32 	%f4884, [_ZZ20flash_attention_cudaE7k_block+4128];
	fma.rn.f32 	%f4885, %f155, %f4884, %f4883;
	ld.shared.f32 	%f4886, [_ZZ20flash_attention_cudaE7k_block+4132];
	fma.rn.f32 	%f4887, %f156, %f4886, %f4885;
	ld.shared.f32 	%f4888, [_ZZ20flash_attention_cudaE7k_block+4136];
	fma.rn.f32 	%f4889, %f157, %f4888, %f4887;
	ld.shared.f32 	%f4890, [_ZZ20flash_attention_cudaE7k_block+4140];
	fma.rn.f32 	%f4891, %f158, %f4890, %f4889;
	ld.shared.f32 	%f4892, [_ZZ20flash_attention_cudaE7k_block+4144];
	fma.rn.f32 	%f4893, %f159, %f4892, %f4891;
	ld.shared.f32 	%f4894, [_ZZ20flash_attention_cudaE7k_block+4148];
	fma.rn.f32 	%f4895, %f160, %f4894, %f4893;
	ld.shared.f32 	%f4896, [_ZZ20flash_attention_cudaE7k_block+4152];
	fma.rn.f32 	%f4897, %f161, %f4896, %f4895;
	ld.shared.f32 	%f4898, [_ZZ20flash_attention_cudaE7k_block+4156];
	fma.rn.f32 	%f4899, %f162, %f4898, %f4897;
	ld.shared.f32 	%f4900, [_ZZ20flash_attention_cudaE7k_block+4160];
	fma.rn.f32 	%f4901, %f163, %f4900, %f4899;
	ld.shared.f32 	%f4902, [_ZZ20flash_attention_cudaE7k_block+4164];
	fma.rn.f32 	%f4903, %f164, %f4902, %f4901;
	ld.shared.f32 	%f4904, [_ZZ20flash_attention_cudaE7k_block+4168];
	fma.rn.f32 	%f4905, %f165, %f4904, %f4903;
	ld.shared.f32 	%f4906, [_ZZ20flash_attention_cudaE7k_block+4172];
	fma.rn.f32 	%f4907, %f166, %f4906, %f4905;
	ld.shared.f32 	%f4908, [_ZZ20flash_attention_cudaE7k_block+4176];
	fma.rn.f32 	%f4909, %f167, %f4908, %f4907;
	ld.shared.f32 	%f4910, [_ZZ20flash_attention_cudaE7k_block+4180];
	fma.rn.f32 	%f4911, %f168, %f4910, %f4909;
	ld.shared.f32 	%f4912, [_ZZ20flash_attention_cudaE7k_block+4184];
	fma.rn.f32 	%f4913, %f169, %f4912, %f4911;
	ld.shared.f32 	%f4914, [_ZZ20flash_attention_cudaE7k_block+4188];
	fma.rn.f32 	%f4915, %f170, %f4914, %f4913;
	ld.shared.f32 	%f4916, [_ZZ20flash_attention_cudaE7k_block+4192];
	fma.rn.f32 	%f4917, %f171, %f4916, %f4915;
	ld.shared.f32 	%f4918, [_ZZ20flash_attention_cudaE7k_block+4196];
	fma.rn.f32 	%f4919, %f172, %f4918, %f4917;
	ld.shared.f32 	%f4920, [_ZZ20flash_attention_cudaE7k_block+4200];
	fma.rn.f32 	%f4921, %f173, %f4920, %f4919;
	ld.shared.f32 	%f4922, [_ZZ20flash_attention_cudaE7k_block+4204];
	fma.rn.f32 	%f4923, %f174, %f4922, %f4921;
	ld.shared.f32 	%f4924, [_ZZ20flash_attention_cudaE7k_block+4208];
	fma.rn.f32 	%f4925, %f175, %f4924, %f4923;
	ld.shared.f32 	%f4926, [_ZZ20flash_attention_cudaE7k_block+4212];
	fma.rn.f32 	%f4927, %f176, %f4926, %f4925;
	ld.shared.f32 	%f4928, [_ZZ20flash_attention_cudaE7k_block+4216];
	fma.rn.f32 	%f4929, %f177, %f4928, %f4927;
	ld.shared.f32 	%f4930, [_ZZ20flash_attention_cudaE7k_block+4220];
	fma.rn.f32 	%f4931, %f178, %f4930, %f4929;
	ld.shared.f32 	%f4932, [_ZZ20flash_attention_cudaE7k_block+4224];
	fma.rn.f32 	%f4933, %f179, %f4932, %f4931;
	ld.shared.f32 	%f4934, [_ZZ20flash_attention_cudaE7k_block+4228];
	fma.rn.f32 	%f4935, %f180, %f4934, %f4933;
	ld.shared.f32 	%f4936, [_ZZ20flash_attention_cudaE7k_block+4232];
	fma.rn.f32 	%f4937, %f181, %f4936, %f4935;
	ld.shared.f32 	%f4938, [_ZZ20flash_attention_cudaE7k_block+4236];
	fma.rn.f32 	%f4939, %f182, %f4938, %f4937;
	ld.shared.f32 	%f4940, [_ZZ20flash_attention_cudaE7k_block+4240];
	fma.rn.f32 	%f4941, %f183, %f4940, %f4939;
	ld.shared.f32 	%f4942, [_ZZ20flash_attention_cudaE7k_block+4244];
	fma.rn.f32 	%f4943, %f184, %f4942, %f4941;
	ld.shared.f32 	%f4944, [_ZZ20flash_attention_cudaE7k_block+4248];
	fma.rn.f32 	%f4945, %f185, %f4944, %f4943;
	ld.shared.f32 	%f4946, [_ZZ20flash_attention_cudaE7k_block+4252];
	fma.rn.f32 	%f4947, %f186, %f4946, %f4945;
	ld.shared.f32 	%f4948, [_ZZ20flash_attention_cudaE7k_block+4256];
	fma.rn.f32 	%f4949, %f187, %f4948, %f4947;
	ld.shared.f32 	%f4950, [_ZZ20flash_attention_cudaE7k_block+4260];
	fma.rn.f32 	%f4951, %f188, %f4950, %f4949;
	ld.shared.f32 	%f4952, [_ZZ20flash_attention_cudaE7k_block+4264];
	fma.rn.f32 	%f4953, %f189, %f4952, %f4951;
	ld.shared.f32 	%f4954, [_ZZ20flash_attention_cudaE7k_block+4268];
	fma.rn.f32 	%f4955, %f190, %f4954, %f4953;
	ld.shared.f32 	%f4956, [_ZZ20flash_attention_cudaE7k_block+4272];
	fma.rn.f32 	%f4957, %f191, %f4956, %f4955;
	ld.shared.f32 	%f4958, [_ZZ20flash_attention_cudaE7k_block+4276];
	fma.rn.f32 	%f4959, %f192, %f4958, %f4957;
	ld.shared.f32 	%f4960, [_ZZ20flash_attention_cudaE7k_block+4280];
	fma.rn.f32 	%f4961, %f193, %f4960, %f4959;
	ld.shared.f32 	%f4962, [_ZZ20flash_attention_cudaE7k_block+4284];
	fma.rn.f32 	%f4963, %f194, %f4962, %f4961;
	ld.shared.f32 	%f4964, [_ZZ20flash_attention_cudaE7k_block+4288];
	fma.rn.f32 	%f4965, %f195, %f4964, %f4963;
	ld.shared.f32 	%f4966, [_ZZ20flash_attention_cudaE7k_block+4292];
	fma.rn.f32 	%f4967, %f196, %f4966, %f4965;
	ld.shared.f32 	%f4968, [_ZZ20flash_attention_cudaE7k_block+4296];
	fma.rn.f32 	%f4969, %f197, %f4968, %f4967;
	ld.shared.f32 	%f4970, [_ZZ20flash_attention_cudaE7k_block+4300];
	fma.rn.f32 	%f4971, %f198, %f4970, %f4969;
	ld.shared.f32 	%f4972, [_ZZ20flash_attention_cudaE7k_block+4304];
	fma.rn.f32 	%f4973, %f199, %f4972, %f4971;
	ld.shared.f32 	%f4974, [_ZZ20flash_attention_cudaE7k_block+4308];
	fma.rn.f32 	%f4975, %f200, %f4974, %f4973;
	ld.shared.f32 	%f4976, [_ZZ20flash_attention_cudaE7k_block+4312];
	fma.rn.f32 	%f4977, %f201, %f4976, %f4975;
	ld.shared.f32 	%f4978, [_ZZ20flash_attention_cudaE7k_block+4316];
	fma.rn.f32 	%f4979, %f202, %f4978, %f4977;
	ld.shared.f32 	%f4980, [_ZZ20flash_attention_cudaE7k_block+4320];
	fma.rn.f32 	%f4981, %f203, %f4980, %f4979;
	ld.shared.f32 	%f4982, [_ZZ20flash_attention_cudaE7k_block+4324];
	fma.rn.f32 	%f4983, %f204, %f4982, %f4981;
	ld.shared.f32 	%f4984, [_ZZ20flash_attention_cudaE7k_block+4328];
	fma.rn.f32 	%f4985, %f205, %f4984, %f4983;
	ld.shared.f32 	%f4986, [_ZZ20flash_attention_cudaE7k_block+4332];
	fma.rn.f32 	%f4987, %f206, %f4986, %f4985;
	ld.shared.f32 	%f4988, [_ZZ20flash_attention_cudaE7k_block+4336];
	fma.rn.f32 	%f4989, %f207, %f4988, %f4987;
	ld.shared.f32 	%f4990, [_ZZ20flash_attention_cudaE7k_block+4340];
	fma.rn.f32 	%f4991, %f208, %f4990, %f4989;
	ld.shared.f32 	%f4992, [_ZZ20flash_attention_cudaE7k_block+4344];
	fma.rn.f32 	%f4993, %f209, %f4992, %f4991;
	ld.shared.f32 	%f4994, [_ZZ20flash_attention_cudaE7k_block+4348];
	fma.rn.f32 	%f4995, %f210, %f4994, %f4993;
	ld.shared.f32 	%f4996, [_ZZ20flash_attention_cudaE7k_block+4352];
	fma.rn.f32 	%f4997, %f211, %f4996, %f4995;
	ld.shared.f32 	%f4998, [_ZZ20flash_attention_cudaE7k_block+4356];
	fma.rn.f32 	%f4999, %f212, %f4998, %f4997;
	ld.shared.f32 	%f5000, [_ZZ20flash_attention_cudaE7k_block+4360];
	fma.rn.f32 	%f5001, %f213, %f5000, %f4999;
	ld.shared.f32 	%f5002, [_ZZ20flash_attention_cudaE7k_block+4364];
	fma.rn.f32 	%f5003, %f214, %f5002, %f5001;
	ld.shared.f32 	%f5004, [_ZZ20flash_attention_cudaE7k_block+4368];
	fma.rn.f32 	%f5005, %f215, %f5004, %f5003;
	ld.shared.f32 	%f5006, [_ZZ20flash_attention_cudaE7k_block+4372];
	fma.rn.f32 	%f5007, %f216, %f5006, %f5005;
	ld.shared.f32 	%f5008, [_ZZ20flash_attention_cudaE7k_block+4376];
	fma.rn.f32 	%f5009, %f217, %f5008, %f5007;
	ld.shared.f32 	%f5010, [_ZZ20flash_attention_cudaE7k_block+4380];
	fma.rn.f32 	%f5011, %f218, %f5010, %f5009;
	ld.shared.f32 	%f5012, [_ZZ20flash_attention_cudaE7k_block+4384];
	fma.rn.f32 	%f5013, %f219, %f5012, %f5011;
	ld.shared.f32 	%f5014, [_ZZ20flash_attention_cudaE7k_block+4388];
	fma.rn.f32 	%f5015, %f220, %f5014, %f5013;
	ld.shared.f32 	%f5016, [_ZZ20flash_attention_cudaE7k_block+4392];
	fma.rn.f32 	%f5017, %f221, %f5016, %f5015;
	ld.shared.f32 	%f5018, [_ZZ20flash_attention_cudaE7k_block+4396];
	fma.rn.f32 	%f5019, %f222, %f5018, %f5017;
	ld.shared.f32 	%f5020, [_ZZ20flash_attention_cudaE7k_block+4400];
	fma.rn.f32 	%f5021, %f223, %f5020, %f5019;
	ld.shared.f32 	%f5022, [_ZZ20flash_attention_cudaE7k_block+4404];
	fma.rn.f32 	%f5023, %f224, %f5022, %f5021;
	ld.shared.f32 	%f5024, [_ZZ20flash_attention_cudaE7k_block+4408];
	fma.rn.f32 	%f5025, %f225, %f5024, %f5023;
	ld.shared.f32 	%f5026, [_ZZ20flash_attention_cudaE7k_block+4412];
	fma.rn.f32 	%f5027, %f226, %f5026, %f5025;
	ld.shared.f32 	%f5028, [_ZZ20flash_attention_cudaE7k_block+4416];
	fma.rn.f32 	%f5029, %f227, %f5028, %f5027;
	ld.shared.f32 	%f5030, [_ZZ20flash_attention_cudaE7k_block+4420];
	fma.rn.f32 	%f5031, %f228, %f5030, %f5029;
	ld.shared.f32 	%f5032, [_ZZ20flash_attention_cudaE7k_block+4424];
	fma.rn.f32 	%f5033, %f229, %f5032, %f5031;
	ld.shared.f32 	%f5034, [_ZZ20flash_attention_cudaE7k_block+4428];
	fma.rn.f32 	%f5035, %f230, %f5034, %f5033;
	ld.shared.f32 	%f5036, [_ZZ20flash_attention_cudaE7k_block+4432];
	fma.rn.f32 	%f5037, %f231, %f5036, %f5035;
	ld.shared.f32 	%f5038, [_ZZ20flash_attention_cudaE7k_block+4436];
	fma.rn.f32 	%f5039, %f232, %f5038, %f5037;
	ld.shared.f32 	%f5040, [_ZZ20flash_attention_cudaE7k_block+4440];
	fma.rn.f32 	%f5041, %f233, %f5040, %f5039;
	ld.shared.f32 	%f5042, [_ZZ20flash_attention_cudaE7k_block+4444];
	fma.rn.f32 	%f5043, %f234, %f5042, %f5041;
	ld.shared.f32 	%f5044, [_ZZ20flash_attention_cudaE7k_block+4448];
	fma.rn.f32 	%f5045, %f235, %f5044, %f5043;
	ld.shared.f32 	%f5046, [_ZZ20flash_attention_cudaE7k_block+4452];
	fma.rn.f32 	%f5047, %f236, %f5046, %f5045;
	ld.shared.f32 	%f5048, [_ZZ20flash_attention_cudaE7k_block+4456];
	fma.rn.f32 	%f5049, %f237, %f5048, %f5047;
	ld.shared.f32 	%f5050, [_ZZ20flash_attention_cudaE7k_block+4460];
	fma.rn.f32 	%f5051, %f238, %f5050, %f5049;
	ld.shared.f32 	%f5052, [_ZZ20flash_attention_cudaE7k_block+4464];
	fma.rn.f32 	%f5053, %f239, %f5052, %f5051;
	ld.shared.f32 	%f5054, [_ZZ20flash_attention_cudaE7k_block+4468];
	fma.rn.f32 	%f5055, %f240, %f5054, %f5053;
	ld.shared.f32 	%f5056, [_ZZ20flash_attention_cudaE7k_block+4472];
	fma.rn.f32 	%f5057, %f241, %f5056, %f5055;
	ld.shared.f32 	%f5058, [_ZZ20flash_attention_cudaE7k_block+4476];
	fma.rn.f32 	%f5059, %f242, %f5058, %f5057;
	ld.shared.f32 	%f5060, [_ZZ20flash_attention_cudaE7k_block+4480];
	fma.rn.f32 	%f5061, %f243, %f5060, %f5059;
	ld.shared.f32 	%f5062, [_ZZ20flash_attention_cudaE7k_block+4484];
	fma.rn.f32 	%f5063, %f244, %f5062, %f5061;
	ld.shared.f32 	%f5064, [_ZZ20flash_attention_cudaE7k_block+4488];
	fma.rn.f32 	%f5065, %f245, %f5064, %f5063;
	ld.shared.f32 	%f5066, [_ZZ20flash_attention_cudaE7k_block+4492];
	fma.rn.f32 	%f5067, %f246, %f5066, %f5065;
	ld.shared.f32 	%f5068, [_ZZ20flash_attention_cudaE7k_block+4496];
	fma.rn.f32 	%f5069, %f247, %f5068, %f5067;
	ld.shared.f32 	%f5070, [_ZZ20flash_attention_cudaE7k_block+4500];
	fma.rn.f32 	%f5071, %f248, %f5070, %f5069;
	ld.shared.f32 	%f5072, [_ZZ20flash_attention_cudaE7k_block+4504];
	fma.rn.f32 	%f5073, %f249, %f5072, %f5071;
	ld.shared.f32 	%f5074, [_ZZ20flash_attention_cudaE7k_block+4508];
	fma.rn.f32 	%f5075, %f250, %f5074, %f5073;
	ld.shared.f32 	%f5076, [_ZZ20flash_attention_cudaE7k_block+4512];
	fma.rn.f32 	%f5077, %f251, %f5076, %f5075;
	ld.shared.f32 	%f5078, [_ZZ20flash_attention_cudaE7k_block+4516];
	fma.rn.f32 	%f5079, %f252, %f5078, %f5077;
	ld.shared.f32 	%f5080, [_ZZ20flash_attention_cudaE7k_block+4520];
	fma.rn.f32 	%f5081, %f253, %f5080, %f5079;
	ld.shared.f32 	%f5082, [_ZZ20flash_attention_cudaE7k_block+4524];
	fma.rn.f32 	%f5083, %f254, %f5082, %f5081;
	ld.shared.f32 	%f5084, [_ZZ20flash_attention_cudaE7k_block+4528];
	fma.rn.f32 	%f5085, %f255, %f5084, %f5083;
	ld.shared.f32 	%f5086, [_ZZ20flash_attention_cudaE7k_block+4532];
	fma.rn.f32 	%f5087, %f256, %f5086, %f5085;
	ld.shared.f32 	%f5088, [_ZZ20flash_attention_cudaE7k_block+4536];
	fma.rn.f32 	%f5089, %f257, %f5088, %f5087;
	ld.shared.f32 	%f5090, [_ZZ20flash_attention_cudaE7k_block+4540];
	fma.rn.f32 	%f5091, %f258, %f5090, %f5089;
	ld.shared.f32 	%f5092, [_ZZ20flash_attention_cudaE7k_block+4544];
	fma.rn.f32 	%f5093, %f259, %f5092, %f5091;
	ld.shared.f32 	%f5094, [_ZZ20flash_attention_cudaE7k_block+4548];
	fma.rn.f32 	%f5095, %f260, %f5094, %f5093;
	ld.shared.f32 	%f5096, [_ZZ20flash_attention_cudaE7k_block+4552];
	fma.rn.f32 	%f5097, %f261, %f5096, %f5095;
	ld.shared.f32 	%f5098, [_ZZ20flash_attention_cudaE7k_block+4556];
	fma.rn.f32 	%f5099, %f262, %f5098, %f5097;
	ld.shared.f32 	%f5100, [_ZZ20flash_attention_cudaE7k_block+4560];
	fma.rn.f32 	%f5101, %f263, %f5100, %f5099;
	ld.shared.f32 	%f5102, [_ZZ20flash_attention_cudaE7k_block+4564];
	fma.rn.f32 	%f5103, %f264, %f5102, %f5101;
	ld.shared.f32 	%f5104, [_ZZ20flash_attention_cudaE7k_block+4568];
	fma.rn.f32 	%f5105, %f265, %f5104, %f5103;
	ld.shared.f32 	%f5106, [_ZZ20flash_attention_cudaE7k_block+4572];
	fma.rn.f32 	%f5107, %f266, %f5106, %f5105;
	ld.shared.f32 	%f5108, [_ZZ20flash_attention_cudaE7k_block+4576];
	fma.rn.f32 	%f5109, %f267, %f5108, %f5107;
	ld.shared.f32 	%f5110, [_ZZ20flash_attention_cudaE7k_block+4580];
	fma.rn.f32 	%f5111, %f268, %f5110, %f5109;
	ld.shared.f32 	%f5112, [_ZZ20flash_attention_cudaE7k_block+4584];
	fma.rn.f32 	%f5113, %f269, %f5112, %f5111;
	ld.shared.f32 	%f5114, [_ZZ20flash_attention_cudaE7k_block+4588];
	fma.rn.f32 	%f5115, %f270, %f5114, %f5113;
	ld.shared.f32 	%f5116, [_ZZ20flash_attention_cudaE7k_block+4592];
	fma.rn.f32 	%f5117, %f271, %f5116, %f5115;
	ld.shared.f32 	%f5118, [_ZZ20flash_attention_cudaE7k_block+4596];
	fma.rn.f32 	%f5119, %f272, %f5118, %f5117;
	ld.shared.f32 	%f5120, [_ZZ20flash_attention_cudaE7k_block+4600];
	fma.rn.f32 	%f5121, %f273, %f5120, %f5119;
	ld.shared.f32 	%f5122, [_ZZ20flash_attention_cudaE7k_block+4604];
	fma.rn.f32 	%f5123, %f274, %f5122, %f5121;
	mul.f32 	%f9628, %f9322, %f5123;
	max.f32 	%f9492, %f9492, %f9628;
	shl.b32 	%r161, %r268, 4;
	or.b32  	%r162, %r161, 9;
	setp.ge.s32 	%p42, %r162, %r244;
	@%p42 bra 	$L__BB0_62;
	ld.param.u32 	%r245, [flash_attention_cuda_param_7];
	ld.param.f32 	%f9323, [flash_attention_cuda_param_5];
	ld.shared.f32 	%f5124, [_ZZ20flash_attention_cudaE7k_block+4608];
	fma.rn.f32 	%f5125, %f147, %f5124, 0f00000000;
	ld.shared.f32 	%f5126, [_ZZ20flash_attention_cudaE7k_block+4612];
	fma.rn.f32 	%f5127, %f148, %f5126, %f5125;
	ld.shared.f32 	%f5128, [_ZZ20flash_attention_cudaE7k_block+4616];
	fma.rn.f32 	%f5129, %f149, %f5128, %f5127;
	ld.shared.f32 	%f5130, [_ZZ20flash_attention_cudaE7k_block+4620];
	fma.rn.f32 	%f5131, %f150, %f5130, %f5129;
	ld.shared.f32 	%f5132, [_ZZ20flash_attention_cudaE7k_block+4624];
	fma.rn.f32 	%f5133, %f151, %f5132, %f5131;
	ld.shared.f32 	%f5134, [_ZZ20flash_attention_cudaE7k_block+4628];
	fma.rn.f32 	%f5135, %f152, %f5134, %f5133;
	ld.shared.f32 	%f5136, [_ZZ20flash_attention_cudaE7k_block+4632];
	fma.rn.f32 	%f5137, %f153, %f5136, %f5135;
	ld.shared.f32 	%f5138, [_ZZ20flash_attention_cudaE7k_block+4636];
	fma.rn.f32 	%f5139, %f154, %f5138, %f5137;
	ld.shared.f32 	%f5140, [_ZZ20flash_attention_cudaE7k_block+4640];
	fma.rn.f32 	%f5141, %f155, %f5140, %f5139;
	ld.shared.f32 	%f5142, [_ZZ20flash_attention_cudaE7k_block+4644];
	fma.rn.f32 	%f5143, %f156, %f5142, %f5141;
	ld.shared.f32 	%f5144, [_ZZ20flash_attention_cudaE7k_block+4648];
	fma.rn.f32 	%f5145, %f157, %f5144, %f5143;
	ld.shared.f32 	%f5146, [_ZZ20flash_attention_cudaE7k_block+4652];
	fma.rn.f32 	%f5147, %f158, %f5146, %f5145;
	ld.shared.f32 	%f5148, [_ZZ20flash_attention_cudaE7k_block+4656];
	fma.rn.f32 	%f5149, %f159, %f5148, %f5147;
	ld.shared.f32 	%f5150, [_ZZ20flash_attention_cudaE7k_block+4660];
	fma.rn.f32 	%f5151, %f160, %f5150, %f5149;
	ld.shared.f32 	%f5152, [_ZZ20flash_attention_cudaE7k_block+4664];
	fma.rn.f32 	%f5153, %f161, %f5152, %f5151;
	ld.shared.f32 	%f5154, [_ZZ20flash_attention_cudaE7k_block+4668];
	fma.rn.f32 	%f5155, %f162, %f5154, %f5153;
	ld.shared.f32 	%f5156, [_ZZ20flash_attention_cudaE7k_block+4672];
	fma.rn.f32 	%f5157, %f163, %f5156, %f5155;
	ld.shared.f32 	%f5158, [_ZZ20flash_attention_cudaE7k_block+4676];
	fma.rn.f32 	%f5159, %f164, %f5158, %f5157;
	ld.shared.f32 	%f5160, [_ZZ20flash_attention_cudaE7k_block+4680];
	fma.rn.f32 	%f5161, %f165, %f5160, %f5159;
	ld.shared.f32 	%f5162, [_ZZ20flash_attention_cudaE7k_block+4684];
	fma.rn.f32 	%f5163, %f166, %f5162, %f5161;
	ld.shared.f32 	%f5164, [_ZZ20flash_attention_cudaE7k_block+4688];
	fma.rn.f32 	%f5165, %f167, %f5164, %f5163;
	ld.shared.f32 	%f5166, [_ZZ20flash_attention_cudaE7k_block+4692];
	fma.rn.f32 	%f5167, %f168, %f5166, %f5165;
	ld.shared.f32 	%f5168, [_ZZ20flash_attention_cudaE7k_block+4696];
	fma.rn.f32 	%f5169, %f169, %f5168, %f5167;
	ld.shared.f32 	%f5170, [_ZZ20flash_attention_cudaE7k_block+4700];
	fma.rn.f32 	%f5171, %f170, %f5170, %f5169;
	ld.shared.f32 	%f5172, [_ZZ20flash_attention_cudaE7k_block+4704];
	fma.rn.f32 	%f5173, %f171, %f5172, %f5171;
	ld.shared.f32 	%f5174, [_ZZ20flash_attention_cudaE7k_block+4708];
	fma.rn.f32 	%f5175, %f172, %f5174, %f5173;
	ld.shared.f32 	%f5176, [_ZZ20flash_attention_cudaE7k_block+4712];
	fma.rn.f32 	%f5177, %f173, %f5176, %f5175;
	ld.shared.f32 	%f5178, [_ZZ20flash_attention_cudaE7k_block+4716];
	fma.rn.f32 	%f5179, %f174, %f5178, %f5177;
	ld.shared.f32 	%f5180, [_ZZ20flash_attention_cudaE7k_block+4720];
	fma.rn.f32 	%f5181, %f175, %f5180, %f5179;
	ld.shared.f32 	%f5182, [_ZZ20flash_attention_cudaE7k_block+4724];
	fma.rn.f32 	%f5183, %f176, %f5182, %f5181;
	ld.shared.f32 	%f5184, [_ZZ20flash_attention_cudaE7k_block+4728];
	fma.rn.f32 	%f5185, %f177, %f5184, %f5183;
	ld.shared.f32 	%f5186, [_ZZ20flash_attention_cudaE7k_block+4732];
	fma.rn.f32 	%f5187, %f178, %f5186, %f5185;
	ld.shared.f32 	%f5188, [_ZZ20flash_attention_cudaE7k_block+4736];
	fma.rn.f32 	%f5189, %f179, %f5188, %f5187;
	ld.shared.f32 	%f5190, [_ZZ20flash_attention_cudaE7k_block+4740];
	fma.rn.f32 	%f5191, %f180, %f5190, %f5189;
	ld.shared.f32 	%f5192, [_ZZ20flash_attention_cudaE7k_block+4744];
	fma.rn.f32 	%f5193, %f181, %f5192, %f5191;
	ld.shared.f32 	%f5194, [_ZZ20flash_attention_cudaE7k_block+4748];
	fma.rn.f32 	%f5195, %f182, %f5194, %f5193;
	ld.shared.f32 	%f5196, [_ZZ20flash_attention_cudaE7k_block+4752];
	fma.rn.f32 	%f5197, %f183, %f5196, %f5195;
	ld.shared.f32 	%f5198, [_ZZ20flash_attention_cudaE7k_block+4756];
	fma.rn.f32 	%f5199, %f184, %f5198, %f5197;
	ld.shared.f32 	%f5200, [_ZZ20flash_attention_cudaE7k_block+4760];
	fma.rn.f32 	%f5201, %f185, %f5200, %f5199;
	ld.shared.f32 	%f5202, [_ZZ20flash_attention_cudaE7k_block+4764];
	fma.rn.f32 	%f5203, %f186, %f5202, %f5201;
	ld.shared.f32 	%f5204, [_ZZ20flash_attention_cudaE7k_block+4768];
	fma.rn.f32 	%f5205, %f187, %f5204, %f5203;
	ld.shared.f32 	%f5206, [_ZZ20flash_attention_cudaE7k_block+4772];
	fma.rn.f32 	%f5207, %f188, %f5206, %f5205;
	ld.shared.f32 	%f5208, [_ZZ20flash_attention_cudaE7k_block+4776];
	fma.rn.f32 	%f5209, %f189, %f5208, %f5207;
	ld.shared.f32 	%f5210, [_ZZ20flash_attention_cudaE7k_block+4780];
	fma.rn.f32 	%f5211, %f190, %f5210, %f5209;
	ld.shared.f32 	%f5212, [_ZZ20flash_attention_cudaE7k_block+4784];
	fma.rn.f32 	%f5213, %f191, %f5212, %f5211;
	ld.shared.f32 	%f5214, [_ZZ20flash_attention_cudaE7k_block+4788];
	fma.rn.f32 	%f5215, %f192, %f5214, %f5213;
	ld.shared.f32 	%f5216, [_ZZ20flash_attention_cudaE7k_block+4792];
	fma.rn.f32 	%f5217, %f193, %f5216, %f5215;
	ld.shared.f32 	%f5218, [_ZZ20flash_attention_cudaE7k_block+4796];
	fma.rn.f32 	%f5219, %f194, %f5218, %f5217;
	ld.shared.f32 	%f5220, [_ZZ20flash_attention_cudaE7k_block+4800];
	fma.rn.f32 	%f5221, %f195, %f5220, %f5219;
	ld.shared.f32 	%f5222, [_ZZ20flash_attention_cudaE7k_block+4804];
	fma.rn.f32 	%f5223, %f196, %f5222, %f5221;
	ld.shared.f32 	%f5224, [_ZZ20flash_attention_cudaE7k_block+4808];
	fma.rn.f32 	%f5225, %f197, %f5224, %f5223;
	ld.shared.f32 	%f5226, [_ZZ20flash_attention_cudaE7k_block+4812];
	fma.rn.f32 	%f5227, %f198, %f5226, %f5225;
	ld.shared.f32 	%f5228, [_ZZ20flash_attention_cudaE7k_block+4816];
	fma.rn.f32 	%f5229, %f199, %f5228, %f5227;
	ld.shared.f32 	%f5230, [_ZZ20flash_attention_cudaE7k_block+4820];
	fma.rn.f32 	%f5231, %f200, %f5230, %f5229;
	ld.shared.f32 	%f5232, [_ZZ20flash_attention_cudaE7k_block+4824];
	fma.rn.f32 	%f5233, %f201, %f5232, %f5231;
	ld.shared.f32 	%f5234, [_ZZ20flash_attention_cudaE7k_block+4828];
	fma.rn.f32 	%f5235, %f202, %f5234, %f5233;
	ld.shared.f32 	%f5236, [_ZZ20flash_attention_cudaE7k_block+4832];
	fma.rn.f32 	%f5237, %f203, %f5236, %f5235;
	ld.shared.f32 	%f5238, [_ZZ20flash_attention_cudaE7k_block+4836];
	fma.rn.f32 	%f5239, %f204, %f5238, %f5237;
	ld.shared.f32 	%f5240, [_ZZ20flash_attention_cudaE7k_block+4840];
	fma.rn.f32 	%f5241, %f205, %f5240, %f5239;
	ld.shared.f32 	%f5242, [_ZZ20flash_attention_cudaE7k_block+4844];
	fma.rn.f32 	%f5243, %f206, %f5242, %f5241;
	ld.shared.f32 	%f5244, [_ZZ20flash_attention_cudaE7k_block+4848];
	fma.rn.f32 	%f5245, %f207, %f5244, %f5243;
	ld.shared.f32 	%f5246, [_ZZ20flash_attention_cudaE7k_block+4852];
	fma.rn.f32 	%f5247, %f208, %f5246, %f5245;
	ld.shared.f32 	%f5248, [_ZZ20flash_attention_cudaE7k_block+4856];
	fma.rn.f32 	%f5249, %f209, %f5248, %f5247;
	ld.shared.f32 	%f5250, [_ZZ20flash_attention_cudaE7k_block+4860];
	fma.rn.f32 	%f5251, %f210, %f5250, %f5249;
	ld.shared.f32 	%f5252, [_ZZ20flash_attention_cudaE7k_block+4864];
	fma.rn.f32 	%f5253, %f211, %f5252, %f5251;
	ld.shared.f32 	%f5254, [_ZZ20flash_attention_cudaE7k_block+4868];
	fma.rn.f32 	%f5255, %f212, %f5254, %f5253;
	ld.shared.f32 	%f5256, [_ZZ20flash_attention_cudaE7k_block+4872];
	fma.rn.f32 	%f5257, %f213, %f5256, %f5255;
	ld.shared.f32 	%f5258, [_ZZ20flash_attention_cudaE7k_block+4876];
	fma.rn.f32 	%f5259, %f214, %f5258, %f5257;
	ld.shared.f32 	%f5260, [_ZZ20flash_attention_cudaE7k_block+4880];
	fma.rn.f32 	%f5261, %f215, %f5260, %f5259;
	ld.shared.f32 	%f5262, [_ZZ20flash_attention_cudaE7k_block+4884];
	fma.rn.f32 	%f5263, %f216, %f5262, %f5261;
	ld.shared.f32 	%f5264, [_ZZ20flash_attention_cudaE7k_block+4888];
	fma.rn.f32 	%f5265, %f217, %f5264, %f5263;
	ld.shared.f32 	%f5266, [_ZZ20flash_attention_cudaE7k_block+4892];
	fma.rn.f32 	%f5267, %f218, %f5266, %f5265;
	ld.shared.f32 	%f5268, [_ZZ20flash_attention_cudaE7k_block+4896];
	fma.rn.f32 	%f5269, %f219, %f5268, %f5267;
	ld.shared.f32 	%f5270, [_ZZ20flash_attention_cudaE7k_block+4900];
	fma.rn.f32 	%f5271, %f220, %f5270, %f5269;
	ld.shared.f32 	%f5272, [_ZZ20flash_attention_cudaE7k_block+4904];
	fma.rn.f32 	%f5273, %f221, %f5272, %f5271;
	ld.shared.f32 	%f5274, [_ZZ20flash_attention_cudaE7k_block+4908];
	fma.rn.f32 	%f5275, %f222, %f5274, %f5273;
	ld.shared.f32 	%f5276, [_ZZ20flash_attention_cudaE7k_block+4912];
	fma.rn.f32 	%f5277, %f223, %f5276, %f5275;
	ld.shared.f32 	%f5278, [_ZZ20flash_attention_cudaE7k_block+4916];
	fma.rn.f32 	%f5279, %f224, %f5278, %f5277;
	ld.shared.f32 	%f5280, [_ZZ20flash_attention_cudaE7k_block+4920];
	fma.rn.f32 	%f5281, %f225, %f5280, %f5279;
	ld.shared.f32 	%f5282, [_ZZ20flash_attention_cudaE7k_block+4924];
	fma.rn.f32 	%f5283, %f226, %f5282, %f5281;
	ld.shared.f32 	%f5284, [_ZZ20flash_attention_cudaE7k_block+4928];
	fma.rn.f32 	%f5285, %f227, %f5284, %f5283;
	ld.shared.f32 	%f5286, [_ZZ20flash_attention_cudaE7k_block+4932];
	fma.rn.f32 	%f5287, %f228, %f5286, %f5285;
	ld.shared.f32 	%f5288, [_ZZ20flash_attention_cudaE7k_block+4936];
	fma.rn.f32 	%f5289, %f229, %f5288, %f5287;
	ld.shared.f32 	%f5290, [_ZZ20flash_attention_cudaE7k_block+4940];
	fma.rn.f32 	%f5291, %f230, %f5290, %f5289;
	ld.shared.f32 	%f5292, [_ZZ20flash_attention_cudaE7k_block+4944];
	fma.rn.f32 	%f5293, %f231, %f5292, %f5291;
	ld.shared.f32 	%f5294, [_ZZ20flash_attention_cudaE7k_block+4948];
	fma.rn.f32 	%f5295, %f232, %f5294, %f5293;
	ld.shared.f32 	%f5296, [_ZZ20flash_attention_cudaE7k_block+4952];
	fma.rn.f32 	%f5297, %f233, %f5296, %f5295;
	ld.shared.f32 	%f5298, [_ZZ20flash_attention_cudaE7k_block+4956];
	fma.rn.f32 	%f5299, %f234, %f5298, %f5297;
	ld.shared.f32 	%f5300, [_ZZ20flash_attention_cudaE7k_block+4960];
	fma.rn.f32 	%f5301, %f235, %f5300, %f5299;
	ld.shared.f32 	%f5302, [_ZZ20flash_attention_cudaE7k_block+4964];
	fma.rn.f32 	%f5303, %f236, %f5302, %f5301;
	ld.shared.f32 	%f5304, [_ZZ20flash_attention_cudaE7k_block+4968];
	fma.rn.f32 	%f5305, %f237, %f5304, %f5303;
	ld.shared.f32 	%f5306, [_ZZ20flash_attention_cudaE7k_block+4972];
	fma.rn.f32 	%f5307, %f238, %f5306, %f5305;
	ld.shared.f32 	%f5308, [_ZZ20flash_attention_cudaE7k_block+4976];
	fma.rn.f32 	%f5309, %f239, %f5308, %f5307;
	ld.shared.f32 	%f5310, [_ZZ20flash_attention_cudaE7k_block+4980];
	fma.rn.f32 	%f5311, %f240, %f5310, %f5309;
	ld.shared.f32 	%f5312, [_ZZ20flash_attention_cudaE7k_block+4984];
	fma.rn.f32 	%f5313, %f241, %f5312, %f5311;
	ld.shared.f32 	%f5314, [_ZZ20flash_attention_cudaE7k_block+4988];
	fma.rn.f32 	%f5315, %f242, %f5314, %f5313;
	ld.shared.f32 	%f5316, [_ZZ20flash_attention_cudaE7k_block+4992];
	fma.rn.f32 	%f5317, %f243, %f5316, %f5315;
	ld.shared.f32 	%f5318, [_ZZ20flash_attention_cudaE7k_block+4996];
	fma.rn.f32 	%f5319, %f244, %f5318, %f5317;
	ld.shared.f32 	%f5320, [_ZZ20flash_attention_cudaE7k_block+5000];
	fma.rn.f32 	%f5321, %f245, %f5320, %f5319;
	ld.shared.f32 	%f5322, [_ZZ20flash_attention_cudaE7k_block+5004];
	fma.rn.f32 	%f5323, %f246, %f5322, %f5321;
	ld.shared.f32 	%f5324, [_ZZ20flash_attention_cudaE7k_block+5008];
	fma.rn.f32 	%f5325, %f247, %f5324, %f5323;
	ld.shared.f32 	%f5326, [_ZZ20flash_attention_cudaE7k_block+5012];
	fma.rn.f32 	%f5327, %f248, %f5326, %f5325;
	ld.shared.f32 	%f5328, [_ZZ20flash_attention_cudaE7k_block+5016];
	fma.rn.f32 	%f5329, %f249, %f5328, %f5327;
	ld.shared.f32 	%f5330, [_ZZ20flash_attention_cudaE7k_block+5020];
	fma.rn.f32 	%f5331, %f250, %f5330, %f5329;
	ld.shared.f32 	%f5332, [_ZZ20flash_attention_cudaE7k_block+5024];
	fma.rn.f32 	%f5333, %f251, %f5332, %f5331;
	ld.shared.f32 	%f5334, [_ZZ20flash_attention_cudaE7k_block+5028];
	fma.rn.f32 	%f5335, %f252, %f5334, %f5333;
	ld.shared.f32 	%f5336, [_ZZ20flash_attention_cudaE7k_block+5032];
	fma.rn.f32 	%f5337, %f253, %f5336, %f5335;
	ld.shared.f32 	%f5338, [_ZZ20flash_attention_cudaE7k_block+5036];
	fma.rn.f32 	%f5339, %f254, %f5338, %f5337;
	ld.shared.f32 	%f5340, [_ZZ20flash_attention_cudaE7k_block+5040];
	fma.rn.f32 	%f5341, %f255, %f5340, %f5339;
	ld.shared.f32 	%f5342, [_ZZ20flash_attention_cudaE7k_block+5044];
	fma.rn.f32 	%f5343, %f256, %f5342, %f5341;
	ld.shared.f32 	%f5344, [_ZZ20flash_attention_cudaE7k_block+5048];
	fma.rn.f32 	%f5345, %f257, %f5344, %f5343;
	ld.shared.f32 	%f5346, [_ZZ20flash_attention_cudaE7k_block+5052];
	fma.rn.f32 	%f5347, %f258, %f5346, %f5345;
	ld.shared.f32 	%f5348, [_ZZ20flash_attention_cudaE7k_block+5056];
	fma.rn.f32 	%f5349, %f259, %f5348, %f5347;
	ld.shared.f32 	%f5350, [_ZZ20flash_attention_cudaE7k_block+5060];
	fma.rn.f32 	%f5351, %f260, %f5350, %f5349;
	ld.shared.f32 	%f5352, [_ZZ20flash_attention_cudaE7k_block+5064];
	fma.rn.f32 	%f5353, %f261, %f5352, %f5351;
	ld.shared.f32 	%f5354, [_ZZ20flash_attention_cudaE7k_block+5068];
	fma.rn.f32 	%f5355, %f262, %f5354, %f5353;
	ld.shared.f32 	%f5356, [_ZZ20flash_attention_cudaE7k_block+5072];
	fma.rn.f32 	%f5357, %f263, %f5356, %f5355;
	ld.shared.f32 	%f5358, [_ZZ20flash_attention_cudaE7k_block+5076];
	fma.rn.f32 	%f5359, %f264, %f5358, %f5357;
	ld.shared.f32 	%f5360, [_ZZ20flash_attention_cudaE7k_block+5080];
	fma.rn.f32 	%f5361, %f265, %f5360, %f5359;
	ld.shared.f32 	%f5362, [_ZZ20flash_attention_cudaE7k_block+5084];
	fma.rn.f32 	%f5363, %f266, %f5362, %f5361;
	ld.shared.f32 	%f5364, [_ZZ20flash_attention_cudaE7k_block+5088];
	fma.rn.f32 	%f5365, %f267, %f5364, %f5363;
	ld.shared.f32 	%f5366, [_ZZ20flash_attention_cudaE7k_block+5092];
	fma.rn.f32 	%f5367, %f268, %f5366, %f5365;
	ld.shared.f32 	%f5368, [_ZZ20flash_attention_cudaE7k_block+5096];
	fma.rn.f32 	%f5369, %f269, %f5368, %f5367;
	ld.shared.f32 	%f5370, [_ZZ20flash_attention_cudaE7k_block+5100];
	fma.rn.f32 	%f5371, %f270, %f5370, %f5369;
	ld.shared.f32 	%f5372, [_ZZ20flash_attention_cudaE7k_block+5104];
	fma.rn.f32 	%f5373, %f271, %f5372, %f5371;
	ld.shared.f32 	%f5374, [_ZZ20flash_attention_cudaE7k_block+5108];
	fma.rn.f32 	%f5375, %f272, %f5374, %f5373;
	ld.shared.f32 	%f5376, [_ZZ20flash_attention_cudaE7k_block+5112];
	fma.rn.f32 	%f5377, %f273, %f5376, %f5375;
	ld.shared.f32 	%f5378, [_ZZ20flash_attention_cudaE7k_block+5116];
	fma.rn.f32 	%f5379, %f274, %f5378, %f5377;
	mul.f32 	%f9627, %f9323, %f5379;
	max.f32 	%f9492, %f9492, %f9627;
	shl.b32 	%r163, %r268, 4;
	or.b32  	%r164, %r163, 10;
	setp.ge.s32 	%p43, %r164, %r245;
	@%p43 bra 	$L__BB0_62;
	ld.param.u32 	%r246, [flash_attention_cuda_param_7];
	ld.param.f32 	%f9324, [flash_attention_cuda_param_5];
	ld.shared.f32 	%f5380, [_ZZ20flash_attention_cudaE7k_block+5120];
	fma.rn.f32 	%f5381, %f147, %f5380, 0f00000000;
	ld.shared.f32 	%f5382, [_ZZ20flash_attention_cudaE7k_block+5124];
	fma.rn.f32 	%f5383, %f148, %f5382, %f5381;
	ld.shared.f32 	%f5384, [_ZZ20flash_attention_cudaE7k_block+5128];
	fma.rn.f32 	%f5385, %f149, %f5384, %f5383;
	ld.shared.f32 	%f5386, [_ZZ20flash_attention_cudaE7k_block+5132];
	fma.rn.f32 	%f5387, %f150, %f5386, %f5385;
	ld.shared.f32 	%f5388, [_ZZ20flash_attention_cudaE7k_block+5136];
	fma.rn.f32 	%f5389, %f151, %f5388, %f5387;
	ld.shared.f32 	%f5390, [_ZZ20flash_attention_cudaE7k_block+5140];
	fma.rn.f32 	%f5391, %f152, %f5390, %f5389;
	ld.shared.f32 	%f5392, [_ZZ20flash_attention_cudaE7k_block+5144];
	fma.rn.f32 	%f5393, %f153, %f5392, %f5391;
	ld.shared.f32 	%f5394, [_ZZ20flash_attention_cudaE7k_block+5148];
	fma.rn.f32 	%f5395, %f154, %f5394, %f5393;
	ld.shared.f32 	%f5396, [_ZZ20flash_attention_cudaE7k_block+5152];
	fma.rn.f32 	%f5397, %f155, %f5396, %f5395;
	ld.shared.f32 	%f5398, [_ZZ20flash_attention_cudaE7k_block+5156];
	fma.rn.f32 	%f5399, %f156, %f5398, %f5397;
	ld.shared.f32 	%f5400, [_ZZ20flash_attention_cudaE7k_block+5160];
	fma.rn.f32 	%f5401, %f157, %f5400, %f5399;
	ld.shared.f32 	%f5402, [_ZZ20flash_attention_cudaE7k_block+5164];
	fma.rn.f32 	%f5403, %f158, %f5402, %f5401;
	ld.shared.f32 	%f5404, [_ZZ20flash_attention_cudaE7k_block+5168];
	fma.rn.f32 	%f5405, %f159, %f5404, %f5403;
	ld.shared.f32 	%f5406, [_ZZ20flash_attention_cudaE7k_block+5172];
	fma.rn.f32 	%f5407, %f160, %f5406, %f5405;
	ld.shared.f32 	%f5408, [_ZZ20flash_attention_cudaE7k_block+5176];
	fma.rn.f32 	%f5409, %f161, %f5408, %f5407;
	ld.shared.f32 	%f5410, [_ZZ20flash_attention_cudaE7k_block+5180];
	fma.rn.f32 	%f5411, %f162, %f5410, %f5409;
	ld.shared.f32 	%f5412, [_ZZ20flash_attention_cudaE7k_block+5184];
	fma.rn.f32 	%f5413, %f163, %f5412, %f5411;
	ld.shared.f32 	%f5414, [_ZZ20flash_attention_cudaE7k_block+5188];
	fma.rn.f32 	%f5415, %f164, %f5414, %f5413;
	ld.shared.f32 	%f5416, [_ZZ20flash_attention_cudaE7k_block+5192];
	fma.rn.f32 	%f5417, %f165, %f5416, %f5415;
	ld.shared.f32 	%f5418, [_ZZ20flash_attention_cudaE7k_block+5196];
	fma.rn.f32 	%f5419, %f166, %f5418, %f5417;
	ld.shared.f32 	%f5420, [_ZZ20flash_attention_cudaE7k_block+5200];
	fma.rn.f32 	%f5421, %f167, %f5420, %f5419;
	ld.shared.f32 	%f5422, [_ZZ20flash_attention_cudaE7k_block+5204];
	fma.rn.f32 	%f5423, %f168, %f5422, %f5421;
	ld.shared.f32 	%f5424, [_ZZ20flash_attention_cudaE7k_block+5208];
	fma.rn.f32 	%f5425, %f169, %f5424, %f5423;
	ld.shared.f32 	%f5426, [_ZZ20flash_attention_cudaE7k_block+5212];
	fma.rn.f32 	%f5427, %f170, %f5426, %f5425;
	ld.shared.f32 	%f5428, [_ZZ20flash_attention_cudaE7k_block+5216];
	fma.rn.f32 	%f5429, %f171, %f5428, %f5427;
	ld.shared.f32 	%f5430, [_ZZ20flash_attention_cudaE7k_block+5220];
	fma.rn.f32 	%f5431, %f172, %f5430, %f5429;
	ld.shared.f32 	%f5432, [_ZZ20flash_attention_cudaE7k_block+5224];
	fma.rn.f32 	%f5433, %f173, %f5432, %f5431;
	ld.shared.f32 	%f5434, [_ZZ20flash_attention_cudaE7k_block+5228];
	fma.rn.f32 	%f5435, %f174, %f5434, %f5433;
	ld.shared.f32 	%f5436, [_ZZ20flash_attention_cudaE7k_block+5232];
	fma.rn.f32 	%f5437, %f175, %f5436, %f5435;
	ld.shared.f32 	%f5438, [_ZZ20flash_attention_cudaE7k_block+5236];
	fma.rn.f32 	%f5439, %f176, %f5438, %f5437;
	ld.shared.f32 	%f5440, [_ZZ20flash_attention_cudaE7k_block+5240];
	fma.rn.f32 	%f5441, %f177, %f5440, %f5439;
	ld.shared.f32 	%f5442, [_ZZ20flash_attention_cudaE7k_block+5244];
	fma.rn.f32 	%f5443, %f178, %f5442, %f5441;
	ld.shared.f32 	%f5444, [_ZZ20flash_attention_cudaE7k_block+5248];
	fma.rn.f32 	%f5445, %f179, %f5444, %f5443;
	ld.shared.f32 	%f5446, [_ZZ20flash_attention_cudaE7k_block+5252];
	fma.rn.f32 	%f5447, %f180, %f5446, %f5445;
	ld.shared.f32 	%f5448, [_ZZ20flash_attention_cudaE7k_block+5256];
	fma.rn.f32 	%f5449, %f181, %f5448, %f5447;
	ld.shared.f32 	%f5450, [_ZZ20flash_attention_cudaE7k_block+5260];
	fma.rn.f32 	%f5451, %f182, %f5450, %f5449;
	ld.shared.f32 	%f5452, [_ZZ20flash_attention_cudaE7k_block+5264];
	fma.rn.f32 	%f5453, %f183, %f5452, %f5451;
	ld.shared.f32 	%f5454, [_ZZ20flash_attention_cudaE7k_block+5268];
	fma.rn.f32 	%f5455, %f184, %f5454, %f5453;
	ld.shared.f32 	%f5456, [_ZZ20flash_attention_cudaE7k_block+5272];
	fma.rn.f32 	%f5457, %f185, %f5456, %f5455;
	ld.shared.f32 	%f5458, [_ZZ20flash_attention_cudaE7k_block+5276];
	fma.rn.f32 	%f5459, %f186, %f5458, %f5457;
	ld.shared.f32 	%f5460, [_ZZ20flash_attention_cudaE7k_block+5280];
	fma.rn.f32 	%f5461, %f187, %f5460, %f5459;
	ld.shared.f32 	%f5462, [_ZZ20flash_attention_cudaE7k_block+5284];
	fma.rn.f32 	%f5463, %f188, %f5462, %f5461;
	ld.shared.f32 	%f5464, [_ZZ20flash_attention_cudaE7k_block+5288];
	fma.rn.f32 	%f5465, %f189, %f5464, %f5463;
	ld.shared.f32 	%f5466, [_ZZ20flash_attention_cudaE7k_block+5292];
	fma.rn.f32 	%f5467, %f190, %f5466, %f5465;
	ld.shared.f32 	%f5468, [_ZZ20flash_attention_cudaE7k_block+5296];
	fma.rn.f32 	%f5469, %f191, %f5468, %f5467;
	ld.shared.f32 	%f5470, [_ZZ20flash_attention_cudaE7k_block+5300];
	fma.rn.f32 	%f5471, %f192, %f5470, %f5469;
	ld.shared.f32 	%f5472, [_ZZ20flash_attention_cudaE7k_block+5304];
	fma.rn.f32 	%f5473, %f193, %f5472, %f5471;
	ld.shared.f32 	%f5474, [_ZZ20flash_attention_cudaE7k_block+5308];
	fma.rn.f32 	%f5475, %f194, %f5474, %f5473;
	ld.shared.f32 	%f5476, [_ZZ20flash_attention_cudaE7k_block+5312];
	fma.rn.f32 	%f5477, %f195, %f5476, %f5475;
	ld.shared.f32 	%f5478, [_ZZ20flash_attention_cudaE7k_block+5316];
	fma.rn.f32 	%f5479, %f196, %f5478, %f5477;
	ld.shared.f32 	%f5480, [_ZZ20flash_attention_cudaE7k_block+5320];
	fma.rn.f32 	%f5481, %f197, %f5480, %f5479;
	ld.shared.f32 	%f5482, [_ZZ20flash_attention_cudaE7k_block+5324];
	fma.rn.f32 	%f5483, %f198, %f5482, %f5481;
	ld.shared.f32 	%f5484, [_ZZ20flash_attention_cudaE7k_block+5328];
	fma.rn.f32 	%f5485, %f199, %f5484, %f5483;
	ld.shared.f32 	%f5486, [_ZZ20flash_attention_cudaE7k_block+5332];
	fma.rn.f32 	%f5487, %f200, %f5486, %f5485;
	ld.shared.f32 	%f5488, [_ZZ20flash_attention_cudaE7k_block+5336];
	fma.rn.f32 	%f5489, %f201, %f5488, %f5487;
	ld.shared.f32 	%f5490, [_ZZ20flash_attention_cudaE7k_block+5340];
	fma.rn.f32 	%f5491, %f202, %f5490, %f5489;
	ld.shared.f32 	%f5492, [_ZZ20flash_attention_cudaE7k_block+5344];
	fma.rn.f32 	%f5493, %f203, %f5492, %f5491;
	ld.shared.f32 	%f5494, [_ZZ20flash_attention_cudaE7k_block+5348];
	fma.rn.f32 	%f5495, %f204, %f5494, %f5493;
	ld.shared.f32 	%f5496, [_ZZ20flash_attention_cudaE7k_block+5352];
	fma.rn.f32 	%f5497, %f205, %f5496, %f5495;
	ld.shared.f32 	%f5498, [_ZZ20flash_attention_cudaE7k_block+5356];
	fma.rn.f32 	%f5499, %f206, %f5498, %f5497;
	ld.shared.f32 	%f5500, [_ZZ20flash_attention_cudaE7k_block+5360];
	fma.rn.f32 	%f5501, %f207, %f5500, %f5499;
	ld.shared.f32 	%f5502, [_ZZ20flash_attention_cudaE7k_block+5364];
	fma.rn.f32 	%f5503, %f208, %f5502, %f5501;
	ld.shared.f32 	%f5504, [_ZZ20flash_attention_cudaE7k_block+5368];
	fma.rn.f32 	%f5505, %f209, %f5504, %f5503;
	ld.shared.f32 	%f5506, [_ZZ20flash_attention_cudaE7k_block+5372];
	fma.rn.f32 	%f5507, %f210, %f5506, %f5505;
	ld.shared.f32 	%f5508, [_ZZ20flash_attention_cudaE7k_block+5376];
	fma.rn.f32 	%f5509, %f211, %f5508, %f5507;
	ld.shared.f32 	%f5510, [_ZZ20flash_attention_cudaE7k_block+5380];
	fma.rn.f32 	%f5511, %f212, %f5510, %f5509;
	ld.shared.f32 	%f5512, [_ZZ20flash_attention_cudaE7k_block+5384];
	fma.rn.f32 	%f5513, %f213, %f5512, %f5511;
	ld.shared.f32 	%f5514, [_ZZ20flash_attention_cudaE7k_block+5388];
	fma.rn.f32 	%f5515, %f214, %f5514, %f5513;
	ld.shared.f32 	%f5516, [_ZZ20flash_attention_cudaE7k_block+5392];
	fma.rn.f32 	%f5517, %f215, %f5516, %f5515;
	ld.shared.f32 	%f5518, [_ZZ20flash_attention_cudaE7k_block+5396];
	fma.rn.f32 	%f5519, %f216, %f5518, %f5517;
	ld.shared.f32 	%f5520, [_ZZ20flash_attention_cudaE7k_block+5400];
	fma.rn.f32 	%f5521, %f217, %f5520, %f5519;
	ld.shared.f32 	%f5522, [_ZZ20flash_attention_cudaE7k_block+5404];
	fma.rn.f32 	%f5523, %f218, %f5522, %f5521;
	ld.shared.f32 	%f5524, [_ZZ20flash_attention_cudaE7k_block+5408];
	fma.rn.f32 	%f5525, %f219, %f5524, %f5523;
	ld.shared.f32 	%f5526, [_ZZ20flash_attention_cudaE7k_block+5412];
	fma.rn.f32 	%f5527, %f220, %f5526, %f5525;
	ld.shared.f32 	%f5528, [_ZZ20flash_attention_cudaE7k_block+5416];
	fma.rn.f32 	%f5529, %f221, %f5528, %f5527;
	ld.shared.f32 	%f5530, [_ZZ20flash_attention_cudaE7k_block+5420];
	fma.rn.f32 	%f5531, %f222, %f5530, %f5529;
	ld.shared.f32 	%f5532, [_ZZ20flash_attention_cudaE7k_block+5424];
	fma.rn.f32 	%f5533, %f223, %f5532, %f5531;
	ld.shared.f32 	%f5534, [_ZZ20flash_attention_cudaE7k_block+5428];
	fma.rn.f32 	%f5535, %f224, %f5534, %f5533;
	ld.shared.f32 	%f5536, [_ZZ20flash_attention_cudaE7k_block+5432];
	fma.rn.f32 	%f5537, %f225, %f5536, %f5535;
	ld.shared.f32 	%f5538, [_ZZ20flash_attention_cudaE7k_block+5436];
	fma.rn.f32 	%f5539, %f226, %f5538, %f5537;
	ld.shared.f32 	%f5540, [_ZZ20flash_attention_cudaE7k_block+5440];
	fma.rn.f32 	%f5541, %f227, %f5540, %f5539;
	ld.shared.f32 	%f5542, [_ZZ20flash_attention_cudaE7k_block+5444];
	fma.rn.f32 	%f5543, %f228, %f5542, %f5541;
	ld.shared.f32 	%f5544, [_ZZ20flash_attention_cudaE7k_block+5448];
	fma.rn.f32 	%f5545, %f229, %f5544, %f5543;
	ld.shared.f32 	%f5546, [_ZZ20flash_attention_cudaE7k_block+5452];
	fma.rn.f32 	%f5547, %f230, %f5546, %f5545;
	ld.shared.f32 	%f5548, [_ZZ20flash_attention_cudaE7k_block+5456];
	fma.rn.f32 	%f5549, %f231, %f5548, %f5547;
	ld.shared.f32 	%f5550, [_ZZ20flash_attention_cudaE7k_block+5460];
	fma.rn.f32 	%f5551, %f232, %f5550, %f5549;
	ld.shared.f32 	%f5552, [_ZZ20flash_attention_cudaE7k_block+5464];
	fma.rn.f32 	%f5553, %f233, %f5552, %f5551;
	ld.shared.f32 	%f5554, [_ZZ20flash_attention_cudaE7k_block+5468];
	fma.rn.f32 	%f5555, %f234, %f5554, %f5553;
	ld.shared.f32 	%f5556, [_ZZ20flash_attention_cudaE7k_block+5472];
	fma.rn.f32 	%f5557, %f235, %f5556, %f5555;
	ld.shared.f32 	%f5558, [_ZZ20flash_attention_cudaE7k_block+5476];
	fma.rn.f32 	%f5559, %f236, %f5558, %f5557;
	ld.shared.f32 	%f5560, [_ZZ20flash_attention_cudaE7k_block+5480];
	fma.rn.f32 	%f5561, %f237, %f5560, %f5559;
	ld.shared.f32 	%f5562, [_ZZ20flash_attention_cudaE7k_block+5484];
	fma.rn.f32 	%f5563, %f238, %f5562, %f5561;
	ld.shared.f32 	%f5564, [_ZZ20flash_attention_cudaE7k_block+5488];
	fma.rn.f32 	%f5565, %f239, %f5564, %f5563;
	ld.shared.f32 	%f5566, [_ZZ20flash_attention_cudaE7k_block+5492];
	fma.rn.f32 	%f5567, %f240, %f5566, %f5565;
	ld.shared.f32 	%f5568, [_ZZ20flash_attention_cudaE7k_block+5496];
	fma.rn.f32 	%f5569, %f241, %f5568, %f5567;
	ld.shared.f32 	%f5570, [_ZZ20flash_attention_cudaE7k_block+5500];
	fma.rn.f32 	%f5571, %f242, %f5570, %f5569;
	ld.shared.f32 	%f5572, [_ZZ20flash_attention_cudaE7k_block+5504];
	fma.rn.f32 	%f5573, %f243, %f5572, %f5571;
	ld.shared.f32 	%f5574, [_ZZ20flash_attention_cudaE7k_block+5508];
	fma.rn.f32 	%f5575, %f244, %f5574, %f5573;
	ld.shared.f32 	%f5576, [_ZZ20flash_attention_cudaE7k_block+5512];
	fma.rn.f32 	%f5577, %f245, %f5576, %f5575;
	ld.shared.f32 	%f5578, [_ZZ20flash_attention_cudaE7k_block+5516];
	fma.rn.f32 	%f5579, %f246, %f5578, %f5577;
	ld.shared.f32 	%f5580, [_ZZ20flash_attention_cudaE7k_block+5520];
	fma.rn.f32 	%f5581, %f247, %f5580, %f5579;
	ld.shared.f32 	%f5582, [_ZZ20flash_attention_cudaE7k_block+5524];
	fma.rn.f32 	%f5583, %f248, %f5582, %f5581;
	ld.shared.f32 	%f5584, [_ZZ20flash_attention_cudaE7k_block+5528];
	fma.rn.f32 	%f5585, %f249, %f5584, %f5583;
	ld.shared.f32 	%f5586, [_ZZ20flash_attention_cudaE7k_block+5532];
	fma.rn.f32 	%f5587, %f250, %f5586, %f5585;
	ld.shared.f32 	%f5588, [_ZZ20flash_attention_cudaE7k_block+5536];
	fma.rn.f32 	%f5589, %f251, %f5588, %f5587;
	ld.shared.f32 	%f5590, [_ZZ20flash_attention_cudaE7k_block+5540];
	fma.rn.f32 	%f5591, %f252, %f5590, %f5589;
	ld.shared.f32 	%f5592, [_ZZ20flash_attention_cudaE7k_block+5544];
	fma.rn.f32 	%f5593, %f253, %f5592, %f5591;
	ld.shared.f32 	%f5594, [_ZZ20flash_attention_cudaE7k_block+5548];
	fma.rn.f32 	%f5595, %f254, %f5594, %f5593;
	ld.shared.f32 	%f5596, [_ZZ20flash_attention_cudaE7k_block+5552];
	fma.rn.f32 	%f5597, %f255, %f5596, %f5595;
	ld.shared.f32 	%f5598, [_ZZ20flash_attention_cudaE7k_block+5556];
	fma.rn.f32 	%f5599, %f256, %f5598, %f5597;
	ld.shared.f32 	%f5600, [_ZZ20flash_attention_cudaE7k_block+5560];
	fma.rn.f32 	%f5601, %f257, %f5600, %f5599;
	ld.shared.f32 	%f5602, [_ZZ20flash_attention_cudaE7k_block+5564];
	fma.rn.f32 	%f5603, %f258, %f5602, %f5601;
	ld.shared.f32 	%f5604, [_ZZ20flash_attention_cudaE7k_block+5568];
	fma.rn.f32 	%f5605, %f259, %f5604, %f5603;
	ld.shared.f32 	%f5606, [_ZZ20flash_attention_cudaE7k_block+5572];
	fma.rn.f32 	%f5607, %f260, %f5606, %f5605;
	ld.shared.f32 	%f5608, [_ZZ20flash_attention_cudaE7k_block+5576];
	fma.rn.f32 	%f5609, %f261, %f5608, %f5607;
	ld.shared.f32 	%f5610, [_ZZ20flash_attention_cudaE7k_block+5580];
	fma.rn.f32 	%f5611, %f262, %f5610, %f5609;
	ld.shared.f32 	%f5612, [_ZZ20flash_attention_cudaE7k_block+5584];
	fma.rn.f32 	%f5613, %f263, %f5612, %f5611;
	ld.shared.f32 	%f5614, [_ZZ20flash_attention_cudaE7k_block+5588];
	fma.rn.f32 	%f5615, %f264, %f5614, %f5613;
	ld.shared.f32 	%f5616, [_ZZ20flash_attention_cudaE7k_block+5592];
	fma.rn.f32 	%f5617, %f265, %f5616, %f5615;
	ld.shared.f32 	%f5618, [_ZZ20flash_attention_cudaE7k_block+5596];
	fma.rn.f32 	%f5619, %f266, %f5618, %f5617;
	ld.shared.f32 	%f5620, [_ZZ20flash_attention_cudaE7k_block+5600];
	fma.rn.f32 	%f5621, %f267, %f5620, %f5619;
	ld.shared.f32 	%f5622, [_ZZ20flash_attention_cudaE7k_block+5604];
	fma.rn.f32 	%f5623, %f268, %f5622, %f5621;
	ld.shared.f32 	%f5624, [_ZZ20flash_attention_cudaE7k_block+5608];
	fma.rn.f32 	%f5625, %f269, %f5624, %f5623;
	ld.shared.f32 	%f5626, [_ZZ20flash_attention_cudaE7k_block+5612];
	fma.rn.f32 	%f5627, %f270, %f5626, %f5625;
	ld.shared.f32 	%f5628, [_ZZ20flash_attention_cudaE7k_block+5616];
	fma.rn.f32 	%f5629, %f271, %f5628, %f5627;
	ld.shared.f32 	%f5630, [_ZZ20flash_attention_cudaE7k_block+5620];
	fma.rn.f32 	%f5631, %f272, %f5630, %f5629;
	ld.shared.f32 	%f5632, [_ZZ20flash_attention_cudaE7k_block+5624];
	fma.rn.f32 	%f5633, %f273, %f5632, %f5631;
	ld.shared.f32 	%f5634, [_ZZ20flash_attention_cudaE7k_block+5628];
	fma.rn.f32 	%f5635, %f274, %f5634, %f5633;
	mul.f32 	%f9626, %f9324, %f5635;
	max.f32 	%f9492, %f9492, %f9626;
	shl.b32 	%r165, %r268, 4;
	or.b32  	%r166, %r165, 11;
	setp.ge.s32 	%p44, %r166, %r246;
	@%p44 bra 	$L__BB0_62;
	ld.param.u32 	%r247, [flash_attention_cuda_param_7];
	ld.param.f32 	%f9325, [flash_attention_cuda_param_5];
	ld.shared.f32 	%f5636, [_ZZ20flash_attention_cudaE7k_block+5632];
	fma.rn.f32 	%f5637, %f147, %f5636, 0f00000000;
	ld.shared.f32 	%f5638, [_ZZ20flash_attention_cudaE7k_block+5636];
	fma.rn.f32 	%f5639, %f148, %f5638, %f5637;
	ld.shared.f32 	%f5640, [_ZZ20flash_attention_cudaE7k_block+5640];
	fma.rn.f32 	%f5641, %f149, %f5640, %f5639;
	ld.shared.f32 	%f5642, [_ZZ20flash_attention_cudaE7k_block+5644];
	fma.rn.f32 	%f5643, %f150, %f5642, %f5641;
	ld.shared.f32 	%f5644, [_ZZ20flash_attention_cudaE7k_block+5648];
	fma.rn.f32 	%f5645, %f151, %f5644, %f5643;
	ld.shared.f32 	%f5646, [_ZZ20flash_attention_cudaE7k_block+5652];
	fma.rn.f32 	%f5647, %f152, %f5646, %f5645;
	ld.shared.f32 	%f5648, [_ZZ20flash_attention_cudaE7k_block+5656];
	fma.rn.f32 	%f5649, %f153, %f5648, %f5647;
	ld.shared.f32 	%f5650, [_ZZ20flash_attention_cudaE7k_block+5660];
	fma.rn.f32 	%f5651, %f154, %f5650, %f5649;
	ld.shared.f32 	%f5652, [_ZZ20flash_attention_cudaE7k_block+5664];
	fma.rn.f32 	%f5653, %f155, %f5652, %f5651;
	ld.shared.f32 	%f5654, [_ZZ20flash_attention_cudaE7k_block+5668];
	fma.rn.f32 	%f5655, %f156, %f5654, %f5653;
	ld.shared.f32 	%f5656, [_ZZ20flash_attention_cudaE7k_block+5672];
	fma.rn.f32 	%f5657, %f157, %f5656, %f5655;
	ld.shared.f32 	%f5658, [_ZZ20flash_attention_cudaE7k_block+5676];
	fma.rn.f32 	%f5659, %f158, %f5658, %f5657;
	ld.shared.f32 	%f5660, [_ZZ20flash_attention_cudaE7k_block+5680];
	fma.rn.f32 	%f5661, %f159, %f5660, %f5659;
	ld.shared.f32 	%f5662, [_ZZ20flash_attention_cudaE7k_block+5684];
	fma.rn.f32 	%f5663, %f160, %f5662, %f5661;
	ld.shared.f32 	%f5664, [_ZZ20flash_attention_cudaE7k_block+5688];
	fma.rn.f32 	%f5665, %f161, %f5664, %f5663;
	ld.shared.f32 	%f5666, [_ZZ20flash_attention_cudaE7k_block+5692];
	fma.rn.f32 	%f5667, %f162, %f5666, %f5665;
	ld.shared.f32 	%f5668, [_ZZ20flash_attention_cudaE7k_block+5696];
	fma.rn.f32 	%f5669, %f163, %f5668, %f5667;
	ld.shared.f32 	%f5670, [_ZZ20flash_attention_cudaE7k_block+5700];
	fma.rn.f32 	%f5671, %f164, %f5670, %f5669;
	ld.shared.f32 	%f5672, [_ZZ20flash_attention_cudaE7k_block+5704];
	fma.rn.f32 	%f5673, %f165, %f5672, %f5671;
	ld.shared.f32 	%f5674, [_ZZ20flash_attention_cudaE7k_block+5708];
	fma.rn.f32 	%f5675, %f166, %f5674, %f5673;
	ld.shared.f32 	%f5676, [_ZZ20flash_attention_cudaE7k_block+5712];
	fma.rn.f32 	%f5677, %f167, %f5676, %f5675;
	ld.shared.f32 	%f5678, [_ZZ20flash_attention_cudaE7k_block+5716];
	fma.rn.f32 	%f5679, %f168, %f5678, %f5677;
	ld.shared.f32 	%f5680, [_ZZ20flash_attention_cudaE7k_block+5720];
	fma.rn.f32 	%f5681, %f169, %f5680, %f5679;
	ld.shared.f32 	%f5682, [_ZZ20flash_attention_cudaE7k_block+5724];
	fma.rn.f32 	%f5683, %f170, %f5682, %f5681;
	ld.shared.f32 	%f5684, [_ZZ20flash_attention_cudaE7k_block+5728];
	fma.rn.f32 	%f5685, %f171, %f5684, %f5683;
	ld.shared.f32 	%f5686, [_ZZ20flash_attention_cudaE7k_block+5732];
	fma.rn.f32 	%f5687, %f172, %f5686, %f5685;
	ld.shared.f32 	%f5688, [_ZZ20flash_attention_cudaE7k_block+5736];
	fma.rn.f32 	%f5689, %f173, %f5688, %f5687;
	ld.shared.f32 	%f5690, [_ZZ20flash_attention_cudaE7k_block+5740];
	fma.rn.f32 	%f5691, %f174, %f5690, %f5689;
	ld.shared.f32 	%f5692, [_ZZ20flash_attention_cudaE7k_block+5744];
	fma.rn.f32 	%f5693, %f175, %f5692, %f5691;
	ld.shared.f32 	%f5694, [_ZZ20flash_attention_cudaE7k_block+5748];
	fma.rn.f32 	%f5695, %f176, %f5694, %f5693;
	ld.shared.f32 	%f5696, [_ZZ20flash_attention_cudaE7k_block+5752];
	fma.rn.f32 	%f5697, %f177, %f5696, %f5695;
	ld.shared.f32 	%f5698, [_ZZ20flash_attention_cudaE7k_block+5756];
	fma.rn.f32 	%f5699, %f178, %f5698, %f5697;
	ld.shared.f32 	%f5700, [_ZZ20flash_attention_cudaE7k_block+5760];
	fma.rn.f32 	%f5701, %f179, %f5700, %f5699;
	ld.shared.f32 	%f5702, [_ZZ20flash_attention_cudaE7k_block+5764];
	fma.rn.f32 	%f5703, %f180, %f5702, %f5701;
	ld.shared.f32 	%f5704, [_ZZ20flash_attention_cudaE7k_block+5768];
	fma.rn.f32 	%f5705, %f181, %f5704, %f5703;
	ld.shared.f32 	%f5706, [_ZZ20flash_attention_cudaE7k_block+5772];
	fma.rn.f32 	%f5707, %f182, %f5706, %f5705;
	ld.shared.f32 	%f5708, [_ZZ20flash_attention_cudaE7k_block+5776];
	fma.rn.f32 	%f5709, %f183, %f5708, %f5707;
	ld.shared.f32 	%f5710, [_ZZ20flash_attention_cudaE7k_block+5780];
	fma.rn.f32 	%f5711, %f184, %f5710, %f5709;
	ld.shared.f32 	%f5712, [_ZZ20flash_attention_cudaE7k_block+5784];
	fma.rn.f32 	%f5713, %f185, %f5712, %f5711;
	ld.shared.f32 	%f5714, [_ZZ20flash_attention_cudaE7k_block+5788];
	fma.rn.f32 	%f5715, %f186, %f5714, %f5713;
	ld.shared.f32 	%f5716, [_ZZ20flash_attention_cudaE7k_block+5792];
	fma.rn.f32 	%f5717, %f187, %f5716, %f5715;
	ld.shared.f32 	%f5718, [_ZZ20flash_attention_cudaE7k_block+5796];
	fma.rn.f32 	%f5719, %f188, %f5718, %f5717;
	ld.shared.f32 	%f5720, [_ZZ20flash_attention_cudaE7k_block+5800];
	fma.rn.f32 	%f5721, %f189, %f5720, %f5719;
	ld.shared.f32 	%f5722, [_ZZ20flash_attention_cudaE7k_block+5804];
	fma.rn.f32 	%f5723, %f190, %f5722, %f5721;
	ld.shared.f32 	%f5724, [_ZZ20flash_attention_cudaE7k_block+5808];
	fma.rn.f32 	%f5725, %f191, %f5724, %f5723;
	ld.shared.f32 	%f5726, [_ZZ20flash_attention_cudaE7k_block+5812];
	fma.rn.f32 	%f5727, %f192, %f5726, %f5725;
	ld.shared.f32 	%f5728, [_ZZ20flash_attention_cudaE7k_block+5816];
	fma.rn.f32 	%f5729, %f193, %f5728, %f5727;
	ld.shared.f32 	%f5730, [_ZZ20flash_attention_cudaE7k_block+5820];
	fma.rn.f32 	%f5731, %f194, %f5730, %f5729;
	ld.shared.f32 	%f5732, [_ZZ20flash_attention_cudaE7k_block+5824];
	fma.rn.f32 	%f5733, %f195, %f5732, %f5731;
	ld.shared.f32 	%f5734, [_ZZ20flash_attention_cudaE7k_block+5828];
	fma.rn.f32 	%f5735, %f196, %f5734, %f5733;
	ld.shared.f32 	%f5736, [_ZZ20flash_attention_cudaE7k_block+5832];
	fma.rn.f32 	%f5737, %f197, %f5736, %f5735;
	ld.shared.f32 	%f5738, [_ZZ20flash_attention_cudaE7k_block+5836];
	fma.rn.f32 	%f5739, %f198, %f5738, %f5737;
	ld.shared.f32 	%f5740, [_ZZ20flash_attention_cudaE7k_block+5840];
	fma.rn.f32 	%f5741, %f199, %f5740, %f5739;
	ld.shared.f32 	%f5742, [_ZZ20flash_attention_cudaE7k_block+5844];
	fma.rn.f32 	%f5743, %f200, %f5742, %f5741;
	ld.shared.f32 	%f5744, [_ZZ20flash_attention_cudaE7k_block+5848];
	fma.rn.f32 	%f5745, %f201, %f5744, %f5743;
	ld.shared.f32 	%f5746, [_ZZ20flash_attention_cudaE7k_block+5852];
	fma.rn.f32 	%f5747, %f202, %f5746, %f5745;
	ld.shared.f32 	%f5748, [_ZZ20flash_attention_cudaE7k_block+5856];
	fma.rn.f32 	%f5749, %f203, %f5748, %f5747;
	ld.shared.f32 	%f5750, [_ZZ20flash_attention_cudaE7k_block+5860];
	fma.rn.f32 	%f5751, %f204, %f5750, %f5749;
	ld.shared.f32 	%f5752, [_ZZ20flash_attention_cudaE7k_block+5864];
	fma.rn.f32 	%f5753, %f205, %f5752, %f5751;
	ld.shared.f32 	%f5754, [_ZZ20flash_attention_cudaE7k_block+5868];
	fma.rn.f32 	%f5755, %f206, %f5754, %f5753;
	ld.shared.f32 	%f5756, [_ZZ20flash_attention_cudaE7k_block+5872];
	fma.rn.f32 	%f5757, %f207, %f5756, %f5755;
	ld.shared.f32 	%f5758, [_ZZ20flash_attention_cudaE7k_block+5876];
	fma.rn.f32 	%f5759, %f208, %f5758, %f5757;
	ld.shared.f32 	%f5760, [_ZZ20flash_attention_cudaE7k_block+5880];
	fma.rn.f32 	%f5761, %f209, %f5760, %f5759;
	ld.shared.f32 	%f5762, [_ZZ20flash_attention_cudaE7k_block+5884];
	fma.rn.f32 	%f5763, %f210, %f5762, %f5761;
	ld.shared.f32 	%f5764, [_ZZ20flash_attention_cudaE7k_block+5888];
	fma.rn.f32 	%f5765, %f211, %f5764, %f5763;
	ld.shared.f32 	%f5766, [_ZZ20flash_attention_cudaE7k_block+5892];
	fma.rn.f32 	%f5767, %f212, %f5766, %f5765;
	ld.shared.f32 	%f5768, [_ZZ20flash_attention_cudaE7k_block+5896];
	fma.rn.f32 	%f5769, %f213, %f5768, %f5767;
	ld.shared.f32 	%f5770, [_ZZ20flash_attention_cudaE7k_block+5900];
	fma.rn.f32 	%f5771, %f214, %f5770, %f5769;
	ld.shared.f32 	%f5772, [_ZZ20flash_attention_cudaE7k_block+5904];
	fma.rn.f32 	%f5773, %f215, %f5772, %f5771;
	ld.shared.f32 	%f5774, [_ZZ20flash_attention_cudaE7k_block+5908];
	fma.rn.f32 	%f5775, %f216, %f5774, %f5773;
	ld.shared.f32 	%f5776, [_ZZ20flash_attention_cudaE7k_block+5912];
	fma.rn.f32 	%f5777, %f217, %f5776, %f5775;
	ld.shared.f32 	%f5778, [_ZZ20flash_attention_cudaE7k_block+5916];
	fma.rn.f32 	%f5779, %f218, %f5778, %f5777;
	ld.shared.f32 	%f5780, [_ZZ20flash_attention_cudaE7k_block+5920];
	fma.rn.f32 	%f5781, %f219, %f5780, %f5779;
	ld.shared.f32 	%f5782, [_ZZ20flash_attention_cudaE7k_block+5924];
	fma.rn.f32 	%f5783, %f220, %f5782, %f5781;
	ld.shared.f32 	%f5784, [_ZZ20flash_attention_cudaE7k_block+5928];
	fma.rn.f32 	%f5785, %f221, %f5784, %f5783;
	ld.shared.f32 	%f5786, [_ZZ20flash_attention_cudaE7k_block+5932];
	fma.rn.f32 	%f5787, %f222, %f5786, %f5785;
	ld.shared.f32 	%f5788, [_ZZ20flash_attention_cudaE7k_block+5936];
	fma.rn.f32 	%f5789, %f223, %f5788, %f5787;
	ld.shared.f32 	%f5790, [_ZZ20flash_attention_cudaE7k_block+5940];
	fma.rn.f32 	%f5791, %f224, %f5790, %f5789;
	ld.shared.f32 	%f5792, [_ZZ20flash_attention_cudaE7k_block+5944];
	fma.rn.f32 	%f5793, %f225, %f5792, %f5791;
	ld.shared.f32 	%f5794, [_ZZ20flash_attention_cudaE7k_block+5948];
	fma.rn.f32 	%f5795, %f226, %f5794, %f5793;
	ld.shared.f32 	%f5796, [_ZZ20flash_attention_cudaE7k_block+5952];
	fma.rn.f32 	%f5797, %f227, %f5796, %f5795;
	ld.shared.f32 	%f5798, [_ZZ20flash_attention_cudaE7k_block+5956];
	fma.rn.f32 	%f5799, %f228, %f5798, %f5797;
	ld.shared.f32 	%f5800, [_ZZ20flash_attention_cudaE7k_block+5960];
	fma.rn.f32 	%f5801, %f229, %f5800, %f5799;
	ld.shared.f32 	%f5802, [_ZZ20flash_attention_cudaE7k_block+5964];
	fma.rn.f32 	%f5803, %f230, %f5802, %f5801;
	ld.shared.f32 	%f5804, [_ZZ20flash_attention_cudaE7k_block+5968];
	fma.rn.f32 	%f5805, %f231, %f5804, %f5803;
	ld.shared.f32 	%f5806, [_ZZ20flash_attention_cudaE7k_block+5972];
	fma.rn.f32 	%f5807, %f232, %f5806, %f5805;
	ld.shared.f32 	%f5808, [_ZZ20flash_attention_cudaE7k_block+5976];
	fma.rn.f32 	%f5809, %f233, %f5808, %f5807;
	ld.shared.f32 	%f5810, [_ZZ20flash_attention_cudaE7k_block+5980];
	fma.rn.f32 	%f5811, %f234, %f5810, %f5809;
	ld.shared.f32 	%f5812, [_ZZ20flash_attention_cudaE7k_block+5984];
	fma.rn.f32 	%f5813, %f235, %f5812, %f5811;
	ld.shared.f32 	%f5814, [_ZZ20flash_attention_cudaE7k_block+5988];
	fma.rn.f32 	%f5815, %f236, %f5814, %f5813;
	ld.shared.f32 	%f5816, [_ZZ20flash_attention_cudaE7k_block+5992];
	fma.rn.f32 	%f5817, %f237, %f5816, %f5815;
	ld.shared.f32 	%f5818, [_ZZ20flash_attention_cudaE7k_block+5996];
	fma.rn.f32 	%f5819, %f238, %f5818, %f5817;
	ld.shared.f32 	%f5820, [_ZZ20flash_attention_cudaE7k_block+6000];
	fma.rn.f32 	%f5821, %f239, %f5820, %f5819;
	ld.shared.f32 	%f5822, [_ZZ20flash_attention_cudaE7k_block+6004];
	fma.rn.f32 	%f5823, %f240, %f5822, %f5821;
	ld.shared.f32 	%f5824, [_ZZ20flash_attention_cudaE7k_block+6008];
	fma.rn.f32 	%f5825, %f241, %f5824, %f5823;
	ld.shared.f32 	%f5826, [_ZZ20flash_attention_cudaE7k_block+6012];
	fma.rn.f32 	%f5827, %f242, %f5826, %f5825;
	ld.shared.f32 	%f5828, [_ZZ20flash_attention_cudaE7k_block+6016];
	fma.rn.f32 	%f5829, %f243, %f5828, %f5827;
	ld.shared.f32 	%f5830, [_ZZ20flash_attention_cudaE7k_block+6020];
	fma.rn.f32 	%f5831, %f244, %f5830, %f5829;
	ld.shared.f32 	%f5832, [_ZZ20flash_attention_cudaE7k_block+6024];
	fma.rn.f32 	%f5833, %f245, %f5832, %f5831;
	ld.shared.f32 	%f5834, [_ZZ20flash_attention_cudaE7k_block+6028];
	fma.rn.f32 	%f5835, %f246, %f5834, %f5833;
	ld.shared.f32 	%f5836, [_ZZ20flash_attention_cudaE7k_block+6032];
	fma.rn.f32 	%f5837, %f247, %f5836, %f5835;
	ld.shared.f32 	%f5838, [_ZZ20flash_attention_cudaE7k_block+6036];
	fma.rn.f32 	%f5839, %f248, %f5838, %f5837;
	ld.shared.f32 	%f5840, [_ZZ20flash_attention_cudaE7k_block+6040];
	fma.rn.f32 	%f5841, %f249, %f5840, %f5839;
	ld.shared.f32 	%f5842, [_ZZ20flash_attention_cudaE7k_block+6044];
	fma.rn.f32 	%f5843, %f250, %f5842, %f5841;
	ld.shared.f32 	%f5844, [_ZZ20flash_attention_cudaE7k_block+6048];
	fma.rn.f32 	%f5845, %f251, %f5844, %f5843;
	ld.shared.f32 	%f5846, [_ZZ20flash_attention_cudaE7k_block+6052];
	fma.rn.f32 	%f5847, %f252, %f5846, %f5845;
	ld.shared.f32 	%f5848, [_ZZ20flash_attention_cudaE7k_block+6056];
	fma.rn.f32 	%f5849, %f253, %f5848, %f5847;
	ld.shared.f32 	%f5850, [_ZZ20flash_attention_cudaE7k_block+6060];
	fma.rn.f32 	%f5851, %f254, %f5850, %f5849;
	ld.shared.f32 	%f5852, [_ZZ20flash_attention_cudaE7k_block+6064];
	fma.rn.f32 	%f5853, %f255, %f5852, %f5851;
	ld.shared.f32 	%f5854, [_ZZ20flash_attention_cudaE7k_block+6068];
	fma.rn.f32 	%f5855, %f256, %f5854, %f5853;
	ld.shared.f32 	%f5856, [_ZZ20flash_attention_cudaE7k_block+6072];
	fma.rn.f32 	%f5857, %f257, %f5856, %f5855;
	ld.shared.f32 	%f5858, [_ZZ20flash_attention_cudaE7k_block+6076];
	fma.rn.f32 	%f5859, %f258, %f5858, %f5857;
	ld.shared.f32 	%f5860, [_ZZ20flash_attention_cudaE7k_block+6080];
	fma.rn.f32 	%f5861, %f259, %f5860, %f5859;
	ld.shared.f32 	%f5862, [_ZZ20flash_attention_cudaE7k_block+6084];
	fma.rn.f32 	%f5863, %f260, %f5862, %f5861;
	ld.shared.f32 	%f5864, [_ZZ20flash_attention_cudaE7k_block+6088];
	fma.rn.f32 	%f5865, %f261, %f5864, %f5863;
	ld.shared.f32 	%f5866, [_ZZ20flash_attention_cudaE7k_block+6092];
	fma.rn.f32 	%f5867, %f262, %f5866, %f5865;
	ld.shared.f32 	%f5868, [_ZZ20flash_attention_cudaE7k_block+6096];
	fma.rn.f32 	%f5869, %f263, %f5868, %f5867;
	ld.shared.f32 	%f5870, [_ZZ20flash_attention_cudaE7k_block+6100];
	fma.rn.f32 	%f5871, %f264, %f5870, %f5869;
	ld.shared.f32 	%f5872, [_ZZ20flash_attention_cudaE7k_block+6104];
	fma.rn.f32 	%f5873, %f265, %f5872, %f5871;
	ld.shared.f32 	%f5874, [_ZZ20flash_attention_cudaE7k_block+6108];
	fma.rn.f32 	%f5875, %f266, %f5874, %f5873;
	ld.shared.f32 	%f5876, [_ZZ20flash_attention_cudaE7k_block+6112];
	fma.rn.f32 	%f5877, %f267, %f5876, %f5875;
	ld.shared.f32 	%f5878, [_ZZ20flash_attention_cudaE7k_block+6116];
	fma.rn.f32 	%f5879, %f268, %f5878, %f5877;
	ld.shared.f32 	%f5880, [_ZZ20flash_attention_cudaE7k_block+6120];
	fma.rn.f32 	%f5881, %f269, %f5880, %f5879;
	ld.shared.f32 	%f5882, [_ZZ20flash_attention_cudaE7k_block+6124];
	fma.rn.f32 	%f5883, %f270, %f5882, %f5881;
	ld.shared.f32 	%f5884, [_ZZ20flash_attention_cudaE7k_block+6128];
	fma.rn.f32 	%f5885, %f271, %f5884, %f5883;
	ld.shared.f32 	%f5886, [_ZZ20flash_attention_cudaE7k_block+6132];
	fma.rn.f32 	%f5887, %f272, %f5886, %f5885;
	ld.shared.f32 	%f5888, [_ZZ20flash_attention_cudaE7k_block+6136];
	fma.rn.f32 	%f5889, %f273, %f5888, %f5887;
	ld.shared.f32 	%f5890, [_ZZ20flash_attention_cudaE7k_block+6140];
	fma.rn.f32 	%f5891, %f274, %f5890, %f5889;
	mul.f32 	%f9625, %f9325, %f5891;
	max.f32 	%f9492, %f9492, %f9625;
	shl.b32 	%r167, %r268, 4;
	or.b32  	%r168, %r167, 12;
	setp.ge.s32 	%p45, %r168, %r247;
	@%p45 bra 	$L__BB0_62;
	ld.param.u32 	%r248, [flash_attention_cuda_param_7];
	ld.param.f32 	%f9326, [flash_attention_cuda_param_5];
	ld.shared.f32 	%f5892, [_ZZ20flash_attention_cudaE7k_block+6144];
	fma.rn.f32 	%f5893, %f147, %f5892, 0f00000000;
	ld.shared.f32 	%f5894, [_ZZ20flash_attention_cudaE7k_block+6148];
	fma.rn.f32 	%f5895, %f148, %f5894, %f5893;
	ld.shared.f32 	%f5896, [_ZZ20flash_attention_cudaE7k_block+6152];
	fma.rn.f32 	%f5897, %f149, %f5896, %f5895;
	ld.shared.f32 	%f5898, [_ZZ20flash_attention_cudaE7k_block+6156];
	fma.rn.f32 	%f5899, %f150, %f5898, %f5897;
	ld.shared.f32 	%f5900, [_ZZ20flash_attention_cudaE7k_block+6160];
	fma.rn.f32 	%f5901, %f151, %f5900, %f5899;
	ld.shared.f32 	%f5902, [_ZZ20flash_attention_cudaE7k_block+6164];
	fma.rn.f32 	%f5903, %f152, %f5902, %f5901;
	ld.shared.f32 	%f5904, [_ZZ20flash_attention_cudaE7k_block+6168];
	fma.rn.f32 	%f5905, %f153, %f5904, %f5903;
	ld.shared.f32 	%f5906, [_ZZ20flash_attention_cudaE7k_block+6172];
	fma.rn.f32 	%f5907, %f154, %f5906, %f5905;
	ld.shared.f32 	%f5908, [_ZZ20flash_attention_cudaE7k_block+6176];
	fma.rn.f32 	%f5909, %f155, %f5908, %f5907;
	ld.shared.f32 	%f5910, [_ZZ20flash_attention_cudaE7k_block+6180];
	fma.rn.f32 	%f5911, %f156, %f5910, %f5909;
	ld.shared.f32 	%f5912, [_ZZ20flash_attention_cudaE7k_block+6184];
	fma.rn.f32 	%f5913, %f157, %f5912, %f5911;
	ld.shared.f32 	%f5914, [_ZZ20flash_attention_cudaE7k_block+6188];
	fma.rn.f32 	%f5915, %f158, %f5914, %f5913;
	ld.shared.f32 	%f5916, [_ZZ20flash_attention_cudaE7k_block+6192];
	fma.rn.f32 	%f5917, %f159, %f5916, %f5915;
	ld.shared.f32 	%f5918, [_ZZ20flash_attention_cudaE7k_block+6196];
	fma.rn.f32 	%f5919, %f160, %f5918, %f5917;
	ld.shared.f32 	%f5920, [_ZZ20flash_attention_cudaE7k_block+6200];
	fma.rn.f32 	%f5921, %f161, %f5920, %f5919;
	ld.shared.f32 	%f5922, [_ZZ20flash_attention_cudaE7k_block+6204];
	fma.rn.f32 	%f5923, %f162, %f5922, %f5921;
	ld.shared.f32 	%f5924, [_ZZ20flash_attention_cudaE7k_block+6208];
	fma.rn.f32 	%f5925, %f163, %f5924, %f5923;
	ld.shared.f32 	%f5926, [_ZZ20flash_attention_cudaE7k_block+6212];
	fma.rn.f32 	%f5927, %f164, %f5926, %f5925;
	ld.shared.f32 	%f5928, [_ZZ20flash_attention_cudaE7k_block+6216];
	fma.rn.f32 	%f5929, %f165, %f5928, %f5927;
	ld.shared.f32 	%f5930, [_ZZ20flash_attention_cudaE7k_block+6220];
	fma.rn.f32 	%f5931, %f166, %f5930, %f5929;
	ld.shared.f32 	%f5932, [_ZZ20flash_attention_cudaE7k_block+6224];
	fma.rn.f32 	%f5933, %f167, %f5932, %f5931;
	ld.shared.f32 	%f5934, [_ZZ20flash_attention_cudaE7k_block+6228];
	fma.rn.f32 	%f5935, %f168, %f5934, %f5933;
	ld.shared.f32 	%f5936, [_ZZ20flash_attention_cudaE7k_block+6232];
	fma.rn.f32 	%f5937, %f169, %f5936, %f5935;
	ld.shared.f32 	%f5938, [_ZZ20flash_attention_cudaE7k_block+6236];
	fma.rn.f32 	%f5939, %f170, %f5938, %f5937;
	ld.shared.f32 	%f5940, [_ZZ20flash_attention_cudaE7k_block+6240];
	fma.rn.f32 	%f5941, %f171, %f5940, %f5939;
	ld.shared.f32 	%f5942, [_ZZ20flash_attention_cudaE7k_block+6244];
	fma.rn.f32 	%f5943, %f172, %f5942, %f5941;
	ld.shared.f32 	%f5944, [_ZZ20flash_attention_cudaE7k_block+6248];
	fma.rn.f32 	%f5945, %f173, %f5944, %f5943;
	ld.shared.f32 	%f5946, [_ZZ20flash_attention_cudaE7k_block+6252];
	fma.rn.f32 	%f5947, %f174, %f5946, %f5945;
	ld.shared.f32 	%f5948, [_ZZ20flash_attention_cudaE7k_block+6256];
	fma.rn.f32 	%f5949, %f175, %f5948, %f5947;
	ld.shared.f32 	%f5950, [_ZZ20flash_attention_cudaE7k_block+6260];
	fma.rn.f32 	%f5951, %f176, %f5950, %f5949;
	ld.shared.f32 	%f5952, [_ZZ20flash_attention_cudaE7k_block+6264];
	fma.rn.f32 	%f5953, %f177, %f5952, %f5951;
	ld.shared.f32 	%f5954, [_ZZ20flash_attention_cudaE7k_block+6268];
	fma.rn.f32 	%f5955, %f178, %f5954, %f5953;
	ld.shared.f32 	%f5956, [_ZZ20flash_attention_cudaE7k_block+6272];
	fma.rn.f32 	%f5957, %f179, %f5956, %f5955;
	ld.shared.f32 	%f5958, [_ZZ20flash_attention_cudaE7k_block+6276];
	fma.rn.f32 	%f5959, %f180, %f5958, %f5957;
	ld.shared.f32 	%f5960, [_ZZ20flash_attention_cudaE7k_block+6280];
	fma.rn.f32 	%f5961, %f181, %f5960, %f5959;
	ld.shared.f32 	%f5962, [_ZZ20flash_attention_cudaE7k_block+6284];
	fma.rn.f32 	%f5963, %f182, %f5962, %f5961;
	ld.shared.f32 	%f5964, [_ZZ20flash_attention_cudaE7k_block+6288];
	fma.rn.f32 	%f5965, %f183, %f5964, %f5963;
	ld.shared.f32 	%f5966, [_ZZ20flash_attention_cudaE7k_block+6292];
	fma.rn.f32 	%f5967, %f184, %f5966, %f5965;
	ld.shared.f32 	%f5968, [_ZZ20flash_attention_cudaE7k_block+6296];
	fma.rn.f32 	%f5969, %f185, %f5968, %f5967;
	ld.shared.f32 	%f5970, [_ZZ20flash_attention_cudaE7k_block+6300];
	fma.rn.f32 	%f5971, %f186, %f5970, %f5969;
	ld.shared.f32 	%f5972, [_ZZ20flash_attention_cudaE7k_block+6304];
	fma.rn.f32 	%f5973, %f187, %f5972, %f5971;
	ld.shared.f32 	%f5974, [_ZZ20flash_attention_cudaE7k_block+6308];
	fma.rn.f32 	%f5975, %f188, %f5974, %f5973;
	ld.shared.f32 	%f5976, [_ZZ20flash_attention_cudaE7k_block+6312];
	fma.rn.f32 	%f5977, %f189, %f5976, %f5975;
	ld.shared.f32 	%f5978, [_ZZ20flash_attention_cudaE7k_block+6316];
	fma.rn.f32 	%f5979, %f190, %f5978, %f5977;
	ld.shared.f32 	%f5980, [_ZZ20flash_attention_cudaE7k_block+6320];
	fma.rn.f32 	%f5981, %f191, %f5980, %f5979;
	ld.shared.f32 	%f5982, [_ZZ20flash_attention_cudaE7k_block+6324];
	fma.rn.f32 	%f5983, %f192, %f5982, %f5981;
	ld.shared.f32 	%f5984, [_ZZ20flash_attention_cudaE7k_block+6328];
	fma.rn.f32 	%f5985, %f193, %f5984, %f5983;
	ld.shared.f32 	%f5986, [_ZZ20flash_attention_cudaE7k_block+6332];
	fma.rn.f32 	%f5987, %f194, %f5986, %f5985;
	ld.shared.f32 	%f5988, [_ZZ20flash_attention_cudaE7k_block+6336];
	fma.rn.f32 	%f5989, %f195, %f5988, %f5987;
	ld.shared.f32 	%f5990, [_ZZ20flash_attention_cudaE7k_block+6340];
	fma.rn.f32 	%f5991, %f196, %f5990, %f5989;
	ld.shared.f32 	%f5992, [_ZZ20flash_attention_cudaE7k_block+6344];
	fma.rn.f32 	%f5993, %f197, %f5992, %f5991;
	ld.shared.f32 	%f5994, [_ZZ20flash_attention_cudaE7k_block+6348];
	fma.rn.f32 	%f5995, %f198, %f5994, %f5993;
	ld.shared.f32 	%f5996, [_ZZ20flash_attention_cudaE7k_block+6352];
	fma.rn.f32 	%f5997, %f199, %f5996, %f5995;
	ld.shared.f32 	%f5998, [_ZZ20flash_attention_cudaE7k_block+6356];
	fma.rn.f32 	%f5999, %f200, %f5998, %f5997;
	ld.shared.f32 	%f6000, [_ZZ20flash_attention_cudaE7k_block+6360];
	fma.rn.f32 	%f6001, %f201, %f6000, %f5999;
	ld.shared.f32 	%f6002, [_ZZ20flash_attention_cudaE7k_block+6364];
	fma.rn.f32 	%f6003, %f202, %f6002, %f6001;
	ld.shared.f32 	%f6004, [_ZZ20flash_attention_cudaE7k_block+6368];
	fma.rn.f32 	%f6005, %f203, %f6004, %f6003;
	ld.shared.f32 	%f6006, [_ZZ20flash_attention_cudaE7k_block+6372];
	fma.rn.f32 	%f6007, %f204, %f6006, %f6005;
	ld.shared.f32 	%f6008, [_ZZ20flash_attention_cudaE7k_block+6376];
	fma.rn.f32 	%f6009, %f205, %f6008, %f6007;
	ld.shared.f32 	%f6010, [_ZZ20flash_attention_cudaE7k_block+6380];
	fma.rn.f32 	%f6011, %f206, %f6010, %f6009;
	ld.shared.f32 	%f6012, [_ZZ20flash_attention_cudaE7k_block+6384];
	fma.rn.f32 	%f6013, %f207, %f6012, %f6011;
	ld.shared.f32 	%f6014, [_ZZ20flash_attention_cudaE7k_block+6388];
	fma.rn.f32 	%f6015, %f208, %f6014, %f6013;
	ld.shared.f32 	%f6016, [_ZZ20flash_attention_cudaE7k_block+6392];
	fma.rn.f32 	%f6017, %f209, %f6016, %f6015;
	ld.shared.f32 	%f6018, [_ZZ20flash_attention_cudaE7k_block+6396];
	fma.rn.f32 	%f6019, %f210, %f6018, %f6017;
	ld.shared.f32 	%f6020, [_ZZ20flash_attention_cudaE7k_block+6400];
	fma.rn.f32 	%f6021, %f211, %f6020, %f6019;
	ld.shared.f32 	%f6022, [_ZZ20flash_attention_cudaE7k_block+6404];
	fma.rn.f32 	%f6023, %f212, %f6022, %f6021;
	ld.shared.f32 	%f6024, [_ZZ20flash_attention_cudaE7k_block+6408];
	fma.rn.f32 	%f6025, %f213, %f6024, %f6023;
	ld.shared.f32 	%f6026, [_ZZ20flash_attention_cudaE7k_block+6412];
	fma.rn.f32 	%f6027, %f214, %f6026, %f6025;
	ld.shared.f32 	%f6028, [_ZZ20flash_attention_cudaE7k_block+6416];
	fma.rn.f32 	%f6029, %f215, %f6028, %f6027;
	ld.shared.f32 	%f6030, [_ZZ20flash_attention_cudaE7k_block+6420];
	fma.rn.f32 	%f6031, %f216, %f6030, %f6029;
	ld.shared.f32 	%f6032, [_ZZ20flash_attention_cudaE7k_block+6424];
	fma.rn.f32 	%f6033, %f217, %f6032, %f6031;
	ld.shared.f32 	%f6034, [_ZZ20flash_attention_cudaE7k_block+6428];
	fma.rn.f32 	%f6035, %f218, %f6034, %f6033;
	ld.shared.f32 	%f6036, [_ZZ20flash_attention_cudaE7k_block+6432];
	fma.rn.f32 	%f6037, %f219, %f6036, %f6035;
	ld.shared.f32 	%f6038, [_ZZ20flash_attention_cudaE7k_block+6436];
	fma.rn.f32 	%f6039, %f220, %f6038, %f6037;
	ld.shared.f32 	%f6040, [_ZZ20flash_attention_cudaE7k_block+6440];
	fma.rn.f32 	%f6041, %f221, %f6040, %f6039;
	ld.shared.f32 	%f6042, [_ZZ20flash_attention_cudaE7k_block+6444];
	fma.rn.f32 	%f6043, %f222, %f6042, %f6041;
	ld.shared.f32 	%f6044, [_ZZ20flash_attention_cudaE7k_block+6448];
	fma.rn.f32 	%f6045, %f223, %f6044, %f6043;
	ld.shared.f32 	%f6046, [_ZZ20flash_attention_cudaE7k_block+6452];
	fma.rn.f32 	%f6047, %f224, %f6046, %f6045;
	ld.shared.f32 	%f6048, [_ZZ20flash_attention_cudaE7k_block+6456];
	fma.rn.f32 	%f6049, %f225, %f6048, %f6047;
	ld.shared.f32 	%f6050, [_ZZ20flash_attention_cudaE7k_block+6460];
	fma.rn.f32 	%f6051, %f226, %f6050, %f6049;
	ld.shared.f32 	%f6052, [_ZZ20flash_attention_cudaE7k_block+6464];
	fma.rn.f32 	%f6053, %f227, %f6052, %f6051;
	ld.shared.f32 	%f6054, [_ZZ20flash_attention_cudaE7k_block+6468];
	fma.rn.f32 	%f6055, %f228, %f6054, %f6053;
	ld.shared.f32 	%f6056, [_ZZ20flash_attention_cudaE7k_block+6472];
	fma.rn.f32 	%f6057, %f229, %f6056, %f6055;
	ld.shared.f32 	%f6058, [_ZZ20flash_attention_cudaE7k_block+6476];
	fma.rn.f32 	%f6059, %f230, %f6058, %f6057;
	ld.shared.f32 	%f6060, [_ZZ20flash_attention_cudaE7k_block+6480];
	fma.rn.f32 	%f6061, %f231, %f6060, %f6059;
	ld.shared.f32 	%f6062, [_ZZ20flash_attention_cudaE7k_block+6484];
	fma.rn.f32 	%f6063, %f232, %f6062, %f6061;
	ld.shared.f32 	%f6064, [_ZZ20flash_attention_cudaE7k_block+6488];
	fma.rn.f32 	%f6065, %f233, %f6064, %f6063;
	ld.shared.f32 	%f6066, [_ZZ20flash_attention_cudaE7k_block+6492];
	fma.rn.f32 	%f6067, %f234, %f6066, %f6065;
	ld.shared.f32 	%f6068, [_ZZ20flash_attention_cudaE7k_block+6496];
	fma.rn.f32 	%f6069, %f235, %f6068, %f6067;
	ld.shared.f32 	%f6070, [_ZZ20flash_attention_cudaE7k_block+6500];
	fma.rn.f32 	%f6071, %f236, %f6070, %f6069;
	ld.shared.f32 	%f6072, [_ZZ20flash_attention_cudaE7k_block+6504];
	fma.rn.f32 	%f6073, %f237, %f6072, %f6071;
	ld.shared.f32 	%f6074, [_ZZ20flash_attention_cudaE7k_block+6508];
	fma.rn.f32 	%f6075, %f238, %f6074, %f6073;
	ld.shared.f32 	%f6076, [_ZZ20flash_attention_cudaE7k_block+6512];
	fma.rn.f32 	%f6077, %f239, %f6076, %f6075;
	ld.shared.f32 	%f6078, [_ZZ20flash_attention_cudaE7k_block+6516];
	fma.rn.f32 	%f6079, %f240, %f6078, %f6077;
	ld.shared.f32 	%f6080, [_ZZ20flash_attention_cudaE7k_block+6520];
	fma.rn.f32 	%f6081, %f241, %f6080, %f6079;
	ld.shared.f32 	%f6082, [_ZZ20flash_attention_cudaE7k_block+6524];
	fma.rn.f32 	%f6083, %f242, %f6082, %f6081;
	ld.shared.f32 	%f6084, [_ZZ20flash_attention_cudaE7k_block+6528];
	fma.rn.f32 	%f6085, %f243, %f6084, %f6083;
	ld.shared.f32 	%f6086, [_ZZ20flash_attention_cudaE7k_block+6532];
	fma.rn.f32 	%f6087, %f244, %f6086, %f6085;
	ld.shared.f32 	%f6088, [_ZZ20flash_attention_cudaE7k_block+6536];
	fma.rn.f32 	%f6089, %f245, %f6088, %f6087;
	ld.shared.f32 	%f6090, [_ZZ20flash_attention_cudaE7k_block+6540];
	fma.rn.f32 	%f6091, %f246, %f6090, %f6089;
	ld.shared.f32 	%f6092, [_ZZ20flash_attention_cudaE7k_block+6544];
	fma.rn.f32 	%f6093, %f247, %f6092, %f6091;
	ld.shared.f32 	%f6094, [_ZZ20flash_attention_cudaE7k_block+6548];
	fma.rn.f32 	%f6095, %f248, %f6094, %f6093;
	ld.shared.f32 	%f6096, [_ZZ20flash_attention_cudaE7k_block+6552];
	fma.rn.f32 	%f6097, %f249, %f6096, %f6095;
	ld.shared.f32 	%f6098, [_ZZ20flash_attention_cudaE7k_block+6556];
	fma.rn.f32 	%f6099, %f250, %f6098, %f6097;
	ld.shared.f32 	%f6100, [_ZZ20flash_attention_cudaE7k_block+6560];
	fma.rn.f32 	%f6101, %f251, %f6100, %f6099;
	ld.shared.f32 	%f6102, [_ZZ20flash_attention_cudaE7k_block+6564];
	fma.rn.f32 	%f6103, %f252, %f6102, %f6101;
	ld.shared.f32 	%f6104, [_ZZ20flash_attention_cudaE7k_block+6568];
	fma.rn.f32 	%f6105, %f253, %f6104, %f6103;
	ld.shared.f32 	%f6106, [_ZZ20flash_attention_cudaE7k_block+6572];
	fma.rn.f32 	%f6107, %f254, %f6106, %f6105;
	ld.shared.f32 	%f6108, [_ZZ20flash_attention_cudaE7k_block+6576];
	fma.rn.f32 	%f6109, %f255, %f6108, %f6107;
	ld.shared.f32 	%f6110, [_ZZ20flash_attention_cudaE7k_block+6580];
	fma.rn.f32 	%f6111, %f256, %f6110, %f6109;
	ld.shared.f32 	%f6112, [_ZZ20flash_attention_cudaE7k_block+6584];
	fma.rn.f32 	%f6113, %f257, %f6112, %f6111;
	ld.shared.f32 	%f6114, [_ZZ20flash_attention_cudaE7k_block+6588];
	fma.rn.f32 	%f6115, %f258, %f6114, %f6113;
	ld.shared.f32 	%f6116, [_ZZ20flash_attention_cudaE7k_block+6592];
	fma.rn.f32 	%f6117, %f259, %f6116, %f6115;
	ld.shared.f32 	%f6118, [_ZZ20flash_attention_cudaE7k_block+6596];
	fma.rn.f32 	%f6119, %f260, %f6118, %f6117;
	ld.shared.f32 	%f6120, [_ZZ20flash_attention_cudaE7k_block+6600];
	fma.rn.f32 	%f6121, %f261, %f6120, %f6119;
	ld.shared.f32 	%f6122, [_ZZ20flash_attention_cudaE7k_block+6604];
	fma.rn.f32 	%f6123, %f262, %f6122, %f6121;
	ld.shared.f32 	%f6124, [_ZZ20flash_attention_cudaE7k_block+6608];
	fma.rn.f32 	%f6125, %f263, %f6124, %f6123;
	ld.shared.f32 	%f6126, [_ZZ20flash_attention_cudaE7k_block+6612];
	fma.rn.f32 	%f6127, %f264, %f6126, %f6125;
	ld.shared.f32 	%f6128, [_ZZ20flash_attention_cudaE7k_block+6616];
	fma.rn.f32 	%f6129, %f265, %f6128, %f6127;
	ld.shared.f32 	%f6130, [_ZZ20flash_attention_cudaE7k_block+6620];
	fma.rn.f32 	%f6131, %f266, %f6130, %f6129;
	ld.shared.f32 	%f6132, [_ZZ20flash_attention_cudaE7k_block+6624];
	fma.rn.f32 	%f6133, %f267, %f6132, %f6131;
	ld.shared.f32 	%f6134, [_ZZ20flash_attention_cudaE7k_block+6628];
	fma.rn.f32 	%f6135, %f268, %f6134, %f6133;
	ld.shared.f32 	%f6136, [_ZZ20flash_attention_cudaE7k_block+6632];
	fma.rn.f32 	%f6137, %f269, %f6136, %f6135;
	ld.shared.f32 	%f6138, [_ZZ20flash_attention_cudaE7k_block+6636];
	fma.rn.f32 	%f6139, %f270, %f6138, %f6137;
	ld.shared.f32 	%f6140, [_ZZ20flash_attention_cudaE7k_block+6640];
	fma.rn.f32 	%f6141, %f271, %f6140, %f6139;
	ld.shared.f32 	%f6142, [_ZZ20flash_attention_cudaE7k_block+6644];
	fma.rn.f32 	%f6143, %f272, %f6142, %f6141;
	ld.shared.f32 	%f6144, [_ZZ20flash_attention_cudaE7k_block+6648];
	fma.rn.f32 	%f6145, %f273, %f6144, %f6143;
	ld.shared.f32 	%f6146, [_ZZ20flash_attention_cudaE7k_block+6652];
	fma.rn.f32 	%f6147, %f274, %f6146, %f6145;
	mul.f32 	%f9624, %f9326, %f6147;
	max.f32 	%f9492, %f9492, %f9624;
	shl.b32 	%r169, %r268, 4;
	or.b32  	%r170, %r169, 13;
	setp.ge.s32 	%p46, %r170, %r248;
	@%p46 bra 	$L__BB0_62;
	ld.param.u32 	%r249, [flash_attention_cuda_param_7];
	ld.param.f32 	%f9327, [flash_attention_cuda_param_5];
	ld.shared.f32 	%f6148, [_ZZ20flash_attention_cudaE7k_block+6656];
	fma.rn.f32 	%f6149, %f147, %f6148, 0f00000000;
	ld.shared.f32 	%f6150, [_ZZ20flash_attention_cudaE7k_block+6660];
	fma.rn.f32 	%f6151, %f148, %f6150, %f6149;
	ld.shared.f32 	%f6152, [_ZZ20flash_attention_cudaE7k_block+6664];
	fma.rn.f32 	%f6153, %f149, %f6152, %f6151;
	ld.shared.f32 	%f6154, [_ZZ20flash_attention_cudaE7k_block+6668];
	fma.rn.f32 	%f6155, %f150, %f6154, %f6153;
	ld.shared.f32 	%f6156, [_ZZ20flash_attention_cudaE7k_block+6672];
	fma.rn.f32 	%f6157, %f151, %f6156, %f6155;
	ld.shared.f32 	%f6158, [_ZZ20flash_attention_cudaE7k_block+6676];
	fma.rn.f32 	%f6159, %f152, %f6158, %f6157;
	ld.shared.f32 	%f6160, [_ZZ20flash_attention_cudaE7k_block+6680];
	fma.rn.f32 	%f6161, %f153, %f6160, %f6159;
	ld.shared.f32 	%f6162, [_ZZ20flash_attention_cudaE7k_block+6684];
	fma.rn.f32 	%f6163, %f154, %f6162, %f6161;
	ld.shared.f32 	%f6164, [_ZZ20flash_attention_cudaE7k_block+6688];
	fma.rn.f32 	%f6165, %f155, %f6164, %f6163;
	ld.shared.f32 	%f6166, [_ZZ20flash_attention_cudaE7k_block+6692];
	fma.rn.f32 	%f6167, %f156, %f6166, %f6165;
	ld.shared.f32 	%f6168, [_ZZ20flash_attention_cudaE7k_block+6696];
	fma.rn.f32 	%f6169, %f157, %f6168, %f6167;
	ld.shared.f32 	%f6170, [_ZZ20flash_attention_cudaE7k_block+6700];
	fma.rn.f32 	%f6171, %f158, %f6170, %f6169;
	ld.shared.f32 	%f6172, [_ZZ20flash_attention_cudaE7k_block+6704];
	fma.rn.f32 	%f6173, %f159, %f6172, %f6171;
	ld.shared.f32 	%f6174, [_ZZ20flash_attention_cudaE7k_block+6708];
	fma.rn.f32 	%f6175, %f160, %f6174, %f6173;
	ld.shared.f32 	%f6176, [_ZZ20flash_attention_cudaE7k_block+6712];
	fma.rn.f32 	%f6177, %f161, %f6176, %f6175;
	ld.shared.f32 	%f6178, [_ZZ20flash_attention_cudaE7k_block+6716];
	fma.rn.f32 	%f6179, %f162, %f6178, %f6177;
	ld.shared.f32 	%f6180, [_ZZ20flash_attention_cudaE7k_block+6720];
	fma.rn.f32 	%f6181, %f163, %f6180, %f6179;
	ld.shared.f32 	%f6182, [_ZZ20flash_attention_cudaE7k_block+6724];
	fma.rn.f32 	%f6183, %f164, %f6182, %f6181;
	ld.shared.f32 	%f6184, [_ZZ20flash_attention_cudaE7k_block+6728];
	fma.rn.f32 	%f6185, %f165, %f6184, %f6183;
	ld.shared.f32 	%f6186, [_ZZ20flash_attention_cudaE7k_block+6732];
	fma.rn.f32 	%f6187, %f166, %f6186, %f6185;
	ld.shared.f32 	%f6188, [_ZZ20flash_attention_cudaE7k_block+6736];
	fma.rn.f32 	%f6189, %f167, %f6188, %f6187;
	ld.shared.f32 	%f6190, [_ZZ20flash_attention_cudaE7k_block+6740];
	fma.rn.f32 	%f6191, %f168, %f6190, %f6189;
	ld.shared.f32 	%f6192, [_ZZ20flash_attention_cudaE7k_block+6744];
	fma.rn.f32 	%f6193, %f169, %f6192, %f6191;
	ld.shared.f32 	%f6194, [_ZZ20flash_attention_cudaE7k_block+6748];
	fma.rn.f32 	%f6195, %f170, %f6194, %f6193;
	ld.shared.f32 	%f6196, [_ZZ20flash_attention_cudaE7k_block+6752];
	fma.rn.f32 	%f6197, %f171, %f6196, %f6195;
	ld.shared.f32 	%f6198, [_ZZ20flash_attention_cudaE7k_block+6756];
	fma.rn.f32 	%f6199, %f172, %f6198, %f6197;
	ld.shared.f32 	%f6200, [_ZZ20flash_attention_cudaE7k_block+6760];
	fma.rn.f32 	%f6201, %f173, %f6200, %f6199;
	ld.shared.f32 	%f6202, [_ZZ20flash_attention_cudaE7k_block+6764];
	fma.rn.f32 	%f6203, %f174, %f6202, %f6201;
	ld.shared.f32 	%f6204, [_ZZ20flash_attention_cudaE7k_block+6768];
	fma.rn.f32 	%f6205, %f175, %f6204, %f6203;
	ld.shared.f32 	%f6206, [_ZZ20flash_attention_cudaE7k_block+6772];
	fma.rn.f32 	%f6207, %f176, %f6206, %f6205;
	ld.shared.f32 	%f6208, [_ZZ20flash_attention_cudaE7k_block+6776];
	fma.rn.f32 	%f6209, %f177, %f6208, %f6207;
	ld.shared.f32 	%f6210, [_ZZ20flash_attention_cudaE7k_block+6780];
	fma.rn.f32 	%f6211, %f178, %f6210, %f6209;
	ld.shared.f32 	%f6212, [_ZZ20flash_attention_cudaE7k_block+6784];
	fma.rn.f32 	%f6213, %f179, %f6212, %f6211;
	ld.shared.f32 	%f6214, [_ZZ20flash_attention_cudaE7k_block+6788];
	fma.rn.f32 	%f6215, %f180, %f6214, %f6213;
	ld.shared.f32 	%f6216, [_ZZ20flash_attention_cudaE7k_block+6792];
	fma.rn.f32 	%f6217, %f181, %f6216, %f6215;
	ld.shared.f32 	%f6218, [_ZZ20flash_attention_cudaE7k_block+6796];
	fma.rn.f32 	%f6219, %f182, %f6218, %f6217;
	ld.shared.f32 	%f6220, [_ZZ20flash_attention_cudaE7k_block+6800];
	fma.rn.f32 	%f6221, %f183, %f6220, %f6219;
	ld.shared.f32 	%f6222, [_ZZ20flash_attention_cudaE7k_block+6804];
	fma.rn.f32 	%f6223, %f184, %f6222, %f6221;
	ld.shared.f32 	%f6224, [_ZZ20flash_attention_cudaE7k_block+6808];
	fma.rn.f32 	%f6225, %f185, %f6224, %f6223;
	ld.shared.f32 	%f6226, [_ZZ20flash_attention_cudaE7k_block+6812];
	fma.rn.f32 	%f6227, %f186, %f6226, %f6225;
	ld.shared.f32 	%f6228, [_ZZ20flash_attention_cudaE7k_block+6816];
	fma.rn.f32 	%f6229, %f187, %f6228, %f6227;
	ld.shared.f32 	%f6230, [_ZZ20flash_attention_cudaE7k_block+6820];
	fma.rn.f32 	%f6231, %f188, %f6230, %f6229;
	ld.shared.f32 	%f6232, [_ZZ20flash_attention_cudaE7k_block+6824];
	fma.rn.f32 	%f6233, %f189, %f6232, %f6231;
	ld.shared.f32 	%f6234, [_ZZ20flash_attention_cudaE7k_block+6828];
	fma.rn.f32 	%f6235, %f190, %f6234, %f6233;
	ld.shared.f32 	%f6236, [_ZZ20flash_attention_cudaE7k_block+6832];
	fma.rn.f32 	%f6237, %f191, %f6236, %f6235;
	ld.shared.f32 	%f6238, [_ZZ20flash_attention_cudaE7k_block+6836];
	fma.rn.f32 	%f6239, %f192, %f6238, %f6237;
	ld.shared.f32 	%f6240, [_ZZ20flash_attention_cudaE7k_block+6840];
	fma.rn.f32 	%f6241, %f193, %f6240, %f6239;
	ld.shared.f32 	%f6242, [_ZZ20flash_attention_cudaE7k_block+6844];
	fma.rn.f32 	%f6243, %f194, %f6242, %f6241;
	ld.shared.f32 	%f6244, [_ZZ20flash_attention_cudaE7k_block+6848];
	fma.rn.f32 	%f6245, %f195, %f6244, %f6243;
	ld.shared.f32 	%f6246, [_ZZ20flash_attention_cudaE7k_block+6852];
	fma.rn.f32 	%f6247, %f196, %f6246, %f6245;
	ld.shared.f32 	%f6248, [_ZZ20flash_attention_cudaE7k_block+6856];
	fma.rn.f32 	%f6249, %f197, %f6248, %f6247;
	ld.shared.f32 	%f6250, [_ZZ20flash_attention_cudaE7k_block+6860];
	fma.rn.f32 	%f6251, %f198, %f6250, %f6249;
	ld.shared.f32 	%f6252, [_ZZ20flash_attention_cudaE7k_block+6864];
	fma.rn.f32 	%f6253, %f199, %f6252, %f6251;
	ld.shared.f32 	%f6254, [_ZZ20flash_attention_cudaE7k_block+6868];
	fma.rn.f32 	%f6255, %f200, %f6254, %f6253;
	ld.shared.f32 	%f6256, [_ZZ20flash_attention_cudaE7k_block+6872];
	fma.rn.f32 	%f6257, %f201, %f6256, %f6255;
	ld.shared.f32 	%f6258, [_ZZ20flash_attention_cudaE7k_block+6876];
	fma.rn.f32 	%f6259, %f202, %f6258, %f6257;
	ld.shared.f32 	%f6260, [_ZZ20flash_attention_cudaE7k_block+6880];
	fma.rn.f32 	%f6261, %f203, %f6260, %f6259;
	ld.shared.f32 	%f6262, [_ZZ20flash_attention_cudaE7k_block+6884];
	fma.rn.f32 	%f6263, %f204, %f6262, %f6261;
	ld.shared.f32 	%f6264, [_ZZ20flash_attention_cudaE7k_block+6888];
	fma.rn.f32 	%f6265, %f205, %f6264, %f6263;
	ld.shared.f32 	%f6266, [_ZZ20flash_attention_cudaE7k_block+6892];
	fma.rn.f32 	%f6267, %f206, %f6266, %f6265;
	ld.shared.f32 	%f6268, [_ZZ20flash_attention_cudaE7k_block+6896];
	fma.rn.f32 	%f6269, %f207, %f6268, %f6267;
	ld.shared.f32 	%f6270, [_ZZ20flash_attention_cudaE7k_block+6900];
	fma.rn.f32 	%f6271, %f208, %f6270, %f6269;
	ld.shared.f32 	%f6272, [_ZZ20flash_attention_cudaE7k_block+6904];
	fma.rn.f32 	%f6273, %f209, %f6272, %f6271;
	ld.shared.f32 	%f6274, [_ZZ20flash_attention_cudaE7k_block+6908];
	fma.rn.f32 	%f6275, %f210, %f6274, %f6273;
	ld.shared.f32 	%f6276, [_ZZ20flash_attention_cudaE7k_block+6912];
	fma.rn.f32 	%f6277, %f211, %f6276, %f6275;
	ld.shared.f32 	%f6278, [_ZZ20flash_attention_cudaE7k_block+6916];
	fma.rn.f32 	%f6279, %f212, %f6278, %f6277;
	ld.shared.f32 	%f6280, [_ZZ20flash_attention_cudaE7k_block+6920];
	fma.rn.f32 	%f6281, %f213, %f6280, %f6279;
	ld.shared.f32 	%f6282, [_ZZ20flash_attention_cudaE7k_block+6924];
	fma.rn.f32 	%f6283, %f214, %f6282, %f6281;
	ld.shared.f32 	%f6284, [_ZZ20flash_attention_cudaE7k_block+6928];
	fma.rn.f32 	%f6285, %f215, %f6284, %f6283;
	ld.shared.f32 	%f6286, [_ZZ20flash_attention_cudaE7k_block+6932];
	fma.rn.f32 	%f6287, %f216, %f6286, %f6285;
	ld.shared.f32 	%f6288, [_ZZ20flash_attention_cudaE7k_block+6936];
	fma.rn.f32 	%f6289, %f217, %f6288, %f6287;
	ld.shared.f32 	%f6290, [_ZZ20flash_attention_cudaE7k_block+6940];
	fma.rn.f32 	%f6291, %f218, %f6290, %f6289;
	ld.shared.f32 	%f6292, [_ZZ20flash_attention_cudaE7k_block+6944];
	fma.rn.f32 	%f6293, %f219, %f6292, %f6291;
	ld.shared.f32 	%f6294, [_ZZ20flash_attention_cudaE7k_block+6948];
	fma.rn.f32 	%f6295, %f220, %f6294, %f6293;
	ld.shared.f32 	%f6296, [_ZZ20flash_attention_cudaE7k_block+6952];
	fma.rn.f32 	%f6297, %f221, %f6296, %f6295;
	ld.shared.f32 	%f6298, [_ZZ20flash_attention_cudaE7k_block+6956];
	fma.rn.f32 	%f6299, %f222, %f6298, %f6297;
	ld.shared.f32 	%f6300, [_ZZ20flash_attention_cudaE7k_block+6960];
	fma.rn.f32 	%f6301, %f223, %f6300, %f6299;
	ld.shared.f32 	%f6302, [_ZZ20flash_attention_cudaE7k_block+6964];
	fma.rn.f32 	%f6303, %f224, %f6302, %f6301;
	ld.shared.f32 	%f6304, [_ZZ20flash_attention_cudaE7k_block+6968];
	fma.rn.f32 	%f6305, %f225, %f6304, %f6303;
	ld.shared.f32 	%f6306, [_ZZ20flash_attention_cudaE7k_block+6972];
	fma.rn.f32 	%f6307, %f226, %f6306, %f6305;
	ld.shared.f32 	%f6308, [_ZZ20flash_attention_cudaE7k_block+6976];
	fma.rn.f32 	%f6309, %f227, %f6308, %f6307;
	ld.shared.f32 	%f6310, [_ZZ20flash_attention_cudaE7k_block+6980];
	fma.rn.f32 	%f6311, %f228, %f6310, %f6309;
	ld.shared.f32 	%f6312, [_ZZ20flash_attention_cudaE7k_block+6984];
	fma.rn.f32 	%f6313, %f229, %f6312, %f6311;
	ld.shared.f32 	%f6314, [_ZZ20flash_attention_cudaE7k_block+6988];
	fma.rn.f32 	%f6315, %f230, %f6314, %f6313;
	ld.shared.f32 	%f6316, [_ZZ20flash_attention_cudaE7k_block+6992];
	fma.rn.f32 	%f6317, %f231, %f6316, %f6315;
	ld.shared.f32 	%f6318, [_ZZ20flash_attention_cudaE7k_block+6996];
	fma.rn.f32 	%f6319, %f232, %f6318, %f6317;
	ld.shared.f32 	%f6320, [_ZZ20flash_attention_cudaE7k_block+7000];
	fma.rn.f32 	%f6321, %f233, %f6320, %f6319;
	ld.shared.f32 	%f6322, [_ZZ20flash_attention_cudaE7k_block+7004];
	fma.rn.f32 	%f6323, %f234, %f6322, %f6321;
	ld.shared.f32 	%f6324, [_ZZ20flash_attention_cudaE7k_block+7008];
	fma.rn.f32 	%f6325, %f235, %f6324, %f6323;
	ld.shared.f32 	%f6326, [_ZZ20flash_attention_cudaE7k_block+7012];
	fma.rn.f32 	%f6327, %f236, %f6326, %f6325;
	ld.shared.f32 	%f6328, [_ZZ20flash_attention_cudaE7k_block+7016];
	fma.rn.f32 	%f6329, %f237, %f6328, %f6327;
	ld.shared.f32 	%f6330, [_ZZ20flash_attention_cudaE7k_block+7020];
	fma.rn.f32 	%f6331, %f238, %f6330, %f6329;
	ld.shared.f32 	%f6332, [_ZZ20flash_attention_cudaE7k_block+7024];
	fma.rn.f32 	%f6333, %f239, %f6332, %f6331;
	ld.shared.f32 	%f6334, [_ZZ20flash_attention_cudaE7k_block+7028];
	fma.rn.f32 	%f6335, %f240, %f6334, %f6333;
	ld.shared.f32 	%f6336, [_ZZ20flash_attention_cudaE7k_block+7032];
	fma.rn.f32 	%f6337, %f241, %f6336, %f6335;
	ld.shared.f32 	%f6338, [_ZZ20flash_attention_cudaE7k_block+7036];
	fma.rn.f32 	%f6339, %f242, %f6338, %f6337;
	ld.shared.f32 	%f6340, [_ZZ20flash_attention_cudaE7k_block+7040];
	fma.rn.f32 	%f6341, %f243, %f6340, %f6339;
	ld.shared.f32 	%f6342, [_ZZ20flash_attention_cudaE7k_block+7044];
	fma.rn.f32 	%f6343, %f244, %f6342, %f6341;
	ld.shared.f32 	%f6344, [_ZZ20flash_attention_cudaE7k_block+7048];
	fma.rn.f32 	%f6345, %f245, %f6344, %f6343;
	ld.shared.f32 	%f6346, [_ZZ20flash_attention_cudaE7k_block+7052];
	fma.rn.f32 	%f6347, %f246, %f6346, %f6345;
	ld.shared.f32 	%f6348, [_ZZ20flash_attention_cudaE7k_block+7056];
	fma.rn.f32 	%f6349, %f247, %f6348, %f6347;
	ld.shared.f32 	%f6350, [_ZZ20flash_attention_cudaE7k_block+7060];
	fma.rn.f32 	%f6351, %f248, %f6350, %f6349;
	ld.shared.f32 	%f6352, [_ZZ20flash_attention_cudaE7k_block+7064];
	fma.rn.f32 	%f6353, %f249, %f6352, %f6351;
	ld.shared.f32 	%f6354, [_ZZ20flash_attention_cudaE7k_block+7068];
	fma.rn.f32 	%f6355, %f250, %f6354, %f6353;
	ld.shared.f32 	%f6356, [_ZZ20flash_attention_cudaE7k_block+7072];
	fma.rn.f32 	%f6357, %f251, %f6356, %f6355;
	ld.shared.f32 	%f6358, [_ZZ20flash_attention_cudaE7k_block+7076];
	fma.rn.f32 	%f6359, %f252, %f6358, %f6357;
	ld.shared.f32 	%f6360, [_ZZ20flash_attention_cudaE7k_block+7080];
	fma.rn.f32 	%f6361, %f253, %f6360, %f6359;
	ld.shared.f32 	%f6362, [_ZZ20flash_attention_cudaE7k_block+7084];
	fma.rn.f32 	%f6363, %f254, %f6362, %f6361;
	ld.shared.f32 	%f6364, [_ZZ20flash_attention_cudaE7k_block+7088];
	fma.rn.f32 	%f6365, %f255, %f6364, %f6363;
	ld.shared.f32 	%f6366, [_ZZ20flash_attention_cudaE7k_block+7092];
	fma.rn.f32 	%f6367, %f256, %f6366, %f6365;
	ld.shared.f32 	%f6368, [_ZZ20flash_attention_cudaE7k_block+7096];
	fma.rn.f32 	%f6369, %f257, %f6368, %f6367;
	ld.shared.f32 	%f6370, [_ZZ20flash_attention_cudaE7k_block+7100];
	fma.rn.f32 	%f6371, %f258, %f6370, %f6369;
	ld.shared.f32 	%f6372, [_ZZ20flash_attention_cudaE7k_block+7104];
	fma.rn.f32 	%f6373, %f259, %f6372, %f6371;
	ld.shared.f32 	%f6374, [_ZZ20flash_attention_cudaE7k_block+7108];
	fma.rn.f32 	%f6375, %f260, %f6374, %f6373;
	ld.shared.f32 	%f6376, [_ZZ20flash_attention_cudaE7k_block+7112];
	fma.rn.f32 	%f6377, %f261, %f6376, %f6375;
	ld.shared.f32 	%f6378, [_ZZ20flash_attention_cudaE7k_block+7116];
	fma.rn.f32 	%f6379, %f262, %f6378, %f6377;
	ld.shared.f32 	%f6380, [_ZZ20flash_attention_cudaE7k_block+7120];
	fma.rn.f32 	%f6381, %f263, %f6380, %f6379;
	ld.shared.f32 	%f6382, [_ZZ20flash_attention_cudaE7k_block+7124];
	fma.rn.f32 	%f6383, %f264, %f6382, %f6381;
	ld.shared.f32 	%f6384, [_ZZ20flash_attention_cudaE7k_block+7128];
	fma.rn.f32 	%f6385, %f265, %f6384, %f6383;
	ld.shared.f32 	%f6386, [_ZZ20flash_attention_cudaE7k_block+7132];
	fma.rn.f32 	%f6387, %f266, %f6386, %f6385;
	ld.shared.f32 	%f6388, [_ZZ20flash_attention_cudaE7k_block+7136];
	fma.rn.f32 	%f6389, %f267, %f6388, %f6387;
	ld.shared.f32 	%f6390, [_ZZ20flash_attention_cudaE7k_block+7140];
	fma.rn.f32 	%f6391, %f268, %f6390, %f6389;
	ld.shared.f32 	%f6392, [_ZZ20flash_attention_cudaE7k_block+7144];
	fma.rn.f32 	%f6393, %f269, %f6392, %f6391;
	ld.shared.f32 	%f6394, [_ZZ20flash_attention_cudaE7k_block+7148];
	fma.rn.f32 	%f6395, %f270, %f6394, %f6393;
	ld.shared.f32 	%f6396, [_ZZ20flash_attention_cudaE7k_block+7152];
	fma.rn.f32 	%f6397, %f271, %f6396, %f6395;
	ld.shared.f32 	%f6398, [_ZZ20flash_attention_cudaE7k_block+7156];
	fma.rn.f32 	%f6399, %f272, %f6398, %f6397;
	ld.shared.f32 	%f6400, [_ZZ20flash_attention_cudaE7k_block+7160];
	fma.rn.f32 	%f6401, %f273, %f6400, %f6399;
	ld.shared.f32 	%f6402, [_ZZ20flash_attention_cudaE7k_block+7164];
	fma.rn.f32 	%f6403, %f274, %f6402, %f6401;
	mul.f32 	%f9623, %f9327, %f6403;
	max.f32 	%f9492, %f9492, %f9623;
	shl.b32 	%r171, %r268, 4;
	or.b32  	%r172, %r171, 14;
	setp.ge.s32 	%p47, %r172, %r249;
	@%p47 bra 	$L__BB0_62;
	ld.param.u32 	%r250, [flash_attention_cuda_param_7];
	ld.param.f32 	%f9328, [flash_attention_cuda_param_5];
	ld.shared.f32 	%f6404, [_ZZ20flash_attention_cudaE7k_block+7168];
	fma.rn.f32 	%f6405, %f147, %f6404, 0f00000000;
	ld.shared.f32 	%f6406, [_ZZ20flash_attention_cudaE7k_block+7172];
	fma.rn.f32 	%f6407, %f148, %f6406, %f6405;
	ld.shared.f32 	%f6408, [_ZZ20flash_attention_cudaE7k_block+7176];
	fma.rn.f32 	%f6409, %f149, %f6408, %f6407;
	ld.shared.f32 	%f6410, [_ZZ20flash_attention_cudaE7k_block+7180];
	fma.rn.f32 	%f6411, %f150, %f6410, %f6409;
	ld.shared.f32 	%f6412, [_ZZ20flash_attention_cudaE7k_block+7184];
	fma.rn.f32 	%f6413, %f151, %f6412, %f6411;
	ld.shared.f32 	%f6414, [_ZZ20flash_attention_cudaE7k_block+7188];
	fma.rn.f32 	%f6415, %f152, %f6414, %f6413;
	ld.shared.f32 	%f6416, [_ZZ20flash_attention_cudaE7k_block+7192];
	fma.rn.f32 	%f6417, %f153, %f6416, %f6415;
	ld.shared.f32 	%f6418, [_ZZ20flash_attention_cudaE7k_block+7196];
	fma.rn.f32 	%f6419, %f154, %f6418, %f6417;
	ld.shared.f32 	%f6420, [_ZZ20flash_attention_cudaE7k_block+7200];
	fma.rn.f32 	%f6421, %f155, %f6420, %f6419;
	ld.shared.f32 	%f6422, [_ZZ20flash_attention_cudaE7k_block+7204];
	fma.rn.f32 	%f6423, %f156, %f6422, %f6421;
	ld.shared.f32 	%f6424, [_ZZ20flash_attention_cudaE7k_block+7208];
	fma.rn.f32 	%f6425, %f157, %f6424, %f6423;
	ld.shared.f32 	%f6426, [_ZZ20flash_attention_cudaE7k_block+7212];
	fma.rn.f32 	%f6427, %f158, %f6426, %f6425;
	ld.shared.f32 	%f6428, [_ZZ20flash_attention_cudaE7k_block+7216];
	fma.rn.f32 	%f6429, %f159, %f6428, %f6427;
	ld.shared.f32 	%f6430, [_ZZ20flash_attention_cudaE7k_block+7220];
	fma.rn.f32 	%f6431, %f160, %f6430, %f6429;
	ld.shared.f32 	%f6432, [_ZZ20flash_attention_cudaE7k_block+7224];
	fma.rn.f32 	%f6433, %f161, %f6432, %f6431;
	ld.shared.f32 	%f6434, [_ZZ20flash_attention_cudaE7k_block+7228];
	fma.rn.f32 	%f6435, %f162, %f6434, %f6433;
	ld.shared.f32 	%f6436, [_ZZ20flash_attention_cudaE7k_block+7232];
	fma.rn.f32 	%f6437, %f163, %f6436, %f6435;
	ld.shared.f32 	%f6438, [_ZZ20flash_attention_cudaE7k_block+7236];
	fma.rn.f32 	%f6439, %f164, %f6438, %f6437;
	ld.shared.f32 	%f6440, [_ZZ20flash_attention_cudaE7k_block+7240];
	fma.rn.f32 	%f6441, %f165, %f6440, %f6439;
	ld.shared.f32 	%f6442, [_ZZ20flash_attention_cudaE7k_block+7244];
	fma.rn.f32 	%f6443, %f166, %f6442, %f6441;
	ld.shared.f32 	%f6444, [_ZZ20flash_attention_cudaE7k_block+7248];
	fma.rn.f32 	%f6445, %f167, %f6444, %f6443;
	ld.shared.f32 	%f6446, [_ZZ20flash_attention_cudaE7k_block+7252];
	fma.rn.f32 	%f6447, %f168, %f6446, %f6445;
	ld.shared.f32 	%f6448, [_ZZ20flash_attention_cudaE7k_block+7256];
	fma.rn.f32 	%f6449, %f169, %f6448, %f6447;
	ld.shared.f32 	%f6450, [_ZZ20flash_attention_cudaE7k_block+7260];
	fma.rn.f32 	%f6451, %f170, %f6450, %f6449;
	ld.shared.f32 	%f6452, [_ZZ20flash_attention_cudaE7k_block+7264];
	fma.rn.f32 	%f6453, %f171, %f6452, %f6451;
	ld.shared.f32 	%f6454, [_ZZ20flash_attention_cudaE7k_block+7268];
	fma.rn.f32 	%f6455, %f172, %f6454, %f6453;
	ld.shared.f32 	%f6456, [_ZZ20flash_attention_cudaE7k_block+7272];
	fma.rn.f32 	%f6457, %f173, %f6456, %f6455;
	ld.shared.f32 	%f6458, [_ZZ20flash_attention_cudaE7k_block+7276];
	fma.rn.f32 	%f6459, %f174, %f6458, %f6457;
	ld.shared.f32 	%f6460, [_ZZ20flash_attention_cudaE7k_block+7280];
	fma.rn.f32 	%f6461, %f175, %f6460, %f6459;
	ld.shared.f32 	%f6462, [_ZZ20flash_attention_cudaE7k_block+7284];
	fma.rn.f32 	%f6463, %f176, %f6462, %f6461;
	ld.shared.f32 	%f6464, [_ZZ20flash_attention_cudaE7k_block+7288];
	fma.rn.f32 	%f6465, %f177, %f6464, %f6463;
	ld.shared.f32 	%f6466, [_ZZ20flash_attention_cudaE7k_block+7292];
	fma.rn.f32 	%f6467, %f178, %f6466, %f6465;
	ld.shared.f32 	%f6468, [_ZZ20flash_attention_cudaE7k_block+7296];
	fma.rn.f32 	%f6469, %f179, %f6468, %f6467;
	ld.shared.f32 	%f6470, [_ZZ20flash_attention_cudaE7k_block+7300];
	fma.rn.f32 	%f6471, %f180, %f6470, %f6469;
	ld.shared.f32 	%f6472, [_ZZ20flash_attention_cudaE7k_block+7304];
	fma.rn.f32 	%f6473, %f181, %f6472, %f6471;
	ld.shared.f32 	%f6474, [_ZZ20flash_attention_cudaE7k_block+7308];
	fma.rn.f32 	%f6475, %f182, %f6474, %f6473;
	ld.shared.f32 	%f6476, [_ZZ20flash_attention_cudaE7k_block+7312];
	fma.rn.f32 	%f6477, %f183, %f6476, %f6475;
	ld.shared.f32 	%f6478, [_ZZ20flash_attention_cudaE7k_block+7316];
	fma.rn.f32 	%f6479, %f184, %f6478, %f6477;
	ld.shared.f32 	%f6480, [_ZZ20flash_attention_cudaE7k_block+7320];
	fma.rn.f32 	%f6481, %f185, %f6480, %f6479;
	ld.shared.f32 	%f6482, [_ZZ20flash_attention_cudaE7k_block+7324];
	fma.rn.f32 	%f6483, %f186, %f6482, %f6481;
	ld.shared.f32 	%f6484, [_ZZ20flash_attention_cudaE7k_block+7328];
	fma.rn.f32 	%f6485, %f187, %f6484, %f6483;
	ld.shared.f32 	%f6486, [_ZZ20flash_attention_cudaE7k_block+7332];
	fma.rn.f32 	%f6487, %f188, %f6486, %f6485;
	ld.shared.f32 	%f6488, [_ZZ20flash_attention_cudaE7k_block+7336];
	fma.rn.f32 	%f6489, %f189, %f6488, %f6487;
	ld.shared.f32 	%f6490, [_ZZ20flash_attention_cudaE7k_block+7340];
	fma.rn.f32 	%f6491, %f190, %f6490, %f6489;
	ld.shared.f32 	%f6492, [_ZZ20flash_attention_cudaE7k_block+7344];
	fma.rn.f32 	%f6493, %f191, %f6492, %f6491;
	ld.shared.f32 	%f6494, [_ZZ20flash_attention_cudaE7k_block+7348];
	fma.rn.f32 	%f6495, %f192, %f6494, %f6493;
	ld.shared.f32 	%f6496, [_ZZ20flash_attention_cudaE7k_block+7352];
	fma.rn.f32 	%f6497, %f193, %f6496, %f6495;
	ld.shared.f32 	%f6498, [_ZZ20flash_attention_cudaE7k_block+7356];
	fma.rn.f32 	%f6499, %f194, %f6498, %f6497;
	ld.shared.f32 	%f6500, [_ZZ20flash_attention_cudaE7k_block+7360];
	fma.rn.f32 	%f6501, %f195, %f6500, %f6499;
	ld.shared.f32 	%f6502, [_ZZ20flash_attention_cudaE7k_block+7364];
	fma.rn.f32 	%f6503, %f196, %f6502, %f6501;
	ld.shared.f32 	%f6504, [_ZZ20flash_attention_cudaE7k_block+7368];
	fma.rn.f32 	%f6505, %f197, %f6504, %f6503;
	ld.shared.f32 	%f6506, [_ZZ20flash_attention_cudaE7k_block+7372];
	fma.rn.f32 	%f6507, %f198, %f6506, %f6505;
	ld.shared.f32 	%f6508, [_ZZ20flash_attention_cudaE7k_block+7376];
	fma.rn.f32 	%f6509, %f199, %f6508, %f6507;
	ld.shared.f32 	%f6510, [_ZZ20flash_attention_cudaE7k_block+7380];
	fma.rn.f32 	%f6511, %f200, %f6510, %f6509;
	ld.shared.f32 	%f6512, [_ZZ20flash_attention_cudaE7k_block+7384];
	fma.rn.f32 	%f6513, %f201, %f6512, %f6511;
	ld.shared.f32 	%f6514, [_ZZ20flash_attention_cudaE7k_block+7388];
	fma.rn.f32 	%f6515, %f202, %f6514, %f6513;
	ld.shared.f32 	%f6516, [_ZZ20flash_attention_cudaE7k_block+7392];
	fma.rn.f32 	%f6517, %f203, %f6516, %f6515;
	ld.shared.f32 	%f6518, [_ZZ20flash_attention_cudaE7k_block+7396];
	fma.rn.f32 	%f6519, %f204, %f6518, %f6517;
	ld.shared.f32 	%f6520, [_ZZ20flash_attention_cudaE7k_block+7400];
	fma.rn.f32 	%f6521, %f205, %f6520, %f6519;
	ld.shared.f32 	%f6522, [_ZZ20flash_attention_cudaE7k_block+7404];
	fma.rn.f32 	%f6523, %f206, %f6522, %f6521;
	ld.shared.f32 	%f6524, [_ZZ20flash_attention_cudaE7k_block+7408];
	fma.rn.f32 	%f6525, %f207, %f6524, %f6523;
	ld.shared.f32 	%f6526, [_ZZ20flash_attention_cudaE7k_block+7412];
	fma.rn.f32 	%f6527, %f208, %f6526, %f6525;
	ld.shared.f32 	%f6528, [_ZZ20flash_attention_cudaE7k_block+7416];
	fma.rn.f32 	%f6529, %f209, %f6528, %f6527;
	ld.shared.f32 	%f6530, [_ZZ20flash_attention_cudaE7k_block+7420];
	fma.rn.f32 	%f6531, %f210, %f6530, %f6529;
	ld.shared.f32 	%f6532, [_ZZ20flash_attention_cudaE7k_block+7424];
	fma.rn.f32 	%f6533, %f211, %f6532, %f6531;
	ld.shared.f32 	%f6534, [_ZZ20flash_attention_cudaE7k_block+7428];
	fma.rn.f32 	%f6535, %f212, %f6534, %f6533;
	ld.shared.f32 	%f6536, [_ZZ20flash_attention_cudaE7k_block+7432];
	fma.rn.f32 	%f6537, %f213, %f6536, %f6535;
	ld.shared.f32 	%f6538, [_ZZ20flash_attention_cudaE7k_block+7436];
	fma.rn.f32 	%f6539, %f214, %f6538, %f6537;
	ld.shared.f32 	%f6540, [_ZZ20flash_attention_cudaE7k_block+7440];
	fma.rn.f32 	%f6541, %f215, %f6540, %f6539;
	ld.shared.f32 	%f6542, [_ZZ20flash_attention_cudaE7k_block+7444];
	fma.rn.f32 	%f6543, %f216, %f6542, %f6541;
	ld.shared.f32 	%f6544, [_ZZ20flash_attention_cudaE7k_block+7448];
	fma.rn.f32 	%f6545, %f217, %f6544, %f6543;
	ld.shared.f32 	%f6546, [_ZZ20flash_attention_cudaE7k_block+7452];
	fma.rn.f32 	%f6547, %f218, %f6546, %f6545;
	ld.shared.f32 	%f6548, [_ZZ20flash_attention_cudaE7k_block+7456];
	fma.rn.f32 	%f6549, %f219, %f6548, %f6547;
	ld.shared.f32 	%f6550, [_ZZ20flash_attention_cudaE7k_block+7460];
	fma.rn.f32 	%f6551, %f220, %f6550, %f6549;
	ld.shared.f32 	%f6552, [_ZZ20flash_attention_cudaE7k_block+7464];
	fma.rn.f32 	%f6553, %f221, %f6552, %f6551;
	ld.shared.f32 	%f6554, [_ZZ20flash_attention_cudaE7k_block+7468];
	fma.rn.f32 	%f6555, %f222, %f6554, %f6553;
	ld.shared.f32 	%f6556, [_ZZ20flash_attention_cudaE7k_block+7472];
	fma.rn.f32 	%f6557, %f223, %f6556, %f6555;
	ld.shared.f32 	%f6558, [_ZZ20flash_attention_cudaE7k_block+7476];
	fma.rn.f32 	%f6559, %f224, %f6558, %f6557;
	ld.shared.f32 	%f6560, [_ZZ20flash_attention_cudaE7k_block+7480];
	fma.rn.f32 	%f6561, %f225, %f6560, %f6559;
	ld.shared.f32 	%f6562, [_ZZ20flash_attention_cudaE7k_block+7484];
	fma.rn.f32 	%f6563, %f226, %f6562, %f6561;
	ld.shared.f32 	%f6564, [_ZZ20flash_attention_cudaE7k_block+7488];
	fma.rn.f32 	%f6565, %f227, %f6564, %f6563;
	ld.shared.f32 	%f6566, [_ZZ20flash_attention_cudaE7k_block+7492];
	fma.rn.f32 	%f6567, %f228, %f6566, %f6565;
	ld.shared.f32 	%f6568, [_ZZ20flash_attention_cudaE7k_block+7496];
	fma.rn.f32 	%f6569, %f229, %f6568, %f6567;
	ld.shared.f32 	%f6570, [_ZZ20flash_attention_cudaE7k_block+7500];
	fma.rn.f32 	%f6571, %f230, %f6570, %f6569;
	ld.shared.f32 	%f6572, [_ZZ20flash_attention_cudaE7k_block+7504];
	fma.rn.f32 	%f6573, %f231, %f6572, %f6571;
	ld.shared.f32 	%f6574, [_ZZ20flash_attention_cudaE7k_block+7508];
	fma.rn.f32 	%f6575, %f232, %f6574, %f6573;
	ld.shared.f32 	%f6576, [_ZZ20flash_attention_cudaE7k_block+7512];
	fma.rn.f32 	%f6577, %f233, %f6576, %f6575;
	ld.shared.f32 	%f6578, [_ZZ20flash_attention_cudaE7k_block+7516];
	fma.rn.f32 	%f6579, %f234, %f6578, %f6577;
	ld.shared.f32 	%f6580, [_ZZ20flash_attention_cudaE7k_block+7520];
	fma.rn.f32 	%f6581, %f235, %f6580, %f6579;
	ld.shared.f32 	%f6582, [_ZZ20flash_attention_cudaE7k_block+7524];
	fma.rn.f32 	%f6583, %f236, %f6582, %f6581;
	ld.shared.f32 	%f6584, [_ZZ20flash_attention_cudaE7k_block+7528];
	fma.rn.f32 	%f6585, %f237, %f6584, %f6583;
	ld.shared.f32 	%f6586, [_ZZ20flash_attention_cudaE7k_block+7532];
	fma.rn.f32 	%f6587, %f238, %f6586, %f6585;
	ld.shared.f32 	%f6588, [_ZZ20flash_attention_cudaE7k_block+7536];
	fma.rn.f32 	%f6589, %f239, %f6588, %f6587;
	ld.shared.f32 	%f6590, [_ZZ20flash_attention_cudaE7k_block+7540];
	fma.rn.f32 	%f6591, %f240, %f6590, %f6589;
	ld.shared.f32 	%f6592, [_ZZ20flash_attention_cudaE7k_block+7544];
	fma.rn.f32 	%f6593, %f241, %f6592, %f6591;
	ld.shared.f32 	%f6594, [_ZZ20flash_attention_cudaE7k_block+7548];
	fma.rn.f32 	%f6595, %f242, %f6594, %f6593;
	ld.shared.f32 	%f6596, [_ZZ20flash_attention_cudaE7k_block+7552];
	fma.rn.f32 	%f6597, %f243, %f6596, %f6595;
	ld.shared.f32 	%f6598, [_ZZ20flash_attention_cudaE7k_block+7556];
	fma.rn.f32 	%f6599, %f244, %f6598, %f6597;
	ld.shared.f32 	%f6600, [_ZZ20flash_attention_cudaE7k_block+7560];
	fma.rn.f32 	%f6601, %f245, %f6600, %f6599;
	ld.shared.f32 	%f6602, [_ZZ20flash_attention_cudaE7k_block+7564];
	fma.rn.f32 	%f6603, %f246, %f6602, %f6601;
	ld.shared.f32 	%f6604, [_ZZ20flash_attention_cudaE7k_block+7568];
	fma.rn.f32 	%f6605, %f247, %f6604, %f6603;
	ld.shared.f32 	%f6606, [_ZZ20flash_attention_cudaE7k_block+7572];
	fma.rn.f32 	%f6607, %f248, %f6606, %f6605;
	ld.shared.f32 	%f6608, [_ZZ20flash_attention_cudaE7k_block+7576];
	fma.rn.f32 	%f6609, %f249, %f6608, %f6607;
	ld.shared.f32 	%f6610, [_ZZ20flash_attention_cudaE7k_block+7580];
	fma.rn.f32 	%f6611, %f250, %f6610, %f6609;
	ld.shared.f32 	%f6612, [_ZZ20flash_attention_cudaE7k_block+7584];
	fma.rn.f32 	%f6613, %f251, %f6612, %f6611;
	ld.shared.f32 	%f6614, [_ZZ20flash_attention_cudaE7k_block+7588];
	fma.rn.f32 	%f6615, %f252, %f6614, %f6613;
	ld.shared.f32 	%f6616, [_ZZ20flash_attention_cudaE7k_block+7592];
	fma.rn.f32 	%f6617, %f253, %f6616, %f6615;
	ld.shared.f32 	%f6618, [_ZZ20flash_attention_cudaE7k_block+7596];
	fma.rn.f32 	%f6619, %f254, %f6618, %f6617;
	ld.shared.f32 	%f6620, [_ZZ20flash_attention_cudaE7k_block+7600];
	fma.rn.f32 	%f6621, %f255, %f6620, %f6619;
	ld.shared.f32 	%f6622, [_ZZ20flash_attention_cudaE7k_block+7604];
	fma.rn.f32 	%f6623, %f256, %f6622, %f6621;
	ld.shared.f32 	%f6624, [_ZZ20flash_attention_cudaE7k_block+7608];
	fma.rn.f32 	%f6625, %f257, %f6624, %f6623;
	ld.shared.f32 	%f6626, [_ZZ20flash_attention_cudaE7k_block+7612];
	fma.rn.f32 	%f6627, %f258, %f6626, %f6625;
	ld.shared.f32 	%f6628, [_ZZ20flash_attention_cudaE7k_block+7616];
	fma.rn.f32 	%f6629, %f259, %f6628, %f6627;
	ld.shared.f32 	%f6630, [_ZZ20flash_attention_cudaE7k_block+7620];
	fma.rn.f32 	%f6631, %f260, %f6630, %f6629;
	ld.shared.f32 	%f6632, [_ZZ20flash_attention_cudaE7k_block+7624];
	fma.rn.f32 	%f6633, %f261, %f6632, %f6631;
	ld.shared.f32 	%f6634, [_ZZ20flash_attention_cudaE7k_block+7628];
	fma.rn.f32 	%f6635, %f262, %f6634, %f6633;
	ld.shared.f32 	%f6636, [_ZZ20flash_attention_cudaE7k_block+7632];
	fma.rn.f32 	%f6637, %f263, %f6636, %f6635;
	ld.shared.f32 	%f6638, [_ZZ20flash_attention_cudaE7k_block+7636];
	fma.rn.f32 	%f6639, %f264, %f6638, %f6637;
	ld.shared.f32 	%f6640, [_ZZ20flash_attention_cudaE7k_block+7640];
	fma.rn.f32 	%f6641, %f265, %f6640, %f6639;
	ld.shared.f32 	%f6642, [_ZZ20flash_attention_cudaE7k_block+7644];
	fma.rn.f32 	%f6643, %f266, %f6642, %f6641;
	ld.shared.f32 	%f6644, [_ZZ20flash_attention_cudaE7k_block+7648];
	fma.rn.f32 	%f6645, %f267, %f6644, %f6643;
	ld.shared.f32 	%f6646, [_ZZ20flash_attention_cudaE7k_block+7652];
	fma.rn.f32 	%f6647, %f268, %f6646, %f6645;
	ld.shared.f32 	%f6648, [_ZZ20flash_attention_cudaE7k_block+7656];
	fma.rn.f32 	%f6649, %f269, %f6648, %f6647;
	ld.shared.f32 	%f6650, [_ZZ20flash_attention_cudaE7k_block+7660];
	fma.rn.f32 	%f6651, %f270, %f6650, %f6649;
	ld.shared.f32 	%f6652, [_ZZ20flash_attention_cudaE7k_block+7664];
	fma.rn.f32 	%f6653, %f271, %f6652, %f6651;
	ld.shared.f32 	%f6654, [_ZZ20flash_attention_cudaE7k_block+7668];
	fma.rn.f32 	%f6655, %f272, %f6654, %f6653;
	ld.shared.f32 	%f6656, [_ZZ20flash_attention_cudaE7k_block+7672];
	fma.rn.f32 	%f6657, %f273, %f6656, %f6655;
	ld.shared.f32 	%f6658, [_ZZ20flash_attention_cudaE7k_block+7676];
	fma.rn.f32 	%f6659, %f274, %f6658, %f6657;
	mul.f32 	%f9622, %f9328, %f6659;
	max.f32 	%f9492, %f9492, %f9622;
	shl.b32 	%r173, %r268, 4;
	or.b32  	%r174, %r173, 15;
	setp.ge.s32 	%p48, %r174, %r250;
	@%p48 bra 	$L__BB0_62;
	ld.param.f32 	%f9329, [flash_attention_cuda_param_5];
	ld.shared.f32 	%f6660, [_ZZ20flash_attention_cudaE7k_block+7680];
	fma.rn.f32 	%f6661, %f147, %f6660, 0f00000000;
	ld.shared.f32 	%f6662, [_ZZ20flash_attention_cudaE7k_block+7684];
	fma.rn.f32 	%f6663, %f148, %f6662, %f6661;
	ld.shared.f32 	%f6664, [_ZZ20flash_attention_cudaE7k_block+7688];
	fma.rn.f32 	%f6665, %f149, %f6664, %f6663;
	ld.shared.f32 	%f6666, [_ZZ20flash_attention_cudaE7k_block+7692];
	fma.rn.f32 	%f6667, %f150, %f6666, %f6665;
	ld.shared.f32 	%f6668, [_ZZ20flash_attention_cudaE7k_block+7696];
	fma.rn.f32 	%f6669, %f151, %f6668, %f6667;
	ld.shared.f32 	%f6670, [_ZZ20flash_attention_cudaE7k_block+7700];
	fma.rn.f32 	%f6671, %f152, %f6670, %f6669;
	ld.shared.f32 	%f6672, [_ZZ20flash_attention_cudaE7k_block+7704];
	fma.rn.f32 	%f6673, %f153, %f6672, %f6671;
	ld.shared.f32 	%f6674, [_ZZ20flash_attention_cudaE7k_block+7708];
	fma.rn.f32 	%f6675, %f154, %f6674, %f6673;
	ld.shared.f32 	%f6676, [_ZZ20flash_attention_cudaE7k_block+7712];
	fma.rn.f32 	%f6677, %f155, %f6676, %f6675;
	ld.shared.f32 	%f6678, [_ZZ20flash_attention_cudaE7k_block+7716];
	fma.rn.f32 	%f6679, %f156, %f6678, %f6677;
	ld.shared.f32 	%f6680, [_ZZ20flash_attention_cudaE7k_block+7720];
	fma.rn.f32 	%f6681, %f157, %f6680, %f6679;
	ld.shared.f32 	%f6682, [_ZZ20flash_attention_cudaE7k_block+7724];
	fma.rn.f32 	%f6683, %f158, %f6682, %f6681;
	ld.shared.f32 	%f6684, [_ZZ20flash_attention_cudaE7k_block+7728];
	fma.rn.f32 	%f6685, %f159, %f6684, %f6683;
	ld.shared.f32 	%f6686, [_ZZ20flash_attention_cudaE7k_block+7732];
	fma.rn.f32 	%f6687, %f160, %f6686, %f6685;
	ld.shared.f32 	%f6688, [_ZZ20flash_attention_cudaE7k_block+7736];
	fma.rn.f32 	%f6689, %f161, %f6688, %f6687;
	ld.shared.f32 	%f6690, [_ZZ20flash_attention_cudaE7k_block+7740];
	fma.rn.f32 	%f6691, %f162, %f6690, %f6689;
	ld.shared.f32 	%f6692, [_ZZ20flash_attention_cudaE7k_block+7744];
	fma.rn.f32 	%f6693, %f163, %f6692, %f6691;
	ld.shared.f32 	%f6694, [_ZZ20flash_attention_cudaE7k_block+7748];
	fma.rn.f32 	%f6695, %f164, %f6694, %f6693;
	ld.shared.f32 	%f6696, [_ZZ20flash_attention_cudaE7k_block+7752];
	fma.rn.f32 	%f6697, %f165, %f6696, %f6695;
	ld.shared.f32 	%f6698, [_ZZ20flash_attention_cudaE7k_block+7756];
	fma.rn.f32 	%f6699, %f166, %f6698, %f6697;
	ld.shared.f32 	%f6700, [_ZZ20flash_attention_cudaE7k_block+7760];
	fma.rn.f32 	%f6701, %f167, %f6700, %f6699;
	ld.shared.f32 	%f6702, [_ZZ20flash_attention_cudaE7k_block+7764];
	fma.rn.f32 	%f6703, %f168, %f6702, %f6701;
	ld.shared.f32 	%f6704, [_ZZ20flash_attention_cudaE7k_block+7768];
	fma.rn.f32 	%f6705, %f169, %f6704, %f6703;
	ld.shared.f32 	%f6706, [_ZZ20flash_attention_cudaE7k_block+7772];
	fma.rn.f32 	%f6707, %f170, %f6706, %f6705;
	ld.shared.f32 	%f6708, [_ZZ20flash_attention_cudaE7k_block+7776];
	fma.rn.f32 	%f6709, %f171, %f6708, %f6707;
	ld.shared.f32 	%f6710, [_ZZ20flash_attention_cudaE7k_block+7780];
	fma.rn.f32 	%f6711, %f172, %f6710, %f6709;
	ld.shared.f32 	%f6712, [_ZZ20flash_attention_cudaE7k_block+7784];
	fma.rn.f32 	%f6713, %f173, %f6712, %f6711;
	ld.shared.f32 	%f6714, [_ZZ20flash_attention_cudaE7k_block+7788];
	fma.rn.f32 	%f6715, %f174, %f6714, %f6713;
	ld.shared.f32 	%f6716, [_ZZ20flash_attention_cudaE7k_block+7792];
	fma.rn.f32 	%f6717, %f175, %f6716, %f6715;
	ld.shared.f32 	%f6718, [_ZZ20flash_attention_cudaE7k_block+7796];
	fma.rn.f32 	%f6719, %f176, %f6718, %f6717;
	ld.shared.f32 	%f6720, [_ZZ20flash_attention_cudaE7k_block+7800];
	fma.rn.f32 	%f6721, %f177, %f6720, %f6719;
	ld.shared.f32 	%f6722, [_ZZ20flash_attention_cudaE7k_block+7804];
	fma.rn.f32 	%f6723, %f178, %f6722, %f6721;
	ld.shared.f32 	%f6724, [_ZZ20flash_attention_cudaE7k_block+7808];
	fma.rn.f32 	%f6725, %f179, %f6724, %f6723;
	ld.shared.f32 	%f6726, [_ZZ20flash_attention_cudaE7k_block+7812];
	fma.rn.f32 	%f6727, %f180, %f6726, %f6725;
	ld.shared.f32 	%f6728, [_ZZ20flash_attention_cudaE7k_block+7816];
	fma.rn.f32 	%f6729, %f181, %f6728, %f6727;
	ld.shared.f32 	%f6730, [_ZZ20flash_attention_cudaE7k_block+7820];
	fma.rn.f32 	%f6731, %f182, %f6730, %f6729;
	ld.shared.f32 	%f6732, [_ZZ20flash_attention_cudaE7k_block+7824];
	fma.rn.f32 	%f6733, %f183, %f6732, %f6731;
	ld.shared.f32 	%f6734, [_ZZ20flash_attention_cudaE7k_block+7828];
	fma.rn.f32 	%f6735, %f184, %f6734, %f6733;
	ld.shared.f32 	%f6736, [_ZZ20flash_attention_cudaE7k_block+7832];
	fma.rn.f32 	%f6737, %f185, %f6736, %f6735;
	ld.shared.f32 	%f6738, [_ZZ20flash_attention_cudaE7k_block+7836];
	fma.rn.f32 	%f6739, %f186, %f6738, %f6737;
	ld.shared.f32 	%f6740, [_ZZ20flash_attention_cudaE7k_block+7840];
	fma.rn.f32 	%f6741, %f187, %f6740, %f6739;
	ld.shared.f32 	%f6742, [_ZZ20flash_attention_cudaE7k_block+7844];
	fma.rn.f32 	%f6743, %f188, %f6742, %f6741;
	ld.shared.f32 	%f6744, [_ZZ20flash_attention_cudaE7k_block+7848];
	fma.rn.f32 	%f6745, %f189, %f6744, %f6743;
	ld.shared.f32 	%f6746, [_ZZ20flash_attention_cudaE7k_block+7852];
	fma.rn.f32 	%f6747, %f190, %f6746, %f6745;
	ld.shared.f32 	%f6748, [_ZZ20flash_attention_cudaE7k_block+7856];
	fma.rn.f32 	%f6749, %f191, %f6748, %f6747;
	ld.shared.f32 	%f6750, [_ZZ20flash_attention_cudaE7k_block+7860];
	fma.rn.f32 	%f6751, %f192, %f6750, %f6749;
	ld.shared.f32 	%f6752, [_ZZ20flash_attention_cudaE7k_block+7864];
	fma.rn.f32 	%f6753, %f193, %f6752, %f6751;
	ld.shared.f32 	%f6754, [_ZZ20flash_attention_cudaE7k_block+7868];
	fma.rn.f32 	%f6755, %f194, %f6754, %f6753;
	ld.shared.f32 	%f6756, [_ZZ20flash_attention_cudaE7k_block+7872];
	fma.rn.f32 	%f6757, %f195, %f6756, %f6755;
	ld.shared.f32 	%f6758, [_ZZ20flash_attention_cudaE7k_block+7876];
	fma.rn.f32 	%f6759, %f196, %f6758, %f6757;
	ld.shared.f32 	%f6760, [_ZZ20flash_attention_cudaE7k_block+7880];
	fma.rn.f32 	%f6761, %f197, %f6760, %f6759;
	ld.shared.f32 	%f6762, [_ZZ20flash_attention_cudaE7k_block+7884];
	fma.rn.f32 	%f6763, %f198, %f6762, %f6761;
	ld.shared.f32 	%f6764, [_ZZ20flash_attention_cudaE7k_block+7888];
	fma.rn.f32 	%f6765, %f199, %f6764, %f6763;
	ld.shared.f32 	%f6766, [_ZZ20flash_attention_cudaE7k_block+7892];
	fma.rn.f32 	%f6767, %f200, %f6766, %f6765;
	ld.shared.f32 	%f6768, [_ZZ20flash_attention_cudaE7k_block+7896];
	fma.rn.f32 	%f6769, %f201, %f6768, %f6767;
	ld.shared.f32 	%f6770, [_ZZ20flash_attention_cudaE7k_block+7900];
	fma.rn.f32 	%f6771, %f202, %f6770, %f6769;
	ld.shared.f32 	%f6772, [_ZZ20flash_attention_cudaE7k_block+7904];
	fma.rn.f32 	%f6773, %f203, %f6772, %f6771;
	ld.shared.f32 	%f6774, [_ZZ20flash_attention_cudaE7k_block+7908];
	fma.rn.f32 	%f6775, %f204, %f6774, %f6773;
	ld.shared.f32 	%f6776, [_ZZ20flash_attention_cudaE7k_block+7912];
	fma.rn.f32 	%f6777, %f205, %f6776, %f6775;
	ld.shared.f32 	%f6778, [_ZZ20flash_attention_cudaE7k_block+7916];
	fma.rn.f32 	%f6779, %f206, %f6778, %f6777;
	ld.shared.f32 	%f6780, [_ZZ20flash_attention_cudaE7k_block+7920];
	fma.rn.f32 	%f6781, %f207, %f6780, %f6779;
	ld.shared.f32 	%f6782, [_ZZ20flash_attention_cudaE7k_block+7924];
	fma.rn.f32 	%f6783, %f208, %f6782, %f6781;
	ld.shared.f32 	%f6784, [_ZZ20flash_attention_cudaE7k_block+7928];
	fma.rn.f32 	%f6785, %f209, %f6784, %f6783;
	ld.shared.f32 	%f6786, [_ZZ20flash_attention_cudaE7k_block+7932];
	fma.rn.f32 	%f6787, %f210, %f6786, %f6785;
	ld.shared.f32 	%f6788, [_ZZ20flash_attention_cudaE7k_block+7936];
	fma.rn.f32 	%f6789, %f211, %f6788, %f6787;
	ld.shared.f32 	%f6790, [_ZZ20flash_attention_cudaE7k_block+7940];
	fma.rn.f32 	%f6791, %f212, %f6790, %f6789;
	ld.shared.f32 	%f6792, [_ZZ20flash_attention_cudaE7k_block+7944];
	fma.rn.f32 	%f6793, %f213, %f6792, %f6791;
	ld.shared.f32 	%f6794, [_ZZ20flash_attention_cudaE7k_block+7948];
	fma.rn.f32 	%f6795, %f214, %f6794, %f6793;
	ld.shared.f32 	%f6796, [_ZZ20flash_attention_cudaE7k_block+7952];
	fma.rn.f32 	%f6797, %f215, %f6796, %f6795;
	ld.shared.f32 	%f6798, [_ZZ20flash_attention_cudaE7k_block+7956];
	fma.rn.f32 	%f6799, %f216, %f6798, %f6797;
	ld.shared.f32 	%f6800, [_ZZ20flash_attention_cudaE7k_block+7960];
	fma.rn.f32 	%f6801, %f217, %f6800, %f6799;
	ld.shared.f32 	%f6802, [_ZZ20flash_attention_cudaE7k_block+7964];
	fma.rn.f32 	%f6803, %f218, %f6802, %f6801;
	ld.shared.f32 	%f6804, [_ZZ20flash_attention_cudaE7k_block+7968];
	fma.rn.f32 	%f6805, %f219, %f6804, %f6803;
	ld.shared.f32 	%f6806, [_ZZ20flash_attention_cudaE7k_block+7972];
	fma.rn.f32 	%f6807, %f220, %f6806, %f6805;
	ld.shared.f32 	%f6808, [_ZZ20flash_attention_cudaE7k_block+7976];
	fma.rn.f32 	%f6809, %f221, %f6808, %f6807;
	ld.shared.f32 	%f6810, [_ZZ20flash_attention_cudaE7k_block+7980];
	fma.rn.f32 	%f6811, %f222, %f6810, %f6809;
	ld.shared.f32 	%f6812, [_ZZ20flash_attention_cudaE7k_block+7984];
	fma.rn.f32 	%f6813, %f223, %f6812, %f6811;
	ld.shared.f32 	%f6814, [_ZZ20flash_attention_cudaE7k_block+7988];
	fma.rn.f32 	%f6815, %f224, %f6814, %f6813;
	ld.shared.f32 	%f6816, [_ZZ20flash_attention_cudaE7k_block+7992];
	fma.rn.f32 	%f6817, %f225, %f6816, %f6815;
	ld.shared.f32 	%f6818, [_ZZ20flash_attention_cudaE7k_block+7996];
	fma.rn.f32 	%f6819, %f226, %f6818, %f6817;
	ld.shared.f32 	%f6820, [_ZZ20flash_attention_cudaE7k_block+8000];
	fma.rn.f32 	%f6821, %f227, %f6820, %f6819;
	ld.shared.f32 	%f6822, [_ZZ20flash_attention_cudaE7k_block+8004];
	fma.rn.f32 	%f6823, %f228, %f6822, %f6821;
	ld.shared.f32 	%f6824, [_ZZ20flash_attention_cudaE7k_block+8008];
	fma.rn.f32 	%f6825, %f229, %f6824, %f6823;
	ld.shared.f32 	%f6826, [_ZZ20flash_attention_cudaE7k_block+8012];
	fma.rn.f32 	%f6827, %f230, %f6826, %f6825;
	ld.shared.f32 	%f6828, [_ZZ20flash_attention_cudaE7k_block+8016];
	fma.rn.f32 	%f6829, %f231, %f6828, %f6827;
	ld.shared.f32 	%f6830, [_ZZ20flash_attention_cudaE7k_block+8020];
	fma.rn.f32 	%f6831, %f232, %f6830, %f6829;
	ld.shared.f32 	%f6832, [_ZZ20flash_attention_cudaE7k_block+8024];
	fma.rn.f32 	%f6833, %f233, %f6832, %f6831;
	ld.shared.f32 	%f6834, [_ZZ20flash_attention_cudaE7k_block+8028];
	fma.rn.f32 	%f6835, %f234, %f6834, %f6833;
	ld.shared.f32 	%f6836, [_ZZ20flash_attention_cudaE7k_block+8032];
	fma.rn.f32 	%f6837, %f235, %f6836, %f6835;
	ld.shared.f32 	%f6838, [_ZZ20flash_attention_cudaE7k_block+8036];
	fma.rn.f32 	%f6839, %f236, %f6838, %f6837;
	ld.shared.f32 	%f6840, [_ZZ20flash_attention_cudaE7k_block+8040];
	fma.rn.f32 	%f6841, %f237, %f6840, %f6839;
	ld.shared.f32 	%f6842, [_ZZ20flash_attention_cudaE7k_block+8044];
	fma.rn.f32 	%f6843, %f238, %f6842, %f6841;
	ld.shared.f32 	%f6844, [_ZZ20flash_attention_cudaE7k_block+8048];
	fma.rn.f32 	%f6845, %f239, %f6844, %f6843;
	ld.shared.f32 	%f6846, [_ZZ20flash_attention_cudaE7k_block+8052];
	fma.rn.f32 	%f6847, %f240, %f6846, %f6845;
	ld.shared.f32 	%f6848, [_ZZ20flash_attention_cudaE7k_block+8056];
	fma.rn.f32 	%f6849, %f241, %f6848, %f6847;
	ld.shared.f32 	%f6850, [_ZZ20flash_attention_cudaE7k_block+8060];
	fma.rn.f32 	%f6851, %f242, %f6850, %f6849;
	ld.shared.f32 	%f6852, [_ZZ20flash_attention_cudaE7k_block+8064];
	fma.rn.f32 	%f6853, %f243, %f6852, %f6851;
	ld.shared.f32 	%f6854, [_ZZ20flash_attention_cudaE7k_block+8068];
	fma.rn.f32 	%f6855, %f244, %f6854, %f6853;
	ld.shared.f32 	%f6856, [_ZZ20flash_attention_cudaE7k_block+8072];
	fma.rn.f32 	%f6857, %f245, %f6856, %f6855;
	ld.shared.f32 	%f6858, [_ZZ20flash_attention_cudaE7k_block+8076];
	fma.rn.f32 	%f6859, %f246, %f6858, %f6857;
	ld.shared.f32 	%f6860, [_ZZ20flash_attention_cudaE7k_block+8080];
	fma.rn.f32 	%f6861, %f247, %f6860, %f6859;
	ld.shared.f32 	%f6862, [_ZZ20flash_attention_cudaE7k_block+8084];
	fma.rn.f32 	%f6863, %f248, %f6862, %f6861;
	ld.shared.f32 	%f6864, [_ZZ20flash_attention_cudaE7k_block+8088];
	fma.rn.f32 	%f6865, %f249, %f6864, %f6863;
	ld.shared.f32 	%f6866, [_ZZ20flash_attention_cudaE7k_block+8092];
	fma.rn.f32 	%f6867, %f250, %f6866, %f6865;
	ld.shared.f32 	%f6868, [_ZZ20flash_attention_cudaE7k_block+8096];
	fma.rn.f32 	%f6869, %f251, %f6868, %f6867;
	ld.shared.f32 	%f6870, [_ZZ20flash_attention_cudaE7k_block+8100];
	fma.rn.f32 	%f6871, %f252, %f6870, %f6869;
	ld.shared.f32 	%f6872, [_ZZ20flash_attention_cudaE7k_block+8104];
	fma.rn.f32 	%f6873, %f253, %f6872, %f6871;
	ld.shared.f32 	%f6874, [_ZZ20flash_attention_cudaE7k_block+8108];
	fma.rn.f32 	%f6875, %f254, %f6874, %f6873;
	ld.shared.f32 	%f6876, [_ZZ20flash_attention_cudaE7k_block+8112];
	fma.rn.f32 	%f6877, %f255, %f6876, %f6875;
	ld.shared.f32 	%f6878, [_ZZ20flash_attention_cudaE7k_block+8116];
	fma.rn.f32 	%f6879, %f256, %f6878, %f6877;
	ld.shared.f32 	%f6880, [_ZZ20flash_attention_cudaE7k_block+8120];
	fma.rn.f32 	%f6881, %f257, %f6880, %f6879;
	ld.shared.f32 	%f6882, [_ZZ20flash_attention_cudaE7k_block+8124];
	fma.rn.f32 	%f6883, %f258, %f6882, %f6881;
	ld.shared.f32 	%f6884, [_ZZ20flash_attention_cudaE7k_block+8128];
	fma.rn.f32 	%f6885, %f259, %f6884, %f6883;
	ld.shared.f32 	%f6886, [_ZZ20flash_attention_cudaE7k_block+8132];
	fma.rn.f32 	%f6887, %f260, %f6886, %f6885;
	ld.shared.f32 	%f6888, [_ZZ20flash_attention_cudaE7k_block+8136];
	fma.rn.f32 	%f6889, %f261, %f6888, %f6887;
	ld.shared.f32 	%f6890, [_ZZ20flash_attention_cudaE7k_block+8140];
	fma.rn.f32 	%f6891, %f262, %f6890, %f6889;
	ld.shared.f32 	%f6892, [_ZZ20flash_attention_cudaE7k_block+8144];
	fma.rn.f32 	%f6893, %f263, %f6892, %f6891;
	ld.shared.f32 	%f6894, [_ZZ20flash_attention_cudaE7k_block+8148];
	fma.rn.f32 	%f6895, %f264, %f6894, %f6893;
	ld.shared.f32 	%f6896, [_ZZ20flash_attention_cudaE7k_block+8152];
	fma.rn.f32 	%f6897, %f265, %f6896, %f6895;
	ld.shared.f32 	%f6898, [_ZZ20flash_attention_cudaE7k_block+8156];
	fma.rn.f32 	%f6899, %f266, %f6898, %f6897;
	ld.shared.f32 	%f6900, [_ZZ20flash_attention_cudaE7k_block+8160];
	fma.rn.f32 	%f6901, %f267, %f6900, %f6899;
	ld.shared.f32 	%f6902, [_ZZ20flash_attention_cudaE7k_block+8164];
	fma.rn.f32 	%f6903, %f268, %f6902, %f6901;
	ld.shared.f32 	%f6904, [_ZZ20flash_attention_cudaE7k_block+8168];
	fma.rn.f32 	%f6905, %f269, %f6904, %f6903;
	ld.shared.f32 	%f6906, [_ZZ20flash_attention_cudaE7k_block+8172];
	fma.rn.f32 	%f6907, %f270, %f6906, %f6905;
	ld.shared.f32 	%f6908, [_ZZ20flash_attention_cudaE7k_block+8176];
	fma.rn.f32 	%f6909, %f271, %f6908, %f6907;
	ld.shared.f32 	%f6910, [_ZZ20flash_attention_cudaE7k_block+8180];
	fma.rn.f32 	%f6911, %f272, %f6910, %f6909;
	ld.shared.f32 	%f6912, [_ZZ20flash_attention_cudaE7k_block+8184];
	fma.rn.f32 	%f6913, %f273, %f6912, %f6911;
	ld.shared.f32 	%f6914, [_ZZ20flash_attention_cudaE7k_block+8188];
	fma.rn.f32 	%f6915, %f274, %f6914, %f6913;
	mul.f32 	%f9621, %f9329, %f6915;
	max.f32 	%f9492, %f9492, %f9621;
$L__BB0_62:
	ld.param.u32 	%r251, [flash_attention_cuda_param_7];
	shl.b32 	%r62, %r268, 4;
	setp.ge.s32 	%p49, %r62, %r251;
	max.f32 	%f9638, %f145, %f9492;
	sub.f32 	%f6916, %f145, %f9638;
	fma.rn.f32 	%f6917, %f6916, 0f3BBB989D, 0f3F000000;
	cvt.sat.f32.f32 	%f6918, %f6917;
	mov.f32 	%f6919, 0f4B400001;
	mov.f32 	%f6920, 0f437C0000;
	fma.rm.f32 	%f6921, %f6918, %f6920, %f6919;
	add.f32 	%f6922, %f6921, 0fCB40007F;
	neg.f32 	%f6923, %f6922;
	fma.rn.f32 	%f6924, %f6916, 0f3FB8AA3B, %f6923;
	fma.rn.f32 	%f6925, %f6916, 0f32A57060, %f6924;
	mov.b32 	%r175, %f6921;
	shl.b32 	%r176, %r175, 23;
	mov.b32 	%f6926, %r176;
	ex2.approx.ftz.f32 	%f6927, %f6925;
	mul.f32 	%f6928, %f6927, %f6926;
	mul.f32 	%f9637, %f9637, %f6928;
	mul.f32 	%f9620, %f6928, %f9620;
	mul.f32 	%f9619, %f6928, %f9619;
	mul.f32 	%f9618, %f6928, %f9618;
	mul.f32 	%f9617, %f6928, %f9617;
	mul.f32 	%f9616, %f6928, %f9616;
	mul.f32 	%f9615, %f6928, %f9615;
	mul.f32 	%f9614, %f6928, %f9614;
	mul.f32 	%f9613, %f6928, %f9613;
	mul.f32 	%f9612, %f6928, %f9612;
	mul.f32 	%f9611, %f6928, %f9611;
	mul.f32 	%f9610, %f6928, %f9610;
	mul.f32 	%f9609, %f6928, %f9609;
	mul.f32 	%f9608, %f6928, %f9608;
	mul.f32 	%f9607, %f6928, %f9607;
	mul.f32 	%f9606, %f6928, %f9606;
	mul.f32 	%f9605, %f6928, %f9605;
	mul.f32 	%f9604, %f6928, %f9604;
	mul.f32 	%f9603, %f6928, %f9603;
	mul.f32 	%f9602, %f6928, %f9602;
	mul.f32 	%f9601, %f6928, %f9601;
	mul.f32 	%f9600, %f6928, %f9600;
	mul.f32 	%f9599, %f6928, %f9599;
	mul.f32 	%f9598, %f6928, %f9598;
	mul.f32 	%f9597, %f6928, %f9597;
	mul.f32 	%f9596, %f6928, %f9596;
	mul.f32 	%f9595, %f6928, %f9595;
	mul.f32 	%f9594, %f6928, %f9594;
	mul.f32 	%f9593, %f6928, %f9593;
	mul.f32 	%f9592, %f6928, %f9592;
	mul.f32 	%f9591, %f6928, %f9591;
	mul.f32 	%f9590, %f6928, %f9590;
	mul.f32 	%f9589, %f6928, %f9589;
	mul.f32 	%f9588, %f6928, %f9588;
	mul.f32 	%f9587, %f6928, %f9587;
	mul.f32 	%f9586, %f6928, %f9586;
	mul.f32 	%f9585, %f6928, %f9585;
	mul.f32 	%f9584, %f6928, %f9584;
	mul.f32 	%f9583, %f6928, %f9583;
	mul.f32 	%f9582, %f6928, %f9582;
	mul.f32 	%f9581, %f6928, %f9581;
	mul.f32 	%f9580, %f6928, %f9580;
	mul.f32 	%f9579, %f6928, %f9579;
	mul.f32 	%f9578, %f6928, %f9578;
	mul.f32 	%f9577, %f6928, %f9577;
	mul.f32 	%f9576, %f6928, %f9576;
	mul.f32 	%f9575, %f6928, %f9575;
	mul.f32 	%f9574, %f6928, %f9574;
	mul.f32 	%f9573, %f6928, %f9573;
	mul.f32 	%f9572, %f6928, %f9572;
	mul.f32 	%f9571, %f6928, %f9571;
	mul.f32 	%f9570, %f6928, %f9570;
	mul.f32 	%f9569, %f6928, %f9569;
	mul.f32 	%f9568, %f6928, %f9568;
	mul.f32 	%f9567, %f6928, %f9567;
	mul.f32 	%f9566, %f6928, %f9566;
	mul.f32 	%f9565, %f6928, %f9565;
	mul.f32 	%f9564, %f6928, %f9564;
	mul.f32 	%f9563, %f6928, %f9563;
	mul.f32 	%f9562, %f6928, %f9562;
	mul.f32 	%f9561, %f6928, %f9561;
	mul.f32 	%f9560, %f6928, %f9560;
	mul.f32 	%f9559, %f6928, %f9559;
	mul.f32 	%f9558, %f6928, %f9558;
	mul.f32 	%f9557, %f6928, %f9557;
	mul.f32 	%f9556, %f6928, %f9556;
	mul.f32 	%f9555, %f6928, %f9555;
	mul.f32 	%f9554, %f6928, %f9554;
	mul.f32 	%f9553, %f6928, %f9553;
	mul.f32 	%f9552, %f6928, %f9552;
	mul.f32 	%f9551, %f6928, %f9551;
	mul.f32 	%f9550, %f6928, %f9550;
	mul.f32 	%f9549, %f6928, %f9549;
	mul.f32 	%f9548, %f6928, %f9548;
	mul.f32 	%f9547, %f6928, %f9547;
	mul.f32 	%f9546, %f6928, %f9546;
	mul.f32 	%f9545, %f6928, %f9545;
	mul.f32 	%f9544, %f6928, %f9544;
	mul.f32 	%f9543, %f6928, %f9543;
	mul.f32 	%f9542, %f6928, %f9542;
	mul.f32 	%f9541, %f6928, %f9541;
	mul.f32 	%f9540, %f6928, %f9540;
	mul.f32 	%f9539, %f6928, %f9539;
	mul.f32 	%f9538, %f6928, %f9538;
	mul.f32 	%f9537, %f6928, %f9537;
	mul.f32 	%f9536, %f6928, %f9536;
	mul.f32 	%f9535, %f6928, %f9535;
	mul.f32 	%f9534, %f6928, %f9534;
	mul.f32 	%f9533, %f6928, %f9533;
	mul.f32 	%f9532, %f6928, %f9532;
	mul.f32 	%f9531, %f6928, %f9531;
	mul.f32 	%f9530, %f6928, %f9530;
	mul.f32 	%f9529, %f6928, %f9529;
	mul.f32 	%f9528, %f6928, %f9528;
	mul.f32 	%f9527, %f6928, %f9527;
	mul.f32 	%f9526, %f6928, %f9526;
	mul.f32 	%f9525, %f6928, %f9525;
	mul.f32 	%f9524, %f6928, %f9524;
	mul.f32 	%f9523, %f6928, %f9523;
	mul.f32 	%f9522, %f6928, %f9522;
	mul.f32 	%f9521, %f6928, %f9521;
	mul.f32 	%f9520, %f6928, %f9520;
	mul.f32 	%f9519, %f6928, %f9519;
	mul.f32 	%f9518, %f6928, %f9518;
	mul.f32 	%f9517, %f6928, %f9517;
	mul.f32 	%f9516, %f6928, %f9516;
	mul.f32 	%f9515, %f6928, %f9515;
	mul.f32 	%f9514, %f6928, %f9514;
	mul.f32 	%f9513, %f6928, %f9513;
	mul.f32 	%f9512, %f6928, %f9512;
	mul.f32 	%f9511, %f6928, %f9511;
	mul.f32 	%f9510, %f6928, %f9510;
	mul.f32 	%f9509, %f6928, %f9509;
	mul.f32 	%f9508, %f6928, %f9508;
	mul.f32 	%f9507, %f6928, %f9507;
	mul.f32 	%f9506, %f6928, %f9506;
	mul.f32 	%f9505, %f6928, %f9505;
	mul.f32 	%f9504, %f6928, %f9504;
	mul.f32 	%f9503, %f6928, %f9503;
	mul.f32 	%f9502, %f6928, %f9502;
	mul.f32 	%f9501, %f6928, %f9501;
	mul.f32 	%f9500, %f6928, %f9500;
	mul.f32 	%f9499, %f6928, %f9499;
	mul.f32 	%f9498, %f6928, %f9498;
	mul.f32 	%f9497, %f6928, %f9497;
	mul.f32 	%f9496, %f6928, %f9496;
	mul.f32 	%f9495, %f6928, %f9495;
	mul.f32 	%f9494, %f6928, %f9494;
	mul.f32 	%f9493, %f6928, %f9493;
	@%p49 bra 	$L__BB0_79;
	ld.param.u32 	%r252, [flash_attention_cuda_param_7];
	sub.f32 	%f6929, %f9636, %f9638;
	fma.rn.f32 	%f6930, %f6929, 0f3BBB989D, 0f3F000000;
	cvt.sat.f32.f32 	%f6931, %f6930;
	mov.f32 	%f6932, 0f4B400001;
	mov.f32 	%f6933, 0f437C0000;
	fma.rm.f32 	%f6934, %f6931, %f6933, %f6932;
	add.f32 	%f6935, %f6934, 0fCB40007F;
	neg.f32 	%f6936, %f6935;
	fma.rn.f32 	%f6937, %f6929, 0f3FB8AA3B, %f6936;
	fma.rn.f32 	%f6938, %f6929, 0f32A57060, %f6937;
	mov.b32 	%r177, %f6934;
	shl.b32 	%r178, %r177, 23;
	mov.b32 	%f6939, %r178;
	ex2.approx.ftz.f32 	%f6940, %f6938;
	mul.f32 	%f6941, %f6940, %f6939;
	add.f32 	%f9637, %f9637, %f6941;
	ld.shared.f32 	%f6942, [_ZZ20flash_attention_cudaE7v_block];
	fma.rn.f32 	%f9620, %f6941, %f6942, %f9620;
	ld.shared.f32 	%f6943, [_ZZ20flash_attention_cudaE7v_block+4];
	fma.rn.f32 	%f9619, %f6941, %f6943, %f9619;
	ld.shared.f32 	%f6944, [_ZZ20flash_attention_cudaE7v_block+8];
	fma.rn.f32 	%f9618, %f6941, %f6944, %f9618;
	ld.shared.f32 	%f6945, [_ZZ20flash_attention_cudaE7v_block+12];
	fma.rn.f32 	%f9617, %f6941, %f6945, %f9617;
	ld.shared.f32 	%f6946, [_ZZ20flash_attention_cudaE7v_block+16];
	fma.rn.f32 	%f9616, %f6941, %f6946, %f9616;
	ld.shared.f32 	%f6947, [_ZZ20flash_attention_cudaE7v_block+20];
	fma.rn.f32 	%f9615, %f6941, %f6947, %f9615;
	ld.shared.f32 	%f6948, [_ZZ20flash_attention_cudaE7v_block+24];
	fma.rn.f32 	%f9614, %f6941, %f6948, %f9614;
	ld.shared.f32 	%f6949, [_ZZ20flash_attention_cudaE7v_block+28];
	fma.rn.f32 	%f9613, %f6941, %f6949, %f9613;
	ld.shared.f32 	%f6950, [_ZZ20flash_attention_cudaE7v_block+32];
	fma.rn.f32 	%f9612, %f6941, %f6950, %f9612;
	ld.shared.f32 	%f6951, [_ZZ20flash_attention_cudaE7v_block+36];
	fma.rn.f32 	%f9611, %f6941, %f6951, %f9611;
	ld.shared.f32 	%f6952, [_ZZ20flash_attention_cudaE7v_block+40];
	fma.rn.f32 	%f9610, %f6941, %f6952, %f9610;
	ld.shared.f32 	%f6953, [_ZZ20flash_attention_cudaE7v_block+44];
	fma.rn.f32 	%f9609, %f6941, %f6953, %f9609;
	ld.shared.f32 	%f6954, [_ZZ20flash_attention_cudaE7v_block+48];
	fma.rn.f32 	%f9608, %f6941, %f6954, %f9608;
	ld.shared.f32 	%f6955, [_ZZ20flash_attention_cudaE7v_block+52];
	fma.rn.f32 	%f9607, %f6941, %f6955, %f9607;
	ld.shared.f32 	%f6956, [_ZZ20flash_attention_cudaE7v_block+56];
	fma.rn.f32 	%f9606, %f6941, %f6956, %f9606;
	ld.shared.f32 	%f6957, [_ZZ20flash_attention_cudaE7v_block+60];
	fma.rn.f32 	%f9605, %f6941, %f6957, %f9605;
	ld.shared.f32 	%f6958, [_ZZ20flash_attention_cudaE7v_block+64];
	fma.rn.f32 	%f9604, %f6941, %f6958, %f9604;
	ld.shared.f32 	%f6959, [_ZZ20flash_attention_cudaE7v_block+68];
	fma.rn.f32 	%f9603, %f6941, %f6959, %f9603;
	ld.shared.f32 	%f6960, [_ZZ20flash_attention_cudaE7v_block+72];
	fma.rn.f32 	%f9602, %f6941, %f6960, %f9602;
	ld.shared.f32 	%f6961, [_ZZ20flash_attention_cudaE7v_block+76];
	fma.rn.f32 	%f9601, %f6941, %f6961, %f9601;
	ld.shared.f32 	%f6962, [_ZZ20flash_attention_cudaE7v_block+80];
	fma.rn.f32 	%f9600, %f6941, %f6962, %f9600;
	ld.shared.f32 	%f6963, [_ZZ20flash_attention_cudaE7v_block+84];
	fma.rn.f32 	%f9599, %f6941, %f6963, %f9599;
	ld.shared.f32 	%f6964, [_ZZ20flash_attention_cudaE7v_block+88];
	fma.rn.f32 	%f9598, %f6941, %f6964, %f9598;
	ld.shared.f32 	%f6965, [_ZZ20flash_attention_cudaE7v_block+92];
	fma.rn.f32 	%f9597, %f6941, %f6965, %f9597;
	ld.shared.f32 	%f6966, [_ZZ20flash_attention_cudaE7v_block+96];
	fma.rn.f32 	%f9596, %f6941, %f6966, %f9596;
	ld.shared.f32 	%f6967, [_ZZ20flash_attention_cudaE7v_block+100];
	fma.rn.f32 	%f9595, %f6941, %f6967, %f9595;
	ld.shared.f32 	%f6968, [_ZZ20flash_attention_cudaE7v_block+104];
	fma.rn.f32 	%f9594, %f6941, %f6968, %f9594;
	ld.shared.f32 	%f6969, [_ZZ20flash_attention_cudaE7v_block+108];
	fma.rn.f32 	%f9593, %f6941, %f6969, %f9593;
	ld.shared.f32 	%f6970, [_ZZ20flash_attention_cudaE7v_block+112];
	fma.rn.f32 	%f9592, %f6941, %f6970, %f9592;
	ld.shared.f32 	%f6971, [_ZZ20flash_attention_cudaE7v_block+116];
	fma.rn.f32 	%f9591, %f6941, %f6971, %f9591;
	ld.shared.f32 	%f6972, [_ZZ20flash_attention_cudaE7v_block+120];
	fma.rn.f32 	%f9590, %f6941, %f6972, %f9590;
	ld.shared.f32 	%f6973, [_ZZ20flash_attention_cudaE7v_block+124];
	fma.rn.f32 	%f9589, %f6941, %f6973, %f9589;
	ld.shared.f32 	%f6974, [_ZZ20flash_attention_cudaE7v_block+128];
	fma.rn.f32 	%f9588, %f6941, %f6974, %f9588;
	ld.shared.f32 	%f6975, [_ZZ20flash_attention_cudaE7v_block+132];
	fma.rn.f32 	%f9587, %f6941, %f6975, %f9587;
	ld.shared.f32 	%f6976, [_ZZ20flash_attention_cudaE7v_block+136];
	fma.rn.f32 	%f9586, %f6941, %f6976, %f9586;
	ld.shared.f32 	%f6977, [_ZZ20flash_attention_cudaE7v_block+140];
	fma.rn.f32 	%f9585, %f6941, %f6977, %f9585;
	ld.shared.f32 	%f6978, [_ZZ20flash_attention_cudaE7v_block+144];
	fma.rn.f32 	%f9584, %f6941, %f6978, %f9584;
	ld.shared.f32 	%f6979, [_ZZ20flash_attention_cudaE7v_block+148];
	fma.rn.f32 	%f9583, %f6941, %f6979, %f9583;
	ld.shared.f32 	%f6980, [_ZZ20flash_attention_cudaE7v_block+152];
	fma.rn.f32 	%f9582, %f6941, %f6980, %f9582;
	ld.shared.f32 	%f6981, [_ZZ20flash_attention_cudaE7v_block+156];
	fma.rn.f32 	%f9581, %f6941, %f6981, %f9581;
	ld.shared.f32 	%f6982, [_ZZ20flash_attention_cudaE7v_block+160];
	fma.rn.f32 	%f9580, %f6941, %f6982, %f9580;
	ld.shared.f32 	%f6983, [_ZZ20flash_attention_cudaE7v_block+164];
	fma.rn.f32 	%f9579, %f6941, %f6983, %f9579;
	ld.shared.f32 	%f6984, [_ZZ20flash_attention_cudaE7v_block+168];
	fma.rn.f32 	%f9578, %f6941, %f6984, %f9578;
	ld.shared.f32 	%f6985, [_ZZ20flash_attention_cudaE7v_block+172];
	fma.rn.f32 	%f9577, %f6941, %f6985, %f9577;
	ld.shared.f32 	%f6986, [_ZZ20flash_attention_cudaE7v_block+176];
	fma.rn.f32 	%f9576, %f6941, %f6986, %f9576;
	ld.shared.f32 	%f6987, [_ZZ20flash_attention_cudaE7v_block+180];
	fma.rn.f32 	%f9575, %f6941, %f6987, %f9575;
	ld.shared.f32 	%f6988, [_ZZ20flash_attention_cudaE7v_block+184];
	fma.rn.f32 	%f9574, %f6941, %f6988, %f9574;
	ld.shared.f32 	%f6989, [_ZZ20flash_attention_cudaE7v_block+188];
	fma.rn.f32 	%f9573, %f6941, %f6989, %f9573;
	ld.shared.f32 	%f6990, [_ZZ20flash_attention_cudaE7v_block+192];
	fma.rn.f32 	%f9572, %f6941, %f6990, %f9572;
	ld.shared.f32 	%f6991, [_ZZ20flash_attention_cudaE7v_block+196];
	fma.rn.f32 	%f9571, %f6941, %f6991, %f9571;
	ld.shared.f32 	%f6992, [_ZZ20flash_attention_cudaE7v_block+200];
	fma.rn.f32 	%f9570, %f6941, %f6992, %f9570;
	ld.shared.f32 	%f6993, [_ZZ20flash_attention_cudaE7v_block+204];
	fma.rn.f32 	%f9569, %f6941, %f6993, %f9569;
	ld.shared.f32 	%f6994, [_ZZ20flash_attention_cudaE7v_block+208];
	fma.rn.f32 	%f9568, %f6941, %f6994, %f9568;
	ld.shared.f32 	%f6995, [_ZZ20flash_attention_cudaE7v_block+212];
	fma.rn.f32 	%f9567, %f6941, %f6995, %f9567;
	ld.shared.f32 	%f6996, [_ZZ20flash_attention_cudaE7v_block+216];
	fma.rn.f32 	%f9566, %f6941, %f6996, %f9566;
	ld.shared.f32 	%f6997, [_ZZ20flash_attention_cudaE7v_block+220];
	fma.rn.f32 	%f9565, %f6941, %f6997, %f9565;
	ld.shared.f32 	%f6998, [_ZZ20flash_attention_cudaE7v_block+224];
	fma.rn.f32 	%f9564, %f6941, %f6998, %f9564;
	ld.shared.f32 	%f6999, [_ZZ20flash_attention_cudaE7v_block+228];
	fma.rn.f32 	%f9563, %f6941, %f6999, %f9563;
	ld.shared.f32 	%f7000, [_ZZ20flash_attention_cudaE7v_block+232];
	fma.rn.f32 	%f9562, %f6941, %f7000, %f9562;
	ld.shared.f32 	%f7001, [_ZZ20flash_attention_cudaE7v_block+236];
	fma.rn.f32 	%f9561, %f6941, %f7001, %f9561;
	ld.shared.f32 	%f7002, [_ZZ20flash_attention_cudaE7v_block+240];
	fma.rn.f32 	%f9560, %f6941, %f7002, %f9560;
	ld.shared.f32 	%f7003, [_ZZ20flash_attention_cudaE7v_block+244];
	fma.rn.f32 	%f9559, %f6941, %f7003, %f9559;
	ld.shared.f32 	%f7004, [_ZZ20flash_attention_cudaE7v_block+248];
	fma.rn.f32 	%f9558, %f6941, %f7004, %f9558;
	ld.shared.f32 	%f7005, [_ZZ20flash_attention_cudaE7v_block+252];
	fma.rn.f32 	%f9557, %f6941, %f7005, %f9557;
	ld.shared.f32 	%f7006, [_ZZ20flash_attention_cudaE7v_block+256];
	fma.rn.f32 	%f9556, %f6941, %f7006, %f9556;
	ld.shared.f32 	%f7007, [_ZZ20flash_attention_cudaE7v_block+260];
	fma.rn.f32 	%f9555, %f6941, %f7007, %f9555;
	ld.shared.f32 	%f7008, [_ZZ20flash_attention_cudaE7v_block+264];
	fma.rn.f32 	%f9554, %f6941, %f7008, %f9554;
	ld.shared.f32 	%f7009, [_ZZ20flash_attention_cudaE7v_block+268];
	fma.rn.f32 	%f9553, %f6941, %f7009, %f9553;
	ld.shared.f32 	%f7010, [_ZZ20flash_attention_cudaE7v_block+272];
	fma.rn.f32 	%f9552, %f6941, %f7010, %f9552;
	ld.shared.f32 	%f7011, [_ZZ20flash_attention_cudaE7v_block+276];
	fma.rn.f32 	%f9551, %f6941, %f7011, %f9551;
	ld.shared.f32 	%f7012, [_ZZ20flash_attention_cudaE7v_block+280];
	fma.rn.f32 	%f9550, %f6941, %f7012, %f9550;
	ld.shared.f32 	%f7013, [_ZZ20flash_attention_cudaE7v_block+284];
	fma.rn.f32 	%f9549, %f6941, %f7013, %f9549;
	ld.shared.f32 	%f7014, [_ZZ20flash_attention_cudaE7v_block+288];
	fma.rn.f32 	%f9548, %f6941, %f7014, %f9548;
	ld.shared.f32 	%f7015, [_ZZ20flash_attention_cudaE7v_block+292];
	fma.rn.f32 	%f9547, %f6941, %f7015, %f9547;
	ld.shared.f32 	%f7016, [_ZZ20flash_attention_cudaE7v_block+296];
	fma.rn.f32 	%f9546, %f6941, %f7016, %f9546;
	ld.shared.f32 	%f7017, [_ZZ20flash_attention_cudaE7v_block+300];
	fma.rn.f32 	%f9545, %f6941, %f7017, %f9545;
	ld.shared.f32 	%f7018, [_ZZ20flash_attention_cudaE7v_block+304];
	fma.rn.f32 	%f9544, %f6941, %f7018, %f9544;
	ld.shared.f32 	%f7019, [_ZZ20flash_attention_cudaE7v_block+308];
	fma.rn.f32 	%f9543, %f6941, %f7019, %f9543;
	ld.shared.f32 	%f7020, [_ZZ20flash_attention_cudaE7v_block+312];
	fma.rn.f32 	%f9542, %f6941, %f7020, %f9542;
	ld.shared.f32 	%f7021, [_ZZ20flash_attention_cudaE7v_block+316];
	fma.rn.f32 	%f9541, %f6941, %f7021, %f9541;
	ld.shared.f32 	%f7022, [_ZZ20flash_attention_cudaE7v_block+320];
	fma.rn.f32 	%f9540, %f6941, %f7022, %f9540;
	ld.shared.f32 	%f7023, [_ZZ20flash_attention_cudaE7v_block+324];
	fma.rn.f32 	%f9539, %f6941, %f7023, %f9539;
	ld.shared.f32 	%f7024, [_ZZ20flash_attention_cudaE7v_block+328];
	fma.rn.f32 	%f9538, %f6941, %f7024, %f9538;
	ld.shared.f32 	%f7025, [_ZZ20flash_attention_cudaE7v_block+332];
	fma.rn.f32 	%f9537, %f6941, %f7025, %f9537;
	ld.shared.f32 	%f7026, [_ZZ20flash_attention_cudaE7v_block+336];
	fma.rn.f32 	%f9536, %f6941, %f7026, %f9536;
	ld.shared.f32 	%f7027, [_ZZ20flash_attention_cudaE7v_block+340];
	fma.rn.f32 	%f9535, %f6941, %f7027, %f9535;
	ld.shared.f32 	%f7028, [_ZZ20flash_attention_cudaE7v_block+344];
	fma.rn.f32 	%f9534, %f6941, %f7028, %f9534;
	ld.shared.f32 	%f7029, [_ZZ20flash_attention_cudaE7v_block+348];
	fma.rn.f32 	%f9533, %f6941, %f7029, %f9533;
	ld.shared.f32 	%f7030, [_ZZ20flash_attention_cudaE7v_block+352];
	fma.rn.f32 	%f9532, %f6941, %f7030, %f9532;
	ld.shared.f32 	%f7031, [_ZZ20flash_attention_cudaE7v_block+356];
	fma.rn.f32 	%f9531, %f6941, %f7031, %f9531;
	ld.shared.f32 	%f7032, [_ZZ20flash_attention_cudaE7v_block+360];
	fma.rn.f32 	%f9530, %f6941, %f7032, %f9530;
	ld.shared.f32 	%f7033, [_ZZ20flash_attention_cudaE7v_block+364];
	fma.rn.f32 	%f9529, %f6941, %f7033, %f9529;
	ld.shared.f32 	%f7034, [_ZZ20flash_attention_cudaE7v_block+368];
	fma.rn.f32 	%f9528, %f6941, %f7034, %f9528;
	ld.shared.f32 	%f7035, [_ZZ20flash_attention_cudaE7v_block+372];
	fma.rn.f32 	%f9527, %f6941, %f7035, %f9527;
	ld.shared.f32 	%f7036, [_ZZ20flash_attention_cudaE7v_block+376];
	fma.rn.f32 	%f9526, %f6941, %f7036, %f9526;
	ld.shared.f32 	%f7037, [_ZZ20flash_attention_cudaE7v_block+380];
	fma.rn.f32 	%f9525, %f6941, %f7037, %f9525;
	ld.shared.f32 	%f7038, [_ZZ20flash_attention_cudaE7v_block+384];
	fma.rn.f32 	%f9524, %f6941, %f7038, %f9524;
	ld.shared.f32 	%f7039, [_ZZ20flash_attention_cudaE7v_block+388];
	fma.rn.f32 	%f9523, %f6941, %f7039, %f9523;
	ld.shared.f32 	%f7040, [_ZZ20flash_attention_cudaE7v_block+392];
	fma.rn.f32 	%f9522, %f6941, %f7040, %f9522;
	ld.shared.f32 	%f7041, [_ZZ20flash_attention_cudaE7v_block+396];
	fma.rn.f32 	%f9521, %f6941, %f7041, %f9521;
	ld.shared.f32 	%f7042, [_ZZ20flash_attention_cudaE7v_block+400];
	fma.rn.f32 	%f9520, %f6941, %f7042, %f9520;
	ld.shared.f32 	%f7043, [_ZZ20flash_attention_cudaE7v_block+404];
	fma.rn.f32 	%f9519, %f6941, %f7043, %f9519;
	ld.shared.f32 	%f7044, [_ZZ20flash_attention_cudaE7v_block+408];
	fma.rn.f32 	%f9518, %f6941, %f7044, %f9518;
	ld.shared.f32 	%f7045, [_ZZ20flash_attention_cudaE7v_block+412];
	fma.rn.f32 	%f9517, %f6941, %f7045, %f9517;
	ld.shared.f32 	%f7046, [_ZZ20flash_attention_cudaE7v_block+416];
	fma.rn.f32 	%f9516, %f6941, %f7046, %f9516;
	ld.shared.f32 	%f7047, [_ZZ20flash_attention_cudaE7v_block+420];
	fma.rn.f32 	%f9515, %f6941, %f7047, %f9515;
	ld.shared.f32 	%f7048, [_ZZ20flash_attention_cudaE7v_block+424];
	fma.rn.f32 	%f9514, %f6941, %f7048, %f9514;
	ld.shared.f32 	%f7049, [_ZZ20flash_attention_cudaE7v_block+428];
	fma.rn.f32 	%f9513, %f6941, %f7049, %f9513;
	ld.shared.f32 	%f7050, [_ZZ20flash_attention_cudaE7v_block+432];
	fma.rn.f32 	%f9512, %f6941, %f7050, %f9512;
	ld.shared.f32 	%f7051, [_ZZ20flash_attention_cudaE7v_block+436];
	fma.rn.f32 	%f9511, %f6941, %f7051, %f9511;
	ld.shared.f32 	%f7052, [_ZZ20flash_attention_cudaE7v_block+440];
	fma.rn.f32 	%f9510, %f6941, %f7052, %f9510;
	ld.shared.f32 	%f7053, [_ZZ20flash_attention_cudaE7v_block+444];
	fma.rn.f32 	%f9509, %f6941, %f7053, %f9509;
	ld.shared.f32 	%f7054, [_ZZ20flash_attention_cudaE7v_block+448];
	fma.rn.f32 	%f9508, %f6941, %f7054, %f9508;
	ld.shared.f32 	%f7055, [_ZZ20flash_attention_cudaE7v_block+452];
	fma.rn.f32 	%f9507, %f6941, %f7055, %f9507;
	ld.shared.f32 	%f7056, [_ZZ20flash_attention_cudaE7v_block+456];
	fma.rn.f32 	%f9506, %f6941, %f7056, %f9506;
	ld.shared.f32 	%f7057, [_ZZ20flash_attention_cudaE7v_block+460];
	fma.rn.f32 	%f9505, %f6941, %f7057, %f9505;
	ld.shared.f32 	%f7058, [_ZZ20flash_attention_cudaE7v_block+464];
	fma.rn.f32 	%f9504, %f6941, %f7058, %f9504;
	ld.shared.f32 	%f7059, [_ZZ20flash_attention_cudaE7v_block+468];
	fma.rn.f32 	%f9503, %f6941, %f7059, %f9503;
	ld.shared.f32 	%f7060, [_ZZ20flash_attention_cudaE7v_block+472];
	fma.rn.f32 	%f9502, %f6941, %f7060, %f9502;
	ld.shared.f32 	%f7061, [_ZZ20flash_attention_cudaE7v_block+476];
	fma.rn.f32 	%f9501, %f6941, %f7061, %f9501;
	ld.shared.f32 	%f7062, [_ZZ20flash_attention_cudaE7v_block+480];
	fma.rn.f32 	%f9500, %f6941, %f7062, %f9500;
	ld.shared.f32 	%f7063, [_ZZ20flash_attention_cudaE7v_block+484];
	fma.rn.f32 	%f9499, %f6941, %f7063, %f9499;
	ld.shared.f32 	%f7064, [_ZZ20flash_attention_cudaE7v_block+488];
	fma.rn.f32 	%f9498, %f6941, %f7064, %f9498;
	ld.shared.f32 	%f7065, [_ZZ20flash_attention_cudaE7v_block+492];
	fma.rn.f32 	%f9497, %f6941, %f7065, %f9497;
	ld.shared.f32 	%f7066, [_ZZ20flash_attention_cudaE7v_block+496];
	fma.rn.f32 	%f9496, %f6941, %f7066, %f9496;
	ld.shared.f32 	%f7067, [_ZZ20flash_attention_cudaE7v_block+500];
	fma.rn.f32 	%f9495, %f6941, %f7067, %f9495;
	ld.shared.f32 	%f7068, [_ZZ20flash_attention_cudaE7v_block+504];
	fma.rn.f32 	%f9494, %f6941, %f7068, %f9494;
	ld.shared.f32 	%f7069, [_ZZ20flash_attention_cudaE7v_block+508];
	fma.rn.f32 	%f9493, %f6941, %f7069, %f9493;
	add.s32 	%r179, %r62, 1;
	setp.ge.s32 	%p50, %r179, %r252;
	@%p50 bra 	$L__BB0_79;
	ld.param.u32 	%r253, [flash_attention_cuda_param_7];
	sub.f32 	%f7070, %f9635, %f9638;
	fma.rn.f32 	%f7071, %f7070, 0f3BBB989D, 0f3F000000;
	cvt.sat.f32.f32 	%f7072, %f7071;
	mov.f32 	%f7073, 0f4B400001;
	mov.f32 	%f7074, 0f437C0000;
	fma.rm.f32 	%f7075, %f7072, %f7074, %f7073;
	add.f32 	%f7076, %f7075, 0fCB40007F;
	neg.f32 	%f7077, %f7076;
	fma.rn.f32 	%f7078, %f7070, 0f3FB8AA3B, %f7077;
	fma.rn.f32 	%f7079, %f7070, 0f32A57060, %f7078;
	mov.b32 	%r180, %f7075;
	shl.b32 	%r181, %r180, 23;
	mov.b32 	%f7080, %r181;
	ex2.approx.ftz.f32 	%f7081, %f7079;
	mul.f32 	%f7082, %f7081, %f7080;
	add.f32 	%f9637, %f9637, %f7082;
	ld.shared.f32 	%f7083, [_ZZ20flash_attention_cudaE7v_block+512];
	fma.rn.f32 	%f9620, %f7082, %f7083, %f9620;
	ld.shared.f32 	%f7084, [_ZZ20flash_attention_cudaE7v_block+516];
	fma.rn.f32 	%f9619, %f7082, %f7084, %f9619;
	ld.shared.f32 	%f7085, [_ZZ20flash_attention_cudaE7v_block+520];
	fma.rn.f32 	%f9618, %f7082, %f7085, %f9618;
	ld.shared.f32 	%f7086, [_ZZ20flash_attention_cudaE7v_block+524];
	fma.rn.f32 	%f9617, %f7082, %f7086, %f9617;
	ld.shared.f32 	%f7087, [_ZZ20flash_attention_cudaE7v_block+528];
	fma.rn.f32 	%f9616, %f7082, %f7087, %f9616;
	ld.shared.f32 	%f7088, [_ZZ20flash_attention_cudaE7v_block+532];
	fma.rn.f32 	%f9615, %f7082, %f7088, %f9615;
	ld.shared.f32 	%f7089, [_ZZ20flash_attention_cudaE7v_block+536];
	fma.rn.f32 	%f9614, %f7082, %f7089, %f9614;
	ld.shared.f32 	%f7090, [_ZZ20flash_attention_cudaE7v_block+540];
	fma.rn.f32 	%f9613, %f7082, %f7090, %f9613;
	ld.shared.f32 	%f7091, [_ZZ20flash_attention_cudaE7v_block+544];
	fma.rn.f32 	%f9612, %f7082, %f7091, %f9612;
	ld.shared.f32 	%f7092, [_ZZ20flash_attention_cudaE7v_block+548];
	fma.rn.f32 	%f9611, %f7082, %f7092, %f9611;
	ld.shared.f32 	%f7093, [_ZZ20flash_attention_cudaE7v_block+552];
	fma.rn.f32 	%f9610, %f7082, %f7093, %f9610;
	ld.shared.f32 	%f7094, [_ZZ20flash_attention_cudaE7v_block+556];
	fma.rn.f32 	%f9609, %f7082, %f7094, %f9609;
	ld.shared.f32 	%f7095, [_ZZ20flash_attention_cudaE7v_block+560];
	fma.rn.f32 	%f9608, %f7082, %f7095, %f9608;
	ld.shared.f32 	%f7096, [_ZZ20flash_attention_cudaE7v_block+564];
	fma.rn.f32 	%f9607, %f7082, %f7096, %f9607;
	ld.shared.f32 	%f7097, [_ZZ20flash_attention_cudaE7v_block+568];
	fma.rn.f32 	%f9606, %f7082, %f7097, %f9606;
	ld.shared.f32 	%f7098, [_ZZ20flash_attention_cudaE7v_block+572];
	fma.rn.f32 	%f9605, %f7082, %f7098, %f9605;
	ld.shared.f32 	%f7099, [_ZZ20flash_attention_cudaE7v_block+576];
	fma.rn.f32 	%f9604, %f7082, %f7099, %f9604;
	ld.shared.f32 	%f7100, [_ZZ20flash_attention_cudaE7v_block+580];
	fma.rn.f32 	%f9603, %f7082, %f7100, %f9603;
	ld.shared.f32 	%f7101, [_ZZ20flash_attention_cudaE7v_block+584];
	fma.rn.f32 	%f9602, %f7082, %f7101, %f9602;
	ld.shared.f32 	%f7102, [_ZZ20flash_attention_cudaE7v_block+588];
	fma.rn.f32 	%f9601, %f7082, %f7102, %f9601;
	ld.shared.f32 	%f7103, [_ZZ20flash_attention_cudaE7v_block+592];
	fma.rn.f32 	%f9600, %f7082, %f7103, %f9600;
	ld.shared.f32 	%f7104, [_ZZ20flash_attention_cudaE7v_block+596];
	fma.rn.f32 	%f9599, %f7082, %f7104, %f9599;
	ld.shared.f32 	%f7105, [_ZZ20flash_attention_cudaE7v_block+600];
	fma.rn.f32 	%f9598, %f7082, %f7105, %f9598;
	ld.shared.f32 	%f7106, [_ZZ20flash_attention_cudaE7v_block+604];
	fma.rn.f32 	%f9597, %f7082, %f7106, %f9597;
	ld.shared.f32 	%f7107, [_ZZ20flash_attention_cudaE7v_block+608];
	fma.rn.f32 	%f9596, %f7082, %f7107, %f9596;
	ld.shared.f32 	%f7108, [_ZZ20flash_attention_cudaE7v_block+612];
	fma.rn.f32 	%f9595, %f7082, %f7108, %f9595;
	ld.shared.f32 	%f7109, [_ZZ20flash_attention_cudaE7v_block+616];
	fma.rn.f32 	%f9594, %f7082, %f7109, %f9594;
	ld.shared.f32 	%f7110, [_ZZ20flash_attention_cudaE7v_block+620];
	fma.rn.f32 	%f9593, %f7082, %f7110, %f9593;
	ld.shared.f32 	%f7111, [_ZZ20flash_attention_cudaE7v_block+624];
	fma.rn.f32 	%f9592, %f7082, %f7111, %f9592;
	ld.shared.f32 	%f7112, [_ZZ20flash_attention_cudaE7v_block+628];
	fma.rn.f32 	%f9591, %f7082, %f7112, %f9591;
	ld.shared.f32 	%f7113, [_ZZ20flash_attention_cudaE7v_block+632];
	fma.rn.f32 	%f9590, %f7082, %f7113, %f9590;
	ld.shared.f32 	%f7114, [_ZZ20flash_attention_cudaE7v_block+636];
	fma.rn.f32 	%f9589, %f7082, %f7114, %f9589;
	ld.shared.f32 	%f7115, [_ZZ20flash_attention_cudaE7v_block+640];
	fma.rn.f32 	%f9588, %f7082, %f7115, %f9588;
	ld.shared.f32 	%f7116, [_ZZ20flash_attention_cudaE7v_block+644];
	fma.rn.f32 	%f9587, %f7082, %f7116, %f9587;
	ld.shared.f32 	%f7117, [_ZZ20flash_attention_cudaE7v_block+648];
	fma.rn.f32 	%f9586, %f7082, %f7117, %f9586;
	ld.shared.f32 	%f7118, [_ZZ20flash_attention_cudaE7v_block+652];
	fma.rn.f32 	%f9585, %f7082, %f7118, %f9585;
	ld.shared.f32 	%f7119, [_ZZ20flash_attention_cudaE7v_block+656];
	fma.rn.f32 	%f9584, %f7082, %f7119, %f9584;
	ld.shared.f32 	%f7120, [_ZZ20flash_attention_cudaE7v_block+660];
	fma.rn.f32 	%f9583, %f7082, %f7120, %f9583;
	ld.shared.f32 	%f7121, [_ZZ20flash_attention_cudaE7v_block+664];
	fma.rn.f32 	%f9582, %f7082, %f7121, %f9582;
	ld.shared.f32 	%f7122, [_ZZ20flash_attention_cudaE7v_block+668];
	fma.rn.f32 	%f9581, %f7082, %f7122, %f9581;
	ld.shared.f32 	%f7123, [_ZZ20flash_attention_cudaE7v_block+672];
	fma.rn.f32 	%f9580, %f7082, %f7123, %f9580;
	ld.shared.f32 	%f7124, [_ZZ20flash_attention_cudaE7v_block+676];
	fma.rn.f32 	%f9579, %f7082, %f7124, %f9579;
	ld.shared.f32 	%f7125, [_ZZ20flash_attention_cudaE7v_block+680];
	fma.rn.f32 	%f9578, %f7082, %f7125, %f9578;
	ld.shared.f32 	%f7126, [_ZZ20flash_attention_cudaE7v_block+684];
	fma.rn.f32 	%f9577, %f7082, %f7126, %f9577;
	ld.shared.f32 	%f7127, [_ZZ20flash_attention_cudaE7v_block+688];
	fma.rn.f32 	%f9576, %f7082, %f7127, %f9576;
	ld.shared.f32 	%f7128, [_ZZ20flash_attention_cudaE7v_block+692];
	fma.rn.f32 	%f9575, %f7082, %f7128, %f9575;
	ld.shared.f32 	%f7129, [_ZZ20flash_attention_cudaE7v_block+696];
	fma.rn.f32 	%f9574, %f7082, %f7129, %f9574;
	ld.shared.f32 	%f7130, [_ZZ20flash_attention_cudaE7v_block+700];
	fma.rn.f32 	%f9573, %f7082, %f7130, %f9573;
	ld.shared.f32 	%f7131, [_ZZ20flash_attention_cudaE7v_block+704];
	fma.rn.f32 	%f9572, %f7082, %f7131, %f9572;
	ld.shared.f32 	%f7132, [_ZZ20flash_attention_cudaE7v_block+708];
	fma.rn.f32 	%f9571, %f7082, %f7132, %f9571;
	ld.shared.f32 	%f7133, [_ZZ20flash_attention_cudaE7v_block+712];
	fma.rn.f32 	%f9570, %f7082, %f7133, %f9570;
	ld.shared.f32 	%f7134, [_ZZ20flash_attention_cudaE7v_block+716];
	fma.rn.f32 	%f9569, %f7082, %f7134, %f9569;
	ld.shared.f32 	%f7135, [_ZZ20flash_attention_cudaE7v_block+720];
	fma.rn.f32 	%f9568, %f7082, %f7135, %f9568;
	ld.shared.f32 	%f7136, [_ZZ20flash_attention_cudaE7v_block+724];
	fma.rn.f32 	%f9567, %f7082, %f7136, %f9567;
	ld.shared.f32 	%f7137, [_ZZ20flash_attention_cudaE7v_block+728];
	fma.rn.f32 	%f9566, %f7082, %f7137, %f9566;
	ld.shared.f32 	%f7138, [_ZZ20flash_attention_cudaE7v_block+732];
	fma.rn.f32 	%f9565, %f7082, %f7138, %f9565;
	ld.shared.f32 	%f7139, [_ZZ20flash_attention_cudaE7v_block+736];
	fma.rn.f32 	%f9564, %f7082, %f7139, %f9564;
	ld.shared.f32 	%f7140, [_ZZ20flash_attention_cudaE7v_block+740];
	fma.rn.f32 	%f9563, %f7082, %f7140, %f9563;
	ld.shared.f32 	%f7141, [_ZZ20flash_attention_cudaE7v_block+744];
	fma.rn.f32 	%f9562, %f7082, %f7141, %f9562;
	ld.shared.f32 	%f7142, [_ZZ20flash_attention_cudaE7v_block+748];
	fma.rn.f32 	%f9561, %f7082, %f7142, %f9561;
	ld.shared.f32 	%f7143, [_ZZ20flash_attention_cudaE7v_block+752];
	fma.rn.f32 	%f9560, %f7082, %f7143, %f9560;
	ld.shared.f32 	%f7144, [_ZZ20flash_attention_cudaE7v_block+756];
	fma.rn.f32 	%f9559, %f7082, %f7144, %f9559;
	ld.shared.f32 	%f7145, [_ZZ20flash_attention_cudaE7v_block+760];
	fma.rn.f32 	%f9558, %f7082, %f7145, %f9558;
	ld.shared.f32 	%f7146, [_ZZ20flash_attention_cudaE7v_block+764];
	fma.rn.f32 	%f9557, %f7082, %f7146, %f9557;
	ld.shared.f32 	%f7147, [_ZZ20flash_attention_cudaE7v_block+768];
	fma.rn.f32 	%f9556, %f7082, %f7147, %f9556;
	ld.shared.f32 	%f7148, [_ZZ20flash_attention_cudaE7v_block+772];
	fma.rn.f32 	%f9555, %f7082, %f7148, %f9555;
	ld.shared.f32 	%f7149, [_ZZ20flash_attention_cudaE7v_block+776];
	fma.rn.f32 	%f9554, %f7082, %f7149, %f9554;
	ld.shared.f32 	%f7150, [_ZZ20flash_attention_cudaE7v_block+780];
	fma.rn.f32 	%f9553, %f7082, %f7150, %f9553;
	ld.shared.f32 	%f7151, [_ZZ20flash_attention_cudaE7v_block+784];
	fma.rn.f32 	%f9552, %f7082, %f7151, %f9552;
	ld.shared.f32 	%f7152, [_ZZ20flash_attention_cudaE7v_block+788];
	fma.rn.f32 	%f9551, %f7082, %f7152, %f9551;
	ld.shared.f32 	%f7153, [_ZZ20flash_attention_cudaE7v_block+792];
	fma.rn.f32 	%f9550, %f7082, %f7153, %f9550;
	ld.shared.f32 	%f7154, [_ZZ20flash_attention_cudaE7v_block+796];
	fma.rn.f32 	%f9549, %f7082, %f7154, %f9549;
	ld.shared.f32 	%f7155, [_ZZ20flash_attention_cudaE7v_block+800];
	fma.rn.f32 	%f9548, %f7082, %f7155, %f9548;
	ld.shared.f32 	%f7156, [_ZZ20flash_attention_cudaE7v_block+804];
	fma.rn.f32 	%f9547, %f7082, %f7156, %f9547;
	ld.shared.f32 	%f7157, [_ZZ20flash_attention_cudaE7v_block+808];
	fma.rn.f32 	%f9546, %f7082, %f7157, %f9546;
	ld.shared.f32 	%f7158, [_ZZ20flash_attention_cudaE7v_block+812];
	fma.rn.f32 	%f9545, %f7082, %f7158, %f9545;
	ld.shared.f32 	%f7159, [_ZZ20flash_attention_cudaE7v_block+816];
	fma.rn.f32 	%f9544, %f7082, %f7159, %f9544;
	ld.shared.f32 	%f7160, [_ZZ20flash_attention_cudaE7v_block+820];
	fma.rn.f32 	%f9543, %f7082, %f7160, %f9543;
	ld.shared.f32 	%f7161, [_ZZ20flash_attention_cudaE7v_block+824];
	fma.rn.f32 	%f9542, %f7082, %f7161, %f9542;
	ld.shared.f32 	%f7162, [_ZZ20flash_attention_cudaE7v_block+828];
	fma.rn.f32 	%f9541, %f7082, %f7162, %f9541;
	ld.shared.f32 	%f7163, [_ZZ20flash_attention_cudaE7v_block+832];
	fma.rn.f32 	%f9540, %f7082, %f7163, %f9540;
	ld.shared.f32 	%f7164, [_ZZ20flash_attention_cudaE7v_block+836];
	fma.rn.f32 	%f9539, %f7082, %f7164, %f9539;
	ld.shared.f32 	%f7165, [_ZZ20flash_attention_cudaE7v_block+840];
	fma.rn.f32 	%f9538, %f7082, %f7165, %f9538;
	ld.shared.f32 	%f7166, [_ZZ20flash_attention_cudaE7v_block+844];
	fma.rn.f32 	%f9537, %f7082, %f7166, %f9537;
	ld.shared.f32 	%f7167, [_ZZ20flash_attention_cudaE7v_block+848];
	fma.rn.f32 	%f9536, %f7082, %f7167, %f9536;
	ld.shared.f32 	%f7168, [_ZZ20flash_attention_cudaE7v_block+852];
	fma.rn.f32 	%f9535, %f7082, %f7168, %f9535;
	ld.shared.f32 	%f7169, [_ZZ20flash_attention_cudaE7v_block+856];
	fma.rn.f32 	%f9534, %f7082, %f7169, %f9534;
	ld.shared.f32 	%f7170, [_ZZ20flash_attention_cudaE7v_block+860];
	fma.rn.f32 	%f9533, %f7082, %f7170, %f9533;
	ld.shared.f32 	%f7171, [_ZZ20flash_attention_cudaE7v_block+864];
	fma.rn.f32 	%f9532, %f7082, %f7171, %f9532;
	ld.shared.f32 	%f7172, [_ZZ20flash_attention_cudaE7v_block+868];
	fma.rn.f32 	%f9531, %f7082, %f7172, %f9531;
	ld.shared.f32 	%f7173, [_ZZ20flash_attention_cudaE7v_block+872];
	fma.rn.f32 	%f9530, %f7082, %f7173, %f9530;
	ld.shared.f32 	%f7174, [_ZZ20flash_attention_cudaE7v_block+876];
	fma.rn.f32 	%f9529, %f7082, %f7174, %f9529;
	ld.shared.f32 	%f7175, [_ZZ20flash_attention_cudaE7v_block+880];
	fma.rn.f32 	%f9528, %f7082, %f7175, %f9528;
	ld.shared.f32 	%f7176, [_ZZ20flash_attention_cudaE7v_block+884];
	fma.rn.f32 	%f9527, %f7082, %f7176, %f9527;
	ld.shared.f32 	%f7177, [_ZZ20flash_attention_cudaE7v_block+888];
	fma.rn.f32 	%f9526, %f7082, %f7177, %f9526;
	ld.shared.f32 	%f7178, [_ZZ20flash_attention_cudaE7v_block+892];
	fma.rn.f32 	%f9525, %f7082, %f7178, %f9525;
	ld.shared.f32 	%f7179, [_ZZ20flash_attention_cudaE7v_block+896];
	fma.rn.f32 	%f9524, %f7082, %f7179, %f9524;
	ld.shared.f32 	%f7180, [_ZZ20flash_attention_cudaE7v_block+900];
	fma.rn.f32 	%f9523, %f7082, %f7180, %f9523;
	ld.shared.f32 	%f7181, [_ZZ20flash_attention_cudaE7v_block+904];
	fma.rn.f32 	%f9522, %f7082, %f7181, %f9522;
	ld.shared.f32 	%f7182, [_ZZ20flash_attention_cudaE7v_block+908];
	fma.rn.f32 	%f9521, %f7082, %f7182, %f9521;
	ld.shared.f32 	%f7183, [_ZZ20flash_attention_cudaE7v_block+912];
	fma.rn.f32 	%f9520, %f7082, %f7183, %f9520;
	ld.shared.f32 	%f7184, [_ZZ20flash_attention_cudaE7v_block+916];
	fma.rn.f32 	%f9519, %f7082, %f7184, %f9519;
	ld.shared.f32 	%f7185, [_ZZ20flash_attention_cudaE7v_block+920];
	fma.rn.f32 	%f9518, %f7082, %f7185, %f9518;
	ld.shared.f32 	%f7186, [_ZZ20flash_attention_cudaE7v_block+924];
	fma.rn.f32 	%f9517, %f7082, %f7186, %f9517;
	ld.shared.f32 	%f7187, [_ZZ20flash_attention_cudaE7v_block+928];
	fma.rn.f32 	%f9516, %f7082, %f7187, %f9516;
	ld.shared.f32 	%f7188, [_ZZ20flash_attention_cudaE7v_block+932];
	fma.rn.f32 	%f9515, %f7082, %f7188, %f9515;
	ld.shared.f32 	%f7189, [_ZZ20flash_attention_cudaE7v_block+936];
	fma.rn.f32 	%f9514, %f7082, %f7189, %f9514;
	ld.shared.f32 	%f7190, [_ZZ20flash_attention_cudaE7v_block+940];
	fma.rn.f32 	%f9513, %f7082, %f7190, %f9513;
	ld.shared.f32 	%f7191, [_ZZ20flash_attention_cudaE7v_block+944];
	fma.rn.f32 	%f9512, %f7082, %f7191, %f9512;
	ld.shared.f32 	%f7192, [_ZZ20flash_attention_cudaE7v_block+948];
	fma.rn.f32 	%f9511, %f7082, %f7192, %f9511;
	ld.shared.f32 	%f7193, [_ZZ20flash_attention_cudaE7v_block+952];
	fma.rn.f32 	%f9510, %f7082, %f7193, %f9510;
	ld.shared.f32 	%f7194, [_ZZ20flash_attention_cudaE7v_block+956];
	fma.rn.f32 	%f9509, %f7082, %f7194, %f9509;
	ld.shared.f32 	%f7195, [_ZZ20flash_attention_cudaE7v_block+960];
	fma.rn.f32 	%f9508, %f7082, %f7195, %f9508;
	ld.shared.f32 	%f7196, [_ZZ20flash_attention_cudaE7v_block+964];
	fma.rn.f32 	%f9507, %f7082, %f7196, %f9507;
	ld.shared.f32 	%f7197, [_ZZ20flash_attention_cudaE7v_block+968];
	fma.rn.f32 	%f9506, %f7082, %f7197, %f9506;
	ld.shared.f32 	%f7198, [_ZZ20flash_attention_cudaE7v_block+972];
	fma.rn.f32 	%f9505, %f7082, %f7198, %f9505;
	ld.shared.f32 	%f7199, [_ZZ20flash_attention_cudaE7v_block+976];
	fma.rn.f32 	%f9504, %f7082, %f7199, %f9504;
	ld.shared.f32 	%f7200, [_ZZ20flash_attention_cudaE7v_block+980];
	fma.rn.f32 	%f9503, %f7082, %f7200, %f9503;
	ld.shared.f32 	%f7201, [_ZZ20flash_attention_cudaE7v_block+984];
	fma.rn.f32 	%f9502, %f7082, %f7201, %f9502;
	ld.shared.f32 	%f7202, [_ZZ20flash_attention_cudaE7v_block+988];
	fma.rn.f32 	%f9501, %f7082, %f7202, %f9501;
	ld.shared.f32 	%f7203, [_ZZ20flash_attention_cudaE7v_block+992];
	fma.rn.f32 	%f9500, %f7082, %f7203, %f9500;
	ld.shared.f32 	%f7204, [_ZZ20flash_attention_cudaE7v_block+996];
	fma.rn.f32 	%f9499, %f7082, %f7204, %f9499;
	ld.shared.f32 	%f7205, [_ZZ20flash_attention_cudaE7v_block+1000];
	fma.rn.f32 	%f9498, %f7082, %f7205, %f9498;
	ld.shared.f32 	%f7206, [_ZZ20flash_attention_cudaE7v_block+1004];
	fma.rn.f32 	%f9497, %f7082, %f7206, %f9497;
	ld.shared.f32 	%f7207, [_ZZ20flash_attention_cudaE7v_block+1008];
	fma.rn.f32 	%f9496, %f7082, %f7207, %f9496;
	ld.shared.f32 	%f7208, [_ZZ20flash_attention_cudaE7v_block+1012];
	fma.rn.f32 	%f9495, %f7082, %f7208, %f9495;
	ld.shared.f32 	%f7209, [_ZZ20flash_attention_cudaE7v_block+1016];
	fma.rn.f32 	%f9494, %f7082, %f7209, %f9494;
	ld.shared.f32 	%f7210, [_ZZ20flash_attention_cudaE7v_block+1020];
	fma.rn.f32 	%f9493, %f7082, %f7210, %f9493;
	add.s32 	%r182, %r62, 2;
	setp.ge.s32 	%p51, %r182, %r253;
	@%p51 bra 	$L__BB0_79;
	ld.param.u32 	%r254, [flash_attention_cuda_param_7];
	sub.f32 	%f7211, %f9634, %f9638;
	fma.rn.f32 	%f7212, %f7211, 0f3BBB989D, 0f3F000000;
	cvt.sat.f32.f32 	%f7213, %f7212;
	mov.f32 	%f7214, 0f4B400001;
	mov.f32 	%f7215, 0f437C0000;
	fma.rm.f32 	%f7216, %f7213, %f7215, %f7214;
	add.f32 	%f7217, %f7216, 0fCB40007F;
	neg.f32 	%f7218, %f7217;
	fma.rn.f32 	%f7219, %f7211, 0f3FB8AA3B, %f7218;
	fma.rn.f32 	%f7220, %f7211, 0f32A57060, %f7219;
	mov.b32 	%r183, %f7216;
	shl.b32 	%r184, %r183, 23;
	mov.b32 	%f7221, %r184;
	ex2.approx.ftz.f32 	%f7222, %f7220;
	mul.f32 	%f7223, %f7222, %f7221;
	add.f32 	%f9637, %f9637, %f7223;
	ld.shared.f32 	%f7224, [_ZZ20flash_attention_cudaE7v_block+1024];
	fma.rn.f32 	%f9620, %f7223, %f7224, %f9620;
	ld.shared.f32 	%f7225, [_ZZ20flash_attention_cudaE7v_block+1028];
	fma.rn.f32 	%f9619, %f7223, %f7225, %f9619;
	ld.shared.f32 	%f7226, [_ZZ20flash_attention_cudaE7v_block+1032];
	fma.rn.f32 	%f9618, %f7223, %f7226, %f9618;
	ld.shared.f32 	%f7227, [_ZZ20flash_attention_cudaE7v_block+1036];
	fma.rn.f32 	%f9617, %f7223, %f7227, %f9617;
	ld.shared.f32 	%f7228, [_ZZ20flash_attention_cudaE7v_block+1040];
	fma.rn.f32 	%f9616, %f7223, %f7228, %f9616;
	ld.shared.f32 	%f7229, [_ZZ20flash_attention_cudaE7v_block+1044];
	fma.rn.f32 	%f9615, %f7223, %f7229, %f9615;
	ld.shared.f32 	%f7230, [_ZZ20flash_attention_cudaE7v_block+1048];
	fma.rn.f32 	%f9614, %f7223, %f7230, %f9614;
	ld.shared.f32 	%f7231, [_ZZ20flash_attention_cudaE7v_block+1052];
	fma.rn.f32 	%f9613, %f7223, %f7231, %f9613;
	ld.shared.f32 	%f7232, [_ZZ20flash_attention_cudaE7v_block+1056];
	fma.rn.f32 	%f9612, %f7223, %f7232, %f9612;
	ld.shared.f32 	%f7233, [_ZZ20flash_attention_cudaE7v_block+1060];
	fma.rn.f32 	%f9611, %f7223, %f7233, %f9611;
	ld.shared.f32 	%f7234, [_ZZ20flash_attention_cudaE7v_block+1064];
	fma.rn.f32 	%f9610, %f7223, %f7234, %f9610;
	ld.shared.f32 	%f7235, [_ZZ20flash_attention_cudaE7v_block+1068];
	fma.rn.f32 	%f9609, %f7223, %f7235, %f9609;
	ld.shared.f32 	%f7236, [_ZZ20flash_attention_cudaE7v_block+1072];
	fma.rn.f32 	%f9608, %f7223, %f7236, %f9608;
	ld.shared.f32 	%f7237, [_ZZ20flash_attention_cudaE7v_block+1076];
	fma.rn.f32 	%f9607, %f7223, %f7237, %f9607;
	ld.shared.f32 	%f7238, [_ZZ20flash_attention_cudaE7v_block+1080];
	fma.rn.f32 	%f9606, %f7223, %f7238, %f9606;
	ld.shared.f32 	%f7239, [_ZZ20flash_attention_cudaE7v_block+1084];
	fma.rn.f32 	%f9605, %f7223, %f7239, %f9605;
	ld.shared.f32 	%f7240, [_ZZ20flash_attention_cudaE7v_block+1088];
	fma.rn.f32 	%f9604, %f7223, %f7240, %f9604;
	ld.shared.f32 	%f7241, [_ZZ20flash_attention_cudaE7v_block+1092];
	fma.rn.f32 	%f9603, %f7223, %f7241, %f9603;
	ld.shared.f32 	%f7242, [_ZZ20flash_attention_cudaE7v_block+1096];
	fma.rn.f32 	%f9602, %f7223, %f7242, %f9602;
	ld.shared.f32 	%f7243, [_ZZ20flash_attention_cudaE7v_block+1100];
	fma.rn.f32 	%f9601, %f7223, %f7243, %f9601;
	ld.shared.f32 	%f7244, [_ZZ20flash_attention_cudaE7v_block+1104];
	fma.rn.f32 	%f9600, %f7223, %f7244, %f9600;
	ld.shared.f32 	%f7245, [_ZZ20flash_attention_cudaE7v_block+1108];
	fma.rn.f32 	%f9599, %f7223, %f7245, %f9599;
	ld.shared.f32 	%f7246, [_ZZ20flash_attention_cudaE7v_block+1112];
	fma.rn.f32 	%f9598, %f7223, %f7246, %f9598;
	ld.shared.f32 	%f7247, [_ZZ20flash_attention_cudaE7v_block+1116];
	fma.rn.f32 	%f9597, %f7223, %f7247, %f9597;
	ld.shared.f32 	%f7248, [_ZZ20flash_attention_cudaE7v_block+1120];
	fma.rn.f32 	%f9596, %f7223, %f7248, %f9596;
	ld.shared.f32 	%f7249, [_ZZ20flash_attention_cudaE7v_block+1124];
	fma.rn.f32 	%f9595, %f7223, %f7249, %f9595;
	ld.shared.f32 	%f7250, [_ZZ20flash_attention_cudaE7v_block+1128];
	fma.rn.f32 	%f9594, %f7223, %f7250, %f9594;
	ld.shared.f32 	%f7251, [_ZZ20flash_attention_cudaE7v_block+1132];
	fma.rn.f32 	%f9593, %f7223, %f7251, %f9593;
	ld.shared.f32 	%f7252, [_ZZ20flash_attention_cudaE7v_block+1136];
	fma.rn.f32 	%f9592, %f7223, %f7252, %f9592;
	ld.shared.f32 	%f7253, [_ZZ20flash_attention_cudaE7v_block+1140];
	fma.rn.f32 	%f9591, %f7223, %f7253, %f9591;
	ld.shared.f32 	%f7254, [_ZZ20flash_attention_cudaE7v_block+1144];
	fma.rn.f32 	%f9590, %f7223, %f7254, %f9590;
	ld.shared.f32 	%f7255, [_ZZ20flash_attention_cudaE7v_block+1148];
	fma.rn.f32 	%f9589, %f7223, %f7255, %f9589;
	ld.shared.f32 	%f7256, [_ZZ20flash_attention_cudaE7v_block+1152];
	fma.rn.f32 	%f9588, %f7223, %f7256, %f9588;
	ld.shared.f32 	%f7257, [_ZZ20flash_attention_cudaE7v_block+1156];
	fma.rn.f32 	%f9587, %f7223, %f7257, %f9587;
	ld.shared.f32 	%f7258, [_ZZ20flash_attention_cudaE7v_block+1160];
	fma.rn.f32 	%f9586, %f7223, %f7258, %f9586;
	ld.shared.f32 	%f7259, [_ZZ20flash_attention_cudaE7v_block+1164];
	fma.rn.f32 	%f9585, %f7223, %f7259, %f9585;
	ld.shared.f32 	%f7260, [_ZZ20flash_attention_cudaE7v_block+1168];
	fma.rn.f32 	%f9584, %f7223, %f7260, %f9584;
	ld.shared.f32 	%f7261, [_ZZ20flash_attention_cudaE7v_block+1172];
	fma.rn.f32 	%f9583, %f7223, %f7261, %f9583;
	ld.shared.f32 	%f7262, [_ZZ20flash_attention_cudaE7v_block+1176];
	fma.rn.f32 	%f9582, %f7223, %f7262, %f9582;
	ld.shared.f32 	%f7263, [_ZZ20flash_attention_cudaE7v_block+1180];
	fma.rn.f32 	%f9581, %f7223, %f7263, %f9581;
	ld.shared.f32 	%f7264, [_ZZ20flash_attention_cudaE7v_block+1184];
	fma.rn.f32 	%f9580, %f7223, %f7264, %f9580;
	ld.shared.f32 	%f7265, [_ZZ20flash_attention_cudaE7v_block+1188];
	fma.rn.f32 	%f9579, %f7223, %f7265, %f9579;
	ld.shared.f32 	%f7266, [_ZZ20flash_attention_cudaE7v_block+1192];
	fma.rn.f32 	%f9578, %f7223, %f7266, %f9578;
	ld.shared.f32 	%f7267, [_ZZ20flash_attention_cudaE7v_block+1196];
	fma.rn.f32 	%f9577, %f7223, %f7267, %f9577;
	ld.shared.f32 	%f7268, [_ZZ20flash_attention_cudaE7v_block+1200];
	fma.rn.f32 	%f9576, %f7223, %f7268, %f9576;
	ld.shared.f32 	%f7269, [_ZZ20flash_attention_cudaE7v_block+1204];
	fma.rn.f32 	%f9575, %f7223, %f7269, %f9575;
	ld.shared.f32 	%f7270, [_ZZ20flash_attention_cudaE7v_block+1208];
	fma.rn.f32 	%f9574, %f7223, %f7270, %f9574;
	ld.shared.f32 	%f7271, [_ZZ20flash_attention_cudaE7v_block+1212];
	fma.rn.f32 	%f9573, %f7223, %f7271, %f9573;
	ld.shared.f32 	%f7272, [_ZZ20flash_attention_cudaE7v_block+1216];
	fma.rn.f32 	%f9572, %f7223, %f7272, %f9572;
	ld.shared.f32 	%f7273, [_ZZ20flash_attention_cudaE7v_block+1220];
	fma.rn.f32 	%f9571, %f7223, %f7273, %f9571;
	ld.shared.f32 	%f7274, [_ZZ20flash_attention_cudaE7v_block+1224];
	fma.rn.f32 	%f9570, %f7223, %f7274, %f9570;
	ld.shared.f32 	%f7275, [_ZZ20flash_attention_cudaE7v_block+1228];
	fma.rn.f32 	%f9569, %f7223, %f7275, %f9569;
	ld.shared.f32 	%f7276, [_ZZ20flash_attention_cudaE7v_block+1232];
	fma.rn.f32 	%f9568, %f7223, %f7276, %f9568;
	ld.shared.f32 	%f7277, [_ZZ20flash_attention_cudaE7v_block+1236];
	fma.rn.f32 	%f9567, %f7223, %f7277, %f9567;
	ld.shared.f32 	%f7278, [_ZZ20flash_attention_cudaE7v_block+1240];
	fma.rn.f32 	%f9566, %f7223, %f7278, %f9566;
	ld.shared.f32 	%f7279, [_ZZ20flash_attention_cudaE7v_block+1244];
	fma.rn.f32 	%f9565, %f7223, %f7279, %f9565;
	ld.shared.f32 	%f7280, [_ZZ20flash_attention_cudaE7v_block+1248];
	fma.rn.f32 	%f9564, %f7223, %f7280, %f9564;
	ld.shared.f32 	%f7281, [_ZZ20flash_attention_cudaE7v_block+1252];
	fma.rn.f32 	%f9563, %f7223, %f7281, %f9563;
	ld.shared.f32 	%f7282, [_ZZ20flash_attention_cudaE7v_block+1256];
	fma.rn.f32 	%f9562, %f7223, %f7282, %f9562;
	ld.shared.f32 	%f7283, [_ZZ20flash_attention_cudaE7v_block+1260];
	fma.rn.f32 	%f9561, %f7223, %f7283, %f9561;
	ld.shared.f32 	%f7284, [_ZZ20flash_attention_cudaE7v_block+1264];
	fma.rn.f32 	%f9560, %f7223, %f7284, %f9560;
	ld.shared.f32 	%f7285, [_ZZ20flash_attention_cudaE7v_block+1268];
	fma.rn.f32 	%f9559, %f7223, %f7285, %f9559;
	ld.shared.f32 	%f7286, [_ZZ20flash_attention_cudaE7v_block+1272];
	fma.rn.f32 	%f9558, %f7223, %f7286, %f9558;
	ld.shared.f32 	%f7287, [_ZZ20flash_attention_cudaE7v_block+1276];
	fma.rn.f32 	%f9557, %f7223, %f7287, %f9557;
	ld.shared.f32 	%f7288, [_ZZ20flash_attention_cudaE7v_block+1280];
	fma.rn.f32 	%f9556, %f7223, %f7288, %f9556;
	ld.shared.f32 	%f7289, [_ZZ20flash_attention_cudaE7v_block+1284];
	fma.rn.f32 	%f9555, %f7223, %f7289, %f9555;
	ld.shared.f32 	%f7290, [_ZZ20flash_attention_cudaE7v_block+1288];
	fma.rn.f32 	%f9554, %f7223, %f7290, %f9554;
	ld.shared.f32 	%f7291, [_ZZ20flash_attention_cudaE7v_block+1292];
	fma.rn.f32 	%f9553, %f7223, %f7291, %f9553;
	ld.shared.f32 	%f7292, [_ZZ20flash_attention_cudaE7v_block+1296];
	fma.rn.f32 	%f9552, %f7223, %f7292, %f9552;
	ld.shared.f32 	%f7293, [_ZZ20flash_attention_cudaE7v_block+1300];
	fma.rn.f32 	%f9551, %f7223, %f7293, %f9551;
	ld.shared.f32 	%f7294, [_ZZ20flash_attention_cudaE7v_block+1304];
	fma.rn.f32 	%f9550, %f7223, %f7294, %f9550;
	ld.shared.f32 	%f7295, [_ZZ20flash_attention_cudaE7v_block+1308];
	fma.rn.f32 	%f9549, %f7223, %f7295, %f9549;
	ld.shared.f32 	%f7296, [_ZZ20flash_attention_cudaE7v_block+1312];
	fma.rn.f32 	%f9548, %f7223, %f7296, %f9548;
	ld.shared.f32 	%f7297, [_ZZ20flash_attention_cudaE7v_block+1316];
	fma.rn.f32 	%f9547, %f7223, %f7297, %f9547;
	ld.shared.f32 	%f7298, [_ZZ20flash_attention_cudaE7v_block+1320];
	fma.rn.f32 	%f9546, %f7223, %f7298, %f9546;
	ld.shared.f32 	%f7299, [_ZZ20flash_attention_cudaE7v_block+1324];
	fma.rn.f32 	%f9545, %f7223, %f7299, %f9545;
	ld.shared.f32 	%f7300, [_ZZ20flash_attention_cudaE7v_block+1328];
	fma.rn.f32 	%f9544, %f7223, %f7300, %f9544;
	ld.shared.f32 	%f7301, [_ZZ20flash_attention_cudaE7v_block+1332];
	fma.rn.f32 	%f9543, %f7223, %f7301, %f9543;
	ld.shared.f32 	%f7302, [_ZZ20flash_attention_cudaE7v_block+1336];
	fma.rn.f32 	%f9542, %f7223, %f7302, %f9542;
	ld.shared.f32 	%f7303, [_ZZ20flash_attention_cudaE7v_block+1340];
	fma.rn.f32 	%f9541, %f7223, %f7303, %f9541;
	ld.shared.f32 	%f7304, [_ZZ20flash_attention_cudaE7v_block+1344];
	fma.rn.f32 	%f9540, %f7223, %f7304, %f9540;
	ld.shared.f32 	%f7305, [_ZZ20flash_attention_cudaE7v_block+1348];
	fma.rn.f32 	%f9539, %f7223, %f7305, %f9539;
	ld.shared.f32 	%f7306, [_ZZ20flash_attention_cudaE7v_block+1352];
	fma.rn.f32 	%f9538, %f7223, %f7306, %f9538;
	ld.shared.f32 	%f7307, [_ZZ20flash_attention_cudaE7v_block+1356];
	fma.rn.f32 	%f9537, %f7223, %f7307, %f9537;
	ld.shared.f32 	%f7308, [_ZZ20flash_attention_cudaE7v_block+1360];
	fma.rn.f32 	%f9536, %f7223, %f7308, %f9536;
	ld.shared.f32 	%f7309, [_ZZ20flash_attention_cudaE7v_block+1364];
	fma.rn.f32 	%f9535, %f7223, %f7309, %f9535;
	ld.shared.f32 	%f7310, [_ZZ20flash_attention_cudaE7v_block+1368];
	fma.rn.f32 	%f9534, %f7223, %f7310, %f9534;
	ld.shared.f32 	%f7311, [_ZZ20flash_attention_cudaE7v_block+1372];
	fma.rn.f32 	%f9533, %f7223, %f7311, %f9533;
	ld.shared.f32 	%f7312, [_ZZ20flash_attention_cudaE7v_block+1376];
	fma.rn.f32 	%f9532, %f7223, %f7312, %f9532;
	ld.shared.f32 	%f7313, [_ZZ20flash_attention_cudaE7v_block+1380];
	fma.rn.f32 	%f9531, %f7223, %f7313, %f9531;
	ld.shared.f32 	%f7314, [_ZZ20flash_attention_cudaE7v_block+1384];
	fma.rn.f32 	%f9530, %f7223, %f7314, %f9530;
	ld.shared.f32 	%f7315, [_ZZ20flash_attention_cudaE7v_block+1388];
	fma.rn.f32 	%f9529, %f7223, %f7315, %f9529;
	ld.shared.f32 	%f7316, [_ZZ20flash_attention_cudaE7v_block+1392];
	fma.rn.f32 	%f9528, %f7223, %f7316, %f9528;
	ld.shared.f32 	%f7317, [_ZZ20flash_attention_cudaE7v_block+1396];
	fma.rn.f32 	%f9527, %f7223, %f7317, %f9527;
	ld.shared.f32 	%f7318, [_ZZ20flash_attention_cudaE7v_block+1400];
	fma.rn.f32 	%f9526, %f7223, %f7318, %f9526;
	ld.shared.f32 	%f7319, [_ZZ20flash_attention_cudaE7v_block+1404];
	fma.rn.f32 	%f9525, %f7223, %f7319, %f9525;
	ld.shared.f32 	%f7320, [_ZZ20flash_attention_cudaE7v_block+1408];
	fma.rn.f32 	%f9524, %f7223, %f7320, %f9524;
	ld.shared.f32 	%f7321, [_ZZ20flash_attention_cudaE7v_block+1412];
	fma.rn.f32 	%f9523, %f7223, %f7321, %f9523;
	ld.shared.f32 	%f7322, [_ZZ20flash_attention_cudaE7v_block+1416];
	fma.rn.f32 	%f9522, %f7223, %f7322, %f9522;
	ld.shared.f32 	%f7323, [_ZZ20flash_attention_cudaE7v_block+1420];
	fma.rn.f32 	%f9521, %f7223, %f7323, %f9521;
	ld.shared.f32 	%f7324, [_ZZ20flash_attention_cudaE7v_block+1424];
	fma.rn.f32 	%f9520, %f7223, %f7324, %f9520;
	ld.shared.f32 	%f7325, [_ZZ20flash_attention_cudaE7v_block+1428];
	fma.rn.f32 	%f9519, %f7223, %f7325, %f9519;
	ld.shared.f32 	%f7326, [_ZZ20flash_attention_cudaE7v_block+1432];
	fma.rn.f32 	%f9518, %f7223, %f7326, %f9518;
	ld.shared.f32 	%f7327, [_ZZ20flash_attention_cudaE7v_block+1436];
	fma.rn.f32 	%f9517, %f7223, %f7327, %f9517;
	ld.shared.f32 	%f7328, [_ZZ20flash_attention_cudaE7v_block+1440];
	fma.rn.f32 	%f9516, %f7223, %f7328, %f9516;
	ld.shared.f32 	%f7329, [_ZZ20flash_attention_cudaE7v_block+1444];
	fma.rn.f32 	%f9515, %f7223, %f7329, %f9515;
	ld.shared.f32 	%f7330, [_ZZ20flash_attention_cudaE7v_block+1448];
	fma.rn.f32 	%f9514, %f7223, %f7330, %f9514;
	ld.shared.f32 	%f7331, [_ZZ20flash_attention_cudaE7v_block+1452];
	fma.rn.f32 	%f9513, %f7223, %f7331, %f9513;
	ld.shared.f32 	%f7332, [_ZZ20flash_attention_cudaE7v_block+1456];
	fma.rn.f32 	%f9512, %f7223, %f7332, %f9512;
	ld.shared.f32 	%f7333, [_ZZ20flash_attention_cudaE7v_block+1460];
	fma.rn.f32 	%f9511, %f7223, %f7333, %f9511;
	ld.shared.f32 	%f7334, [_ZZ20flash_attention_cudaE7v_block+1464];
	fma.rn.f32 	%f9510, %f7223, %f7334, %f9510;
	ld.shared.f32 	%f7335, [_ZZ20flash_attention_cudaE7v_block+1468];
	fma.rn.f32 	%f9509, %f7223, %f7335, %f9509;
	ld.shared.f32 	%f7336, [_ZZ20flash_attention_cudaE7v_block+1472];
	fma.rn.f32 	%f9508, %f7223, %f7336, %f9508;
	ld.shared.f32 	%f7337, [_ZZ20flash_attention_cudaE7v_block+1476];
	fma.rn.f32 	%f9507, %f7223, %f7337, %f9507;
	ld.shared.f32 	%f7338, [_ZZ20flash_attention_cudaE7v_block+1480];
	fma.rn.f32 	%f9506, %f7223, %f7338, %f9506;
	ld.shared.f32 	%f7339, [_ZZ20flash_attention_cudaE7v_block+1484];
	fma.rn.f32 	%f9505, %f7223, %f7339, %f9505;
	ld.shared.f32 	%f7340, [_ZZ20flash_attention_cudaE7v_block+1488];
	fma.rn.f32 	%f9504, %f7223, %f7340, %f9504;
	ld.shared.f32 	%f7341, [_ZZ20flash_attention_cudaE7v_block+1492];
	fma.rn.f32 	%f9503, %f7223, %f7341, %f9503;
	ld.shared.f32 	%f7342, [_ZZ20flash_attention_cudaE7v_block+1496];
	fma.rn.f32 	%f9502, %f7223, %f7342, %f9502;
	ld.shared.f32 	%f7343, [_ZZ20flash_attention_cudaE7v_block+1500];
	fma.rn.f32 	%f9501, %f7223, %f7343, %f9501;
	ld.shared.f32 	%f7344, [_ZZ20flash_attention_cudaE7v_block+1504];
	fma.rn.f32 	%f9500, %f7223, %f7344, %f9500;
	ld.shared.f32 	%f7345, [_ZZ20flash_attention_cudaE7v_block+1508];
	fma.rn.f32 	%f9499, %f7223, %f7345, %f9499;
	ld.shared.f32 	%f7346, [_ZZ20flash_attention_cudaE7v_block+1512];
	fma.rn.f32 	%f9498, %f7223, %f7346, %f9498;
	ld.shared.f32 	%f7347, [_ZZ20flash_attention_cudaE7v_block+1516];
	fma.rn.f32 	%f9497, %f7223, %f7347, %f9497;
	ld.shared.f32 	%f7348, [_ZZ20flash_attention_cudaE7v_block+1520];
	fma.rn.f32 	%f9496, %f7223, %f7348, %f9496;
	ld.shared.f32 	%f7349, [_ZZ20flash_attention_cudaE7v_block+1524];
	fma.rn.f32 	%f9495, %f7223, %f7349, %f9495;
	ld.shared.f32 	%f7350, [_ZZ20flash_attention_cudaE7v_block+1528];
	fma.rn.f32 	%f9494, %f7223, %f7350, %f9494;
	ld.shared.f32 	%f7351, [_ZZ20flash_attention_cudaE7v_block+1532];
	fma.rn.f32 	%f9493, %f7223, %f7351, %f9493;
	add.s32 	%r185, %r62, 3;
	setp.ge.s32 	%p52, %r185, %r254;
	@%p52 bra 	$L__BB0_79;
	ld.param.u32 	%r255, [flash_attention_cuda_param_7];
	sub.f32 	%f7352, %f9633, %f9638;
	fma.rn.f32 	%f7353, %f7352, 0f3BBB989D, 0f3F000000;
	cvt.sat.f32.f32 	%f7354, %f7353;
	mov.f32 	%f7355, 0f4B400001;
	mov.f32 	%f7356, 0f437C0000;
	fma.rm.f32 	%f7357, %f7354, %f7356, %f7355;
	add.f32 	%f7358, %f7357, 0fCB40007F;
	neg.f32 	%f7359, %f7358;
	fma.rn.f32 	%f7360, %f7352, 0f3FB8AA3B, %f7359;
	fma.rn.f32 	%f7361, %f7352, 0f32A57060, %f7360;
	mov.b32 	%r186, %f7357;
	shl.b32 	%r187, %r186, 23;
	mov.b32 	%f7362, %r187;
	ex2.approx.ftz.f32 	%f7363, %f7361;
	mul.f32 	%f7364, %f7363, %f7362;
	add.f32 	%f9637, %f9637, %f7364;
	ld.shared.f32 	%f7365, [_ZZ20flash_attention_cudaE7v_block+1536];
	fma.rn.f32 	%f9620, %f7364, %f7365, %f9620;
	ld.shared.f32 	%f7366, [_ZZ20flash_attention_cudaE7v_block+1540];
	fma.rn.f32 	%f9619, %f7364, %f7366, %f9619;
	ld.shared.f32 	%f7367, [_ZZ20flash_attention_cudaE7v_block+1544];
	fma.rn.f32 	%f9618, %f7364, %f7367, %f9618;
	ld.shared.f32 	%f7368, [_ZZ20flash_attention_cudaE7v_block+1548];
	fma.rn.f32 	%f9617, %f7364, %f7368, %f9617;
	ld.shared.f32 	%f7369, [_ZZ20flash_attention_cudaE7v_block+1552];
	fma.rn.f32 	%f9616, %f7364, %f7369, %f9616;
	ld.shared.f32 	%f7370, [_ZZ20flash_attention_cudaE7v_block+1556];
	fma.rn.f32 	%f9615, %f7364, %f7370, %f9615;
	ld.shared.f32 	%f7371, [_ZZ20flash_attention_cudaE7v_block+1560];
	fma.rn.f32 	%f9614, %f7364, %f7371, %f9614;
	ld.shared.f32 	%f7372, [_ZZ20flash_attention_cudaE7v_block+1564];
	fma.rn.f32 	%f9613, %f7364, %f7372, %f9613;
	ld.shared.f32 	%f7373, [_ZZ20flash_attention_cudaE7v_block+1568];
	fma.rn.f32 	%f9612, %f7364, %f7373, %f9612;
	ld.shared.f32 	%f7374, [_ZZ20flash_attention_cudaE7v_block+1572];
	fma.rn.f32 	%f9611, %f7364, %f7374, %f9611;
	ld.shared.f32 	%f7375, [_ZZ20flash_attention_cudaE7v_block+1576];
	fma.rn.f32 	%f9610, %f7364, %f7375, %f9610;
	ld.shared.f32 	%f7376, [_ZZ20flash_attention_cudaE7v_block+1580];
	fma.rn.f32 	%f9609, %f7364, %f7376, %f9609;
	ld.shared.f32 	%f7377, [_ZZ20flash_attention_cudaE7v_block+1584];
	fma.rn.f32 	%f9608, %f7364, %f7377, %f9608;
	ld.shared.f32 	%f7378, [_ZZ20flash_attention_cudaE7v_block+1588];
	fma.rn.f32 	%f9607, %f7364, %f7378, %f9607;
	ld.shared.f32 	%f7379, [_ZZ20flash_attention_cudaE7v_block+1592];
	fma.rn.f32 	%f9606, %f7364, %f7379, %f9606;
	ld.shared.f32 	%f7380, [_ZZ20flash_attention_cudaE7v_block+1596];
	fma.rn.f32 	%f9605, %f7364, %f7380, %f9605;
	ld.shared.f32 	%f7381, [_ZZ20flash_attention_cudaE7v_block+1600];
	fma.rn.f32 	%f9604, %f7364, %f7381, %f9604;
	ld.shared.f32 	%f7382, [_ZZ20flash_attention_cudaE7v_block+1604];
	fma.rn.f32 	%f9603, %f7364, %f7382, %f9603;
	ld.shared.f32 	%f7383, [_ZZ20flash_attention_cudaE7v_block+1608];
	fma.rn.f32 	%f9602, %f7364, %f7383, %f9602;
	ld.shared.f32 	%f7384, [_ZZ20flash_attention_cudaE7v_block+1612];
	fma.rn.f32 	%f9601, %f7364, %f7384, %f9601;
	ld.shared.f32 	%f7385, [_ZZ20flash_attention_cudaE7v_block+1616];
	fma.rn.f32 	%f9600, %f7364, %f7385, %f9600;
	ld.shared.f32 	%f7386, [_ZZ20flash_attention_cudaE7v_block+1620];
	fma.rn.f32 	%f9599, %f7364, %f7386, %f9599;
	ld.shared.f32 	%f7387, [_ZZ20flash_attention_cudaE7v_block+1624];
	fma.rn.f32 	%f9598, %f7364, %f7387, %f9598;
	ld.shared.f32 	%f7388, [_ZZ20flash_attention_cudaE7v_block+1628];
	fma.rn.f32 	%f9597, %f7364, %f7388, %f9597;
	ld.shared.f32 	%f7389, [_ZZ20flash_attention_cudaE7v_block+1632];
	fma.rn.f32 	%f9596, %f7364, %f7389, %f9596;
	ld.shared.f32 	%f7390, [_ZZ20flash_attention_cudaE7v_block+1636];
	fma.rn.f32 	%f9595, %f7364, %f7390, %f9595;
	ld.shared.f32 	%f7391, [_ZZ20flash_attention_cudaE7v_block+1640];
	fma.rn.f32 	%f9594, %f7364, %f7391, %f9594;
	ld.shared.f32 	%f7392, [_ZZ20flash_attention_cudaE7v_block+1644];
	fma.rn.f32 	%f9593, %f7364, %f7392, %f9593;
	ld.shared.f32 	%f7393, [_ZZ20flash_attention_cudaE7v_block+1648];
	fma.rn.f32 	%f9592, %f7364, %f7393, %f9592;
	ld.shared.f32 	%f7394, [_ZZ20flash_attention_cudaE7v_block+1652];
	fma.rn.f32 	%f9591, %f7364, %f7394, %f9591;
	ld.shared.f32 	%f7395, [_ZZ20flash_attention_cudaE7v_block+1656];
	fma.rn.f32 	%f9590, %f7364, %f7395, %f9590;
	ld.shared.f32 	%f7396, [_ZZ20flash_attention_cudaE7v_block+1660];
	fma.rn.f32 	%f9589, %f7364, %f7396, %f9589;
	ld.shared.f32 	%f7397, [_ZZ20flash_attention_cudaE7v_block+1664];
	fma.rn.f32 	%f9588, %f7364, %f7397, %f9588;
	ld.shared.f32 	%f7398, [_ZZ20flash_attention_cudaE7v_block+1668];
	fma.rn.f32 	%f9587, %f7364, %f7398, %f9587;
	ld.shared.f32 	%f7399, [_ZZ20flash_attention_cudaE7v_block+1672];
	fma.rn.f32 	%f9586, %f7364, %f7399, %f9586;
	ld.shared.f32 	%f7400, [_ZZ20flash_attention_cudaE7v_block+1676];
	fma.rn.f32 	%f9585, %f7364, %f7400, %f9585;
	ld.shared.f32 	%f7401, [_ZZ20flash_attention_cudaE7v_block+1680];
	fma.rn.f32 	%f9584, %f7364, %f7401, %f9584;
	ld.shared.f32 	%f7402, [_ZZ20flash_attention_cudaE7v_block+1684];
	fma.rn.f32 	%f9583, %f7364, %f7402, %f9583;
	ld.shared.f32 	%f7403, [_ZZ20flash_attention_cudaE7v_block+1688];
	fma.rn.f32 	%f9582, %f7364, %f7403, %f9582;
	ld.shared.f32 	%f7404, [_ZZ20flash_attention_cudaE7v_block+1692];
	fma.rn.f32 	%f9581, %f7364, %f7404, %f9581;
	ld.shared.f32 	%f7405, [_ZZ20flash_attention_cudaE7v_block+1696];
	fma.rn.f32 	%f9580, %f7364, %f7405, %f9580;
	ld.shared.f32 	%f7406, [_ZZ20flash_attention_cudaE7v_block+1700];
	fma.rn.f32 	%f9579, %f7364, %f7406, %f9579;
	ld.shared.f32 	%f7407, [_ZZ20flash_attention_cudaE7v_block+1704];
	fma.rn.f32 	%f9578, %f7364, %f7407, %f9578;
	ld.shared.f32 	%f7408, [_ZZ20flash_attention_cudaE7v_block+1708];
	fma.rn.f32 	%f9577, %f7364, %f7408, %f9577;
	ld.shared.f32 	%f7409, [_ZZ20flash_attention_cudaE7v_block+1712];
	fma.rn.f32 	%f9576, %f7364, %f7409, %f9576;
	ld.shared.f32 	%f7410, [_ZZ20flash_attention_cudaE7v_block+1716];
	fma.rn.f32 	%f9575, %f7364, %f7410, %f9575;
	ld.shared.f32 	%f7411, [_ZZ20flash_attention_cudaE7v_block+1720];
	fma.rn.f32 	%f9574, %f7364, %f7411, %f9574;
	ld.shared.f32 	%f7412, [_ZZ20flash_attention_cudaE7v_block+1724];
	fma.rn.f32 	%f9573, %f7364, %f7412, %f9573;
	ld.shared.f32 	%f7413, [_ZZ20flash_attention_cudaE7v_block+1728];
	fma.rn.f32 	%f9572, %f7364, %f7413, %f9572;
	ld.shared.f32 	%f7414, [_ZZ20flash_attention_cudaE7v_block+1732];
	fma.rn.f32 	%f9571, %f7364, %f7414, %f9571;
	ld.shared.f32 	%f7415, [_ZZ20flash_attention_cudaE7v_block+1736];
	fma.rn.f32 	%f9570, %f7364, %f7415, %f9570;
	ld.shared.f32 	%f7416, [_ZZ20flash_attention_cudaE7v_block+1740];
	fma.rn.f32 	%f9569, %f7364, %f7416, %f9569;
	ld.shared.f32 	%f7417, [_ZZ20flash_attention_cudaE7v_block+1744];
	fma.rn.f32 	%f9568, %f7364, %f7417, %f9568;
	ld.shared.f32 	%f7418, [_ZZ20flash_attention_cudaE7v_block+1748];
	fma.rn.f32 	%f9567, %f7364, %f7418, %f9567;
	ld.shared.f32 	%f7419, [_ZZ20flash_attention_cudaE7v_block+1752];
	fma.rn.f32 	%f9566, %f7364, %f7419, %f9566;
	ld.shared.f32 	%f7420, [_ZZ20flash_attention_cudaE7v_block+1756];
	fma.rn.f32 	%f9565, %f7364, %f7420, %f9565;
	ld.shared.f32 	%f7421, [_ZZ20flash_attention_cudaE7v_block+1760];
	fma.rn.f32 	%f9564, %f7364, %f7421, %f9564;
	ld.shared.f32 	%f7422, [_ZZ20flash_attention_cudaE7v_block+1764];
	fma.rn.f32 	%f9563, %f7364, %f7422, %f9563;
	ld.shared.f32 	%f7423, [_ZZ20flash_attention_cudaE7v_block+1768];
	fma.rn.f32 	%f9562, %f7364, %f7423, %f9562;
	ld.shared.f32 	%f7424, [_ZZ20flash_attention_cudaE7v_block+1772];
	fma.rn.f32 	%f9561, %f7364, %f7424, %f9561;
	ld.shared.f32 	%f7425, [_ZZ20flash_attention_cudaE7v_block+1776];
	fma.rn.f32 	%f9560, %f7364, %f7425, %f9560;
	ld.shared.f32 	%f7426, [_ZZ20flash_attention_cudaE7v_block+1780];
	fma.rn.f32 	%f9559, %f7364, %f7426, %f9559;
	ld.shared.f32 	%f7427, [_ZZ20flash_attention_cudaE7v_block+1784];
	fma.rn.f32 	%f9558, %f7364, %f7427, %f9558;
	ld.shared.f32 	%f7428, [_ZZ20flash_attention_cudaE7v_block+1788];
	fma.rn.f32 	%f9557, %f7364, %f7428, %f9557;
	ld.shared.f32 	%f7429, [_ZZ20flash_attention_cudaE7v_block+1792];
	fma.rn.f32 	%f9556, %f7364, %f7429, %f9556;
	ld.shared.f32 	%f7430, [_ZZ20flash_attention_cudaE7v_block+1796];
	fma.rn.f32 	%f9555, %f7364, %f7430, %f9555;
	ld.shared.f32 	%f7431, [_ZZ20flash_attention_cudaE7v_block+1800];
	fma.rn.f32 	%f9554, %f7364, %f7431, %f9554;
	ld.shared.f32 	%f7432, [_ZZ20flash_attention_cudaE7v_block+1804];
	fma.rn.f32 	%f9553, %f7364, %f7432, %f9553;
	ld.shared.f32 	%f7433, [_ZZ20flash_attention_cudaE7v_block+1808];
	fma.rn.f32 	%f9552, %f7364, %f7433, %f9552;
	ld.shared.f32 	%f7434, [_ZZ20flash_attention_cudaE7v_block+1812];
	fma.rn.f32 	%f9551, %f7364, %f7434, %f9551;
	ld.shared.f32 	%f7435, [_ZZ20flash_attention_cudaE7v_block+1816];
	fma.rn.f32 	%f9550, %f7364, %f7435, %f9550;
	ld.shared.f32 	%f7436, [_ZZ20flash_attention_cudaE7v_block+1820];
	fma.rn.f32 	%f9549, %f7364, %f7436, %f9549;
	ld.shared.f32 	%f7437, [_ZZ20flash_attention_cudaE7v_block+1824];
	fma.rn.f32 	%f9548, %f7364, %f7437, %f9548;
	ld.shared.f32 	%f7438, [_ZZ20flash_attention_cudaE7v_block+1828];
	fma.rn.f32 	%f9547, %f7364, %f7438, %f9547;
	ld.shared.f32 	%f7439, [_ZZ20flash_attention_cudaE7v_block+1832];
	fma.rn.f32 	%f9546, %f7364, %f7439, %f9546;
	ld.shared.f32 	%f7440, [_ZZ20flash_attention_cudaE7v_block+1836];
	fma.rn.f32 	%f9545, %f7364, %f7440, %f9545;
	ld.shared.f32 	%f7441, [_ZZ20flash_attention_cudaE7v_block+1840];
	fma.rn.f32 	%f9544, %f7364, %f7441, %f9544;
	ld.shared.f32 	%f7442, [_ZZ20flash_attention_cudaE7v_block+1844];
	fma.rn.f32 	%f9543, %f7364, %f7442, %f9543;
	ld.shared.f32 	%f7443, [_ZZ20flash_attention_cudaE7v_block+1848];
	fma.rn.f32 	%f9542, %f7364, %f7443, %f9542;
	ld.shared.f32 	%f7444, [_ZZ20flash_attention_cudaE7v_block+1852];
	fma.rn.f32 	%f9541, %f7364, %f7444, %f9541;
	ld.shared.f32 	%f7445, [_ZZ20flash_attention_cudaE7v_block+1856];
	fma.rn.f32 	%f9540, %f7364, %f7445, %f9540;
	ld.shared.f32 	%f7446, [_ZZ20flash_attention_cudaE7v_block+1860];
	fma.rn.f32 	%f9539, %f7364, %f7446, %f9539;
	ld.shared.f32 	%f7447, [_ZZ20flash_attention_cudaE7v_block+1864];
	fma.rn.f32 	%f9538, %f7364, %f7447, %f9538;
	ld.shared.f32 	%f7448, [_ZZ20flash_attention_cudaE7v_block+1868];
	fma.rn.f32 	%f9537, %f7364, %f7448, %f9537;
	ld.shared.f32 	%f7449, [_ZZ20flash_attention_cudaE7v_block+1872];
	fma.rn.f32 	%f9536, %f7364, %f7449, %f9536;
	ld.shared.f32 	%f7450, [_ZZ20flash_attention_cudaE7v_block+1876];
	fma.rn.f32 	%f9535, %f7364, %f7450, %f9535;
	ld.shared.f32 	%f7451, [_ZZ20flash_attention_cudaE7v_block+1880];
	fma.rn.f32 	%f9534, %f7364, %f7451, %f9534;
	ld.shared.f32 	%f7452, [_ZZ20flash_attention_cudaE7v_block+1884];
	fma.rn.f32 	%f9533, %f7364, %f7452, %f9533;
	ld.shared.f32 	%f7453, [_ZZ20flash_attention_cudaE7v_block+1888];
	fma.rn.f32 	%f9532, %f7364, %f7453, %f9532;
	ld.shared.f32 	%f7454, [_ZZ20flash_attention_cudaE7v_block+1892];
	fma.rn.f32 	%f9531, %f7364, %f7454, %f9531;
	ld.shared.f32 	%f7455, [_ZZ20flash_attention_cudaE7v_block+1896];
	fma.rn.f32 	%f9530, %f7364, %f7455, %f9530;
	ld.shared.f32 	%f7456, [_ZZ20flash_attention_cudaE7v_block+1900];
	fma.rn.f32 	%f9529, %f7364, %f7456, %f9529;
	ld.shared.f32 	%f7457, [_ZZ20flash_attention_cudaE7v_block+1904];
	fma.rn.f32 	%f9528, %f7364, %f7457, %f9528;
	ld.shared.f32 	%f7458, [_ZZ20flash_attention_cudaE7v_block+1908];
	fma.rn.f32 	%f9527, %f7364, %f7458, %f9527;
	ld.shared.f32 	%f7459, [_ZZ20flash_attention_cudaE7v_block+1912];
	fma.rn.f32 	%f9526, %f7364, %f7459, %f9526;
	ld.shared.f32 	%f7460, [_ZZ20flash_attention_cudaE7v_block+1916];
	fma.rn.f32 	%f9525, %f7364, %f7460, %f9525;
	ld.shared.f32 	%f7461, [_ZZ20flash_attention_cudaE7v_block+1920];
	fma.rn.f32 	%f9524, %f7364, %f7461, %f9524;
	ld.shared.f32 	%f7462, [_ZZ20flash_attention_cudaE7v_block+1924];
	fma.rn.f32 	%f9523, %f7364, %f7462, %f9523;
	ld.shared.f32 	%f7463, [_ZZ20flash_attention_cudaE7v_block+1928];
	fma.rn.f32 	%f9522, %f7364, %f7463, %f9522;
	ld.shared.f32 	%f7464, [_ZZ20flash_attention_cudaE7v_block+1932];
	fma.rn.f32 	%f9521, %f7364, %f7464, %f9521;
	ld.shared.f32 	%f7465, [_ZZ20flash_attention_cudaE7v_block+1936];
	fma.rn.f32 	%f9520, %f7364, %f7465, %f9520;
	ld.shared.f32 	%f7466, [_ZZ20flash_attention_cudaE7v_block+1940];
	fma.rn.f32 	%f9519, %f7364, %f7466, %f9519;
	ld.shared.f32 	%f7467, [_ZZ20flash_attention_cudaE7v_block+1944];
	fma.rn.f32 	%f9518, %f7364, %f7467, %f9518;
	ld.shared.f32 	%f7468, [_ZZ20flash_attention_cudaE7v_block+1948];
	fma.rn.f32 	%f9517, %f7364, %f7468, %f9517;
	ld.shared.f32 	%f7469, [_ZZ20flash_attention_cudaE7v_block+1952];
	fma.rn.f32 	%f9516, %f7364, %f7469, %f9516;
	ld.shared.f32 	%f7470, [_ZZ20flash_attention_cudaE7v_block+1956];
	fma.rn.f32 	%f9515, %f7364, %f7470, %f9515;
	ld.shared.f32 	%f7471, [_ZZ20flash_attention_cudaE7v_block+1960];
	fma.rn.f32 	%f9514, %f7364, %f7471, %f9514;
	ld.shared.f32 	%f7472, [_ZZ20flash_attention_cudaE7v_block+1964];
	fma.rn.f32 	%f9513, %f7364, %f7472, %f9513;
	ld.shared.f32 	%f7473, [_ZZ20flash_attention_cudaE7v_block+1968];
	fma.rn.f32 	%f9512, %f7364, %f7473, %f9512;
	ld.shared.f32 	%f7474, [_ZZ20flash_attention_cudaE7v_block+1972];
	fma.rn.f32 	%f9511, %f7364, %f7474, %f9511;
	ld.shared.f32 	%f7475, [_ZZ20flash_attention_cudaE7v_block+1976];
	fma.rn.f32 	%f9510, %f7364, %f7475, %f9510;
	ld.shared.f32 	%f7476, [_ZZ20flash_attention_cudaE7v_block+1980];
	fma.rn.f32 	%f9509, %f7364, %f7476, %f9509;
	ld.shared.f32 	%f7477, [_ZZ20flash_attention_cudaE7v_block+1984];
	fma.rn.f32 	%f9508, %f7364, %f7477, %f9508;
	ld.shared.f32 	%f7478, [_ZZ20flash_attention_cudaE7v_block+1988];
	fma.rn.f32 	%f9507, %f7364, %f7478, %f9507;
	ld.shared.f32 	%f7479, [_ZZ20flash_attention_cudaE7v_block+1992];
	fma.rn.f32 	%f9506, %f7364, %f7479, %f9506;
	ld.shared.f32 	%f7480, [_ZZ20flash_attention_cudaE7v_block+1996];
	fma.rn.f32 	%f9505, %f7364, %f7480, %f9505;
	ld.shared.f32 	%f7481, [_ZZ20flash_attention_cudaE7v_block+2000];
	fma.rn.f32 	%f9504, %f7364, %f7481, %f9504;
	ld.shared.f32 	%f7482, [_ZZ20flash_attention_cudaE7v_block+2004];
	fma.rn.f32 	%f9503, %f7364, %f7482, %f9503;
	ld.shared.f32 	%f7483, [_ZZ20flash_attention_cudaE7v_block+2008];
	fma.rn.f32 	%f9502, %f7364, %f7483, %f9502;
	ld.shared.f32 	%f7484, [_ZZ20flash_attention_cudaE7v_block+2012];
	fma.rn.f32 	%f9501, %f7364, %f7484, %f9501;
	ld.shared.f32 	%f7485, [_ZZ20flash_attention_cudaE7v_block+2016];
	fma.rn.f32 	%f9500, %f7364, %f7485, %f9500;
	ld.shared.f32 	%f7486, [_ZZ20flash_attention_cudaE7v_block+2020];
	fma.rn.f32 	%f9499, %f7364, %f7486, %f9499;
	ld.shared.f32 	%f7487, [_ZZ20flash_attention_cudaE7v_block+2024];
	fma.rn.f32 	%f9498, %f7364, %f7487, %f9498;
	ld.shared.f32 	%f7488, [_ZZ20flash_attention_cudaE7v_block+2028];
	fma.rn.f32 	%f9497, %f7364, %f7488, %f9497;
	ld.shared.f32 	%f7489, [_ZZ20flash_attention_cudaE7v_block+2032];
	fma.rn.f32 	%f9496, %f7364, %f7489, %f9496;
	ld.shared.f32 	%f7490, [_ZZ20flash_attention_cudaE7v_block+2036];
	fma.rn.f32 	%f9495, %f7364, %f7490, %f9495;
	ld.shared.f32 	%f7491, [_ZZ20flash_attention_cudaE7v_block+2040];
	fma.rn.f32 	%f9494, %f7364, %f7491, %f9494;
	ld.shared.f32 	%f7492, [_ZZ20flash_attention_cudaE7v_block+2044];
	fma.rn.f32 	%f9493, %f7364, %f7492, %f9493;
	add.s32 	%r188, %r62, 4;
	setp.ge.s32 	%p53, %r188, %r255;
	@%p53 bra 	$L__BB0_79;
	ld.param.u32 	%r256, [flash_attention_cuda_param_7];
	sub.f32 	%f7493, %f9632, %f9638;
	fma.rn.f32 	%f7494, %f7493, 0f3BBB989D, 0f3F000000;
	cvt.sat.f32.f32 	%f7495, %f7494;
	mov.f32 	%f7496, 0f4B400001;
	mov.f32 	%f7497, 0f437C0000;
	fma.rm.f32 	%f7498, %f7495, %f7497, %f7496;
	add.f32 	%f7499, %f7498, 0fCB40007F;
	neg.f32 	%f7500, %f7499;
	fma.rn.f32 	%f7501, %f7493, 0f3FB8AA3B, %f7500;
	fma.rn.f32 	%f7502, %f7493, 0f32A57060, %f7501;
	mov.b32 	%r189, %f7498;
	shl.b32 	%r190, %r189, 23;
	mov.b32 	%f7503, %r190;
	ex2.approx.ftz.f32 	%f7504, %f7502;
	mul.f32 	%f7505, %f7504, %f7503;
	add.f32 	%f9637, %f9637, %f7505;
	ld.shared.f32 	%f7506, [_ZZ20flash_attention_cudaE7v_block+2048];
	fma.rn.f32 	%f9620, %f7505, %f7506, %f9620;
	ld.shared.f32 	%f7507, [_ZZ20flash_attention_cudaE7v_block+2052];
	fma.rn.f32 	%f9619, %f7505, %f7507, %f9619;
	ld.shared.f32 	%f7508, [_ZZ20flash_attention_cudaE7v_block+2056];
	fma.rn.f32 	%f9618, %f7505, %f7508, %f9618;
	ld.shared.f32 	%f7509, [_ZZ20flash_attention_cudaE7v_block+2060];
	fma.rn.f32 	%f9617, %f7505, %f7509, %f9617;
	ld.shared.f32 	%f7510, [_ZZ20flash_attention_cudaE7v_block+2064];
	fma.rn.f32 	%f9616, %f7505, %f7510, %f9616;
	ld.shared.f32 	%f7511, [_ZZ20flash_attention_cudaE7v_block+2068];
	fma.rn.f32 	%f9615, %f7505, %f7511, %f9615;
	ld.shared.f32 	%f7512, [_ZZ20flash_attention_cudaE7v_block+2072];
	fma.rn.f32 	%f9614, %f7505, %f7512, %f9614;
	ld.shared.f32 	%f7513, [_ZZ20flash_attention_cudaE7v_block+2076];
	fma.rn.f32 	%f9613, %f7505, %f7513, %f9613;
	ld.shared.f32 	%f7514, [_ZZ20flash_attention_cudaE7v_block+2080];
	fma.rn.f32 	%f9612, %f7505, %f7514, %f9612;
	ld.shared.f32 	%f7515, [_ZZ20flash_attention_cudaE7v_block+2084];
	fma.rn.f32 	%f9611, %f7505, %f7515, %f9611;
	ld.shared.f32 	%f7516, [_ZZ20flash_attention_cudaE7v_block+2088];
	fma.rn.f32 	%f9610, %f7505, %f7516, %f9610;
	ld.shared.f32 	%f7517, [_ZZ20flash_attention_cudaE7v_block+2092];
	fma.rn.f32 	%f9609, %f7505, %f7517, %f9609;
	ld.shared.f32 	%f7518, [_ZZ20flash_attention_cudaE7v_block+2096];
	fma.rn.f32 	%f9608, %f7505, %f7518, %f9608;
	ld.shared.f32 	%f7519, [_ZZ20flash_attention_cudaE7v_block+2100];
	fma.rn.f32 	%f9607, %f7505, %f7519, %f9607;
	ld.shared.f32 	%f7520, [_ZZ20flash_attention_cudaE7v_block+2104];
	fma.rn.f32 	%f9606, %f7505, %f7520, %f9606;
	ld.shared.f32 	%f7521, [_ZZ20flash_attention_cudaE7v_block+2108];
	fma.rn.f32 	%f9605, %f7505, %f7521, %f9605;
	ld.shared.f32 	%f7522, [_ZZ20flash_attention_cudaE7v_block+2112];
	fma.rn.f32 	%f9604, %f7505, %f7522, %f9604;
	ld.shared.f32 	%f7523, [_ZZ20flash_attention_cudaE7v_block+2116];
	fma.rn.f32 	%f9603, %f7505, %f7523, %f9603;
	ld.shared.f32 	%f7524, [_ZZ20flash_attention_cudaE7v_block+2120];
	fma.rn.f32 	%f9602, %f7505, %f7524, %f9602;
	ld.shared.f32 	%f7525, [_ZZ20flash_attention_cudaE7v_block+2124];
	fma.rn.f32 	%f9601, %f7505, %f7525, %f9601;
	ld.shared.f32 	%f7526, [_ZZ20flash_attention_cudaE7v_block+2128];
	fma.rn.f32 	%f9600, %f7505, %f7526, %f9600;
	ld.shared.f32 	%f7527, [_ZZ20flash_attention_cudaE7v_block+2132];
	fma.rn.f32 	%f9599, %f7505, %f7527, %f9599;
	ld.shared.f32 	%f7528, [_ZZ20flash_attention_cudaE7v_block+2136];
	fma.rn.f32 	%f9598, %f7505, %f7528, %f9598;
	ld.shared.f32 	%f7529, [_ZZ20flash_attention_cudaE7v_block+2140];
	fma.rn.f32 	%f9597, %f7505, %f7529, %f9597;
	ld.shared.f32 	%f7530, [_ZZ20flash_attention_cudaE7v_block+2144];
	fma.rn.f32 	%f9596, %f7505, %f7530, %f9596;
	ld.shared.f32 	%f7531, [_ZZ20flash_attention_cudaE7v_block+2148];
	fma.rn.f32 	%f9595, %f7505, %f7531, %f9595;
	ld.shared.f32 	%f7532, [_ZZ20flash_attention_cudaE7v_block+2152];
	fma.rn.f32 	%f9594, %f7505, %f7532, %f9594;
	ld.shared.f32 	%f7533, [_ZZ20flash_attention_cudaE7v_block+2156];
	fma.rn.f32 	%f9593, %f7505, %f7533, %f9593;
	ld.shared.f32 	%f7534, [_ZZ20flash_attention_cudaE7v_block+2160];
	fma.rn.f32 	%f9592, %f7505, %f7534, %f9592;
	ld.shared.f32 	%f7535, [_ZZ20flash_attention_cudaE7v_block+2164];
	fma.rn.f32 	%f9591, %f7505, %f7535, %f9591;
	ld.shared.f32 	%f7536, [_ZZ20flash_attention_cudaE7v_block+2168];
	fma.rn.f32 	%f9590, %f7505, %f7536, %f9590;
	ld.shared.f32 	%f7537, [_ZZ20flash_attention_cudaE7v_block+2172];
	fma.rn.f32 	%f9589, %f7505, %f7537, %f9589;
	ld.shared.f32 	%f7538, [_ZZ20flash_attention_cudaE7v_block+2176];
	fma.rn.f32 	%f9588, %f7505, %f7538, %f9588;
	ld.shared.f32 	%f7539, [_ZZ20flash_attention_cudaE7v_block+2180];
	fma.rn.f32 	%f9587, %f7505, %f7539, %f9587;
	ld.shared.f32 	%f7540, [_ZZ20flash_attention_cudaE7v_block+2184];
	fma.rn.f32 	%f9586, %f7505, %f7540, %f9586;
	ld.shared.f32 	%f7541, [_ZZ20flash_attention_cudaE7v_block+2188];
	fma.rn.f32 	%f9585, %f7505, %f7541, %f9585;
	ld.shared.f32 	%f7542, [_ZZ20flash_attention_cudaE7v_block+2192];
	fma.rn.f32 	%f9584, %f7505, %f7542, %f9584;
	ld.shared.f32 	%f7543, [_ZZ20flash_attention_cudaE7v_block+2196];
	fma.rn.f32 	%f9583, %f7505, %f7543, %f9583;
	ld.shared.f32 	%f7544, [_ZZ20flash_attention_cudaE7v_block+2200];
	fma.rn.f32 	%f9582, %f7505, %f7544, %f9582;
	ld.shared.f32 	%f7545, [_ZZ20flash_attention_cudaE7v_block+2204];
	fma.rn.f32 	%f9581, %f7505, %f7545, %f9581;
	ld.shared.f32 	%f7546, [_ZZ20flash_attention_cudaE7v_block+2208];
	fma.rn.f32 	%f9580, %f7505, %f7546, %f9580;
	ld.shared.f32 	%f7547, [_ZZ20flash_attention_cudaE7v_block+2212];
	fma.rn.f32 	%f9579, %f7505, %f7547, %f9579;
	ld.shared.f32 	%f7548, [_ZZ20flash_attention_cudaE7v_block+2216];
	fma.rn.f32 	%f9578, %f7505, %f7548, %f9578;
	ld.shared.f32 	%f7549, [_ZZ20flash_attention_cudaE7v_block+2220];
	fma.rn.f32 	%f9577, %f7505, %f7549, %f9577;
	ld.shared.f32 	%f7550, [_ZZ20flash_attention_cudaE7v_block+2224];
	fma.rn.f32 	%f9576, %f7505, %f7550, %f9576;
	ld.shared.f32 	%f7551, [_ZZ20flash_attention_cudaE7v_block+2228];
	fma.rn.f32 	%f9575, %f7505, %f7551, %f9575;
	ld.shared.f32 	%f7552, [_ZZ20flash_attention_cudaE7v_block+2232];
	fma.rn.f32 	%f9574, %f7505, %f7552, %f9574;
	ld.shared.f32 	%f7553, [_ZZ20flash_attention_cudaE7v_block+2236];
	fma.rn.f32 	%f9573, %f7505, %f7553, %f9573;
	ld.shared.f32 	%f7554, [_ZZ20flash_attention_cudaE7v_block+2240];
	fma.rn.f32 	%f9572, %f7505, %f7554, %f9572;
	ld.shared.f32 	%f7555, [_ZZ20flash_attention_cudaE7v_block+2244];
	fma.rn.f32 	%f9571, %f7505, %f7555, %f9571;
	ld.shared.f32 	%f7556, [_ZZ20flash_attention_cudaE7v_block+2248];
	fma.rn.f32 	%f9570, %f7505, %f7556, %f9570;
	ld.shared.f32 	%f7557, [_ZZ20flash_attention_cudaE7v_block+2252];
	fma.rn.f32 	%f9569, %f7505, %f7557, %f9569;
	ld.shared.f32 	%f7558, [_ZZ20flash_attention_cudaE7v_block+2256];
	fma.rn.f32 	%f9568, %f7505, %f7558, %f9568;
	ld.shared.f32 	%f7559, [_ZZ20flash_attention_cudaE7v_block+2260];
	fma.rn.f32 	%f9567, %f7505, %f7559, %f9567;
	ld.shared.f32 	%f7560, [_ZZ20flash_attention_cudaE7v_block+2264];
	fma.rn.f32 	%f9566, %f7505, %f7560, %f9566;
	ld.shared.f32 	%f7561, [_ZZ20flash_attention_cudaE7v_block+2268];
	fma.rn.f32 	%f9565, %f7505, %f7561, %f9565;
	ld.shared.f32 	%f7562, [_ZZ20flash_attention_cudaE7v_block+2272];
	fma.rn.f32 	%f9564, %f7505, %f7562, %f9564;
	ld.shared.f32 	%f7563, [_ZZ20flash_attention_cudaE7v_block+2276];
	fma.rn.f32 	%f9563, %f7505, %f7563, %f9563;
	ld.shared.f32 	%f7564, [_ZZ20flash_attention_cudaE7v_block+2280];
	fma.rn.f32 	%f9562, %f7505, %f7564, %f9562;
	ld.shared.f32 	%f7565, [_ZZ20flash_attention_cudaE7v_block+2284];
	fma.rn.f32 	%f9561, %f7505, %f7565, %f9561;
	ld.shared.f32 	%f7566, [_ZZ20flash_attention_cudaE7v_block+2288];
	fma.rn.f32 	%f9560, %f7505, %f7566, %f9560;
	ld.shared.f32 	%f7567, [_ZZ20flash_attention_cudaE7v_block+2292];
	fma.rn.f32 	%f9559, %f7505, %f7567, %f9559;
	ld.shared.f32 	%f7568, [_ZZ20flash_attention_cudaE7v_block+2296];
	fma.rn.f32 	%f9558, %f7505, %f7568, %f9558;
	ld.shared.f32 	%f7569, [_ZZ20flash_attention_cudaE7v_block+2300];
	fma.rn.f32 	%f9557, %f7505, %f7569, %f9557;
	ld.shared.f32 	%f7570, [_ZZ20flash_attention_cudaE7v_block+2304];
	fma.rn.f32 	%f9556, %f7505, %f7570, %f9556;
	ld.shared.f32 	%f7571, [_ZZ20flash_attention_cudaE7v_block+2308];
	fma.rn.f32 	%f9555, %f7505, %f7571, %f9555;
	ld.shared.f32 	%f7572, [_ZZ20flash_attention_cudaE7v_block+2312];
	fma.rn.f32 	%f9554, %f7505, %f7572, %f9554;
	ld.shared.f32 	%f7573, [_ZZ20flash_attention_cudaE7v_block+2316];
	fma.rn.f32 	%f9553, %f7505, %f7573, %f9553;
	ld.shared.f32 	%f7574, [_ZZ20flash_attention_cudaE7v_block+2320];
	fma.rn.f32 	%f9552, %f7505, %f7574, %f9552;
	ld.shared.f32 	%f7575, [_ZZ20flash_attention_cudaE7v_block+2324];
	fma.rn.f32 	%f9551, %f7505, %f7575, %f9551;
	ld.shared.f32 	%f7576, [_ZZ20flash_attention_cudaE7v_block+2328];
	fma.rn.f32 	%f9550, %f7505, %f7576, %f9550;
	ld.shared.f32 	%f7577, [_ZZ20flash_attention_cudaE7v_block+2332];
	fma.rn.f32 	%f9549, %f7505, %f7577, %f9549;
	ld.shared.f32 	%f7578, [_ZZ20flash_attention_cudaE7v_block+2336];
	fma.rn.f32 	%f9548, %f7505, %f7578, %f9548;
	ld.shared.f32 	%f7579, [_ZZ20flash_attention_cudaE7v_block+2340];
	fma.rn.f32 	%f9547, %f7505, %f7579, %f9547;
	ld.shared.f32 	%f7580, [_ZZ20flash_attention_cudaE7v_block+2344];
	fma.rn.f32 	%f9546, %f7505, %f7580, %f9546;
	ld.shared.f32 	%f7581, [_ZZ20flash_attention_cudaE7v_block+2348];
	fma.rn.f32 	%f9545, %f7505, %f7581, %f9545;
	ld.shared.f32 	%f7582, [_ZZ20flash_attention_cudaE7v_block+2352];
	fma.rn.f32 	%f9544, %f7505, %f7582, %f9544;
	ld.shared.f32 	%f7583, [_ZZ20flash_attention_cudaE7v_block+2356];
	fma.rn.f32 	%f9543, %f7505, %f7583, %f9543;
	ld.shared.f32 	%f7584, [_ZZ20flash_attention_cudaE7v_block+2360];
	fma.rn.f32 	%f9542, %f7505, %f7584, %f9542;
	ld.shared.f32 	%f7585, [_ZZ20flash_attention_cudaE7v_block+2364];
	fma.rn.f32 	%f9541, %f7505, %f7585, %f9541;
	ld.shared.f32 	%f7586, [_ZZ20flash_attention_cudaE7v_block+2368];
	fma.rn.f32 	%f9540, %f7505, %f7586, %f9540;
	ld.shared.f32 	%f7587, [_ZZ20flash_attention_cudaE7v_block+2372];
	fma.rn.f32 	%f9539, %f7505, %f7587, %f9539;
	ld.shared.f32 	%f7588, [_ZZ20flash_attention_cudaE7v_block+2376];
	fma.rn.f32 	%f9538, %f7505, %f7588, %f9538;
	ld.shared.f32 	%f7589, [_ZZ20flash_attention_cudaE7v_block+2380];
	fma.rn.f32 	%f9537, %f7505, %f7589, %f9537;
	ld.shared.f32 	%f7590, [_ZZ20flash_attention_cudaE7v_block+2384];
	fma.rn.f32 	%f9536, %f7505, %f7590, %f9536;
	ld.shared.f32 	%f7591, [_ZZ20flash_attention_cudaE7v_block+2388];
	fma.rn.f32 	%f9535, %f7505, %f7591, %f9535;
	ld.shared.f32 	%f7592, [_ZZ20flash_attention_cudaE7v_block+2392];
	fma.rn.f32 	%f9534, %f7505, %f7592, %f9534;
	ld.shared.f32 	%f7593, [_ZZ20flash_attention_cudaE7v_block+2396];
	fma.rn.f32 	%f9533, %f7505, %f7593, %f9533;
	ld.shared.f32 	%f7594, [_ZZ20flash_attention_cudaE7v_block+2400];
	fma.rn.f32 	%f9532, %f7505, %f7594, %f9532;
	ld.shared.f32 	%f7595, [_ZZ20flash_attention_cudaE7v_block+2404];
	fma.rn.f32 	%f9531, %f7505, %f7595, %f9531;
	ld.shared.f32 	%f7596, [_ZZ20flash_attention_cudaE7v_block+2408];
	fma.rn.f32 	%f9530, %f7505, %f7596, %f9530;
	ld.shared.f32 	%f7597, [_ZZ20flash_attention_cudaE7v_block+2412];
	fma.rn.f32 	%f9529, %f7505, %f7597, %f9529;
	ld.shared.f32 	%f7598, [_ZZ20flash_attention_cudaE7v_block+2416];
	fma.rn.f32 	%f9528, %f7505, %f7598, %f9528;
	ld.shared.f32 	%f7599, [_ZZ20flash_attention_cudaE7v_block+2420];
	fma.rn.f32 	%f9527, %f7505, %f7599, %f9527;
	ld.shared.f32 	%f7600, [_ZZ20flash_attention_cudaE7v_block+2424];
	fma.rn.f32 	%f9526, %f7505, %f7600, %f9526;
	ld.shared.f32 	%f7601, [_ZZ20flash_attention_cudaE7v_block+2428];
	fma.rn.f32 	%f9525, %f7505, %f7601, %f9525;
	ld.shared.f32 	%f7602, [_ZZ20flash_attention_cudaE7v_block+2432];
	fma.rn.f32 	%f9524, %f7505, %f7602, %f9524;
	ld.shared.f32 	%f7603, [_ZZ20flash_attention_cudaE7v_block+2436];
	fma.rn.f32 	%f9523, %f7505, %f7603, %f9523;
	ld.shared.f32 	%f7604, [_ZZ20flash_attention_cudaE7v_block+2440];
	fma.rn.f32 	%f9522, %f7505, %f7604, %f9522;
	ld.shared.f32 	%f7605, [_ZZ20flash_attention_cudaE7v_block+2444];
	fma.rn.f32 	%f9521, %f7505, %f7605, %f9521;
	ld.shared.f32 	%f7606, [_ZZ20flash_attention_cudaE7v_block+2448];
	fma.rn.f32 	%f9520, %f7505, %f7606, %f9520;
	ld.shared.f32 	%f7607, [_ZZ20flash_attention_cudaE7v_block+2452];
	fma.rn.f32 	%f9519, %f7505, %f7607, %f9519;
	ld.shared.f32 	%f7608, [_ZZ20flash_attention_cudaE7v_block+2456];
	fma.rn.f32 	%f9518, %f7505, %f7608, %f9518;
	ld.shared.f32 	%f7609, [_ZZ20flash_attention_cudaE7v_block+2460];
	fma.rn.f32 	%f9517, %f7505, %f7609, %f9517;
	ld.shared.f32 	%f7610, [_ZZ20flash_attention_cudaE7v_block+2464];
	fma.rn.f32 	%f9516, %f7505, %f7610, %f9516;
	ld.shared.f32 	%f7611, [_ZZ20flash_attention_cudaE7v_block+2468];
	fma.rn.f32 	%f9515, %f7505, %f7611, %f9515;
	ld.shared.f32 	%f7612, [_ZZ20flash_attention_cudaE7v_block+2472];
	fma.rn.f32 	%f9514, %f7505, %f7612, %f9514;
	ld.shared.f32 	%f7613, [_ZZ20flash_attention_cudaE7v_block+2476];
	fma.rn.f32 	%f9513, %f7505, %f7613, %f9513;
	ld.shared.f32 	%f7614, [_ZZ20flash_attention_cudaE7v_block+2480];
	fma.rn.f32 	%f9512, %f7505, %f7614, %f9512;
	ld.shared.f32 	%f7615, [_ZZ20flash_attention_cudaE7v_block+2484];
	fma.rn.f32 	%f9511, %f7505, %f7615, %f9511;
	ld.shared.f32 	%f7616, [_ZZ20flash_attention_cudaE7v_block+2488];
	fma.rn.f32 	%f9510, %f7505, %f7616, %f9510;
	ld.shared.f32 	%f7617, [_ZZ20flash_attention_cudaE7v_block+2492];
	fma.rn.f32 	%f9509, %f7505, %f7617, %f9509;
	ld.shared.f32 	%f7618, [_ZZ20flash_attention_cudaE7v_block+2496];
	fma.rn.f32 	%f9508, %f7505, %f7618, %f9508;
	ld.shared.f32 	%f7619, [_ZZ20flash_attention_cudaE7v_block+2500];
	fma.rn.f32 	%f9507, %f7505, %f7619, %f9507;
	ld.shared.f32 	%f7620, [_ZZ20flash_attention_cudaE7v_block+2504];
	fma.rn.f32 	%f9506, %f7505, %f7620, %f9506;
	ld.shared.f32 	%f7621, [_ZZ20flash_attention_cudaE7v_block+2508];
	fma.rn.f32 	%f9505, %f7505, %f7621, %f9505;
	ld.shared.f32 	%f7622, [_ZZ20flash_attention_cudaE7v_block+2512];
	fma.rn.f32 	%f9504, %f7505, %f7622, %f9504;
	ld.shared.f32 	%f7623, [_ZZ20flash_attention_cudaE7v_block+2516];
	fma.rn.f32 	%f9503, %f7505, %f7623, %f9503;
	ld.shared.f32 	%f7624, [_ZZ20flash_attention_cudaE7v_block+2520];
	fma.rn.f32 	%f9502, %f7505, %f7624, %f9502;
	ld.shared.f32 	%f7625, [_ZZ20flash_attention_cudaE7v_block+2524];
	fma.rn.f32 	%f9501, %f7505, %f7625, %f9501;
	ld.shared.f32 	%f7626, [_ZZ20flash_attention_cudaE7v_block+2528];
	fma.rn.f32 	%f9500, %f7505, %f7626, %f9500;
	ld.shared.f32 	%f7627, [_ZZ20flash_attention_cudaE7v_block+2532];
	fma.rn.f32 	%f9499, %f7505, %f7627, %f9499;
	ld.shared.f32 	%f7628, [_ZZ20flash_attention_cudaE7v_block+2536];
	fma.rn.f32 	%f9498, %f7505, %f7628, %f9498;
	ld.shared.f32 	%f7629, [_ZZ20flash_attention_cudaE7v_block+2540];
	fma.rn.f32 	%f9497, %f7505, %f7629, %f9497;
	ld.shared.f32 	%f7630, [_ZZ20flash_attention_cudaE7v_block+2544];
	fma.rn.f32 	%f9496, %f7505, %f7630, %f9496;
	ld.shared.f32 	%f7631, [_ZZ20flash_attention_cudaE7v_block+2548];
	fma.rn.f32 	%f9495, %f7505, %f7631, %f9495;
	ld.shared.f32 	%f7632, [_ZZ20flash_attention_cudaE7v_block+2552];
	fma.rn.f32 	%f9494, %f7505, %f7632, %f9494;
	ld.shared.f32 	%f7633, [_ZZ20flash_attention_cudaE7v_block+2556];
	fma.rn.f32 	%f9493, %f7505, %f7633, %f9493;
	add.s32 	%r191, %r62, 5;
	setp.ge.s32 	%p54, %r191, %r256;
	@%p54 bra 	$L__BB0_79;
	ld.param.u32 	%r257, [flash_attention_cuda_param_7];
	sub.f32 	%f7634, %f9631, %f9638;
	fma.rn.f32 	%f7635, %f7634, 0f3BBB989D, 0f3F000000;
	cvt.sat.f32.f32 	%f7636, %f7635;
	mov.f32 	%f7637, 0f4B400001;
	mov.f32 	%f7638, 0f437C0000;
	fma.rm.f32 	%f7639, %f7636, %f7638, %f7637;
	add.f32 	%f7640, %f7639, 0fCB40007F;
	neg.f32 	%f7641, %f7640;
	fma.rn.f32 	%f7642, %f7634, 0f3FB8AA3B, %f7641;
	fma.rn.f32 	%f7643, %f7634, 0f32A57060, %f7642;
	mov.b32 	%r192, %f7639;
	shl.b32 	%r193, %r192, 23;
	mov.b32 	%f7644, %r193;
	ex2.approx.ftz.f32 	%f7645, %f7643;
	mul.f32 	%f7646, %f7645, %f7644;
	add.f32 	%f9637, %f9637, %f7646;
	ld.shared.f32 	%f7647, [_ZZ20flash_attention_cudaE7v_block+2560];
	fma.rn.f32 	%f9620, %f7646, %f7647, %f9620;
	ld.shared.f32 	%f7648, [_ZZ20flash_attention_cudaE7v_block+2564];
	fma.rn.f32 	%f9619, %f7646, %f7648, %f9619;
	ld.shared.f32 	%f7649, [_ZZ20flash_attention_cudaE7v_block+2568];
	fma.rn.f32 	%f9618, %f7646, %f7649, %f9618;
	ld.shared.f32 	%f7650, [_ZZ20flash_attention_cudaE7v_block+2572];
	fma.rn.f32 	%f9617, %f7646, %f7650, %f9617;
	ld.shared.f32 	%f7651, [_ZZ20flash_attention_cudaE7v_block+2576];
	fma.rn.f32 	%f9616, %f7646, %f7651, %f9616;
	ld.shared.f32 	%f7652, [_ZZ20flash_attention_cudaE7v_block+2580];
	fma.rn.f32 	%f9615, %f7646, %f7652, %f9615;
	ld.shared.f32 	%f7653, [_ZZ20flash_attention_cudaE7v_block+2584];
	fma.rn.f32 	%f9614, %f7646, %f7653, %f9614;
	ld.shared.f32 	%f7654, [_ZZ20flash_attention_cudaE7v_block+2588];
	fma.rn.f32 	%f9613, %f7646, %f7654, %f9613;
	ld.shared.f32 	%f7655, [_ZZ20flash_attention_cudaE7v_block+2592];
	fma.rn.f32 	%f9612, %f7646, %f7655, %f9612;
	ld.shared.f32 	%f7656, [_ZZ20flash_attention_cudaE7v_block+2596];
	fma.rn.f32 	%f9611, %f7646, %f7656, %f9611;
	ld.shared.f32 	%f7657, [_ZZ20flash_attention_cudaE7v_block+2600];
	fma.rn.f32 	%f9610, %f7646, %f7657, %f9610;
	ld.shared.f32 	%f7658, [_ZZ20flash_attention_cudaE7v_block+2604];
	fma.rn.f32 	%f9609, %f7646, %f7658, %f9609;
	ld.shared.f32 	%f7659, [_ZZ20flash_attention_cudaE7v_block+2608];
	fma.rn.f32 	%f9608, %f7646, %f7659, %f9608;
	ld.shared.f32 	%f7660, [_ZZ20flash_attention_cudaE7v_block+2612];
	fma.rn.f32 	%f9607, %f7646, %f7660, %f9607;
	ld.shared.f32 	%f7661, [_ZZ20flash_attention_cudaE7v_block+2616];
	fma.rn.f32 	%f9606, %f7646, %f7661, %f9606;
	ld.shared.f32 	%f7662, [_ZZ20flash_attention_cudaE7v_block+2620];
	fma.rn.f32 	%f9605, %f7646, %f7662, %f9605;
	ld.shared.f32 	%f7663, [_ZZ20flash_attention_cudaE7v_block+2624];
	fma.rn.f32 	%f9604, %f7646, %f7663, %f9604;
	ld.shared.f32 	%f7664, [_ZZ20flash_attention_cudaE7v_block+2628];
	fma.rn.f32 	%f9603, %f7646, %f7664, %f9603;
	ld.shared.f32 	%f7665, [_ZZ20flash_attention_cudaE7v_block+2632];
	fma.rn.f32 	%f9602, %f7646, %f7665, %f9602;
	ld.shared.f32 	%f7666, [_ZZ20flash_attention_cudaE7v_block+2636];
	fma.rn.f32 	%f9601, %f7646, %f7666, %f9601;
	ld.shared.f32 	%f7667, [_ZZ20flash_attention_cudaE7v_block+2640];
	fma.rn.f32 	%f9600, %f7646, %f7667, %f9600;
	ld.shared.f32 	%f7668, [_ZZ20flash_attention_cudaE7v_block+2644];
	fma.rn.f32 	%f9599, %f7646, %f7668, %f9599;
	ld.shared.f32 	%f7669, [_ZZ20flash_attention_cudaE7v_block+2648];
	fma.rn.f32 	%f9598, %f7646, %f7669, %f9598;
	ld.shared.f32 	%f7670, [_ZZ20flash_attention_cudaE7v_block+2652];
	fma.rn.f32 	%f9597, %f7646, %f7670, %f9597;
	ld.shared.f32 	%f7671, [_ZZ20flash_attention_cudaE7v_block+2656];
	fma.rn.f32 	%f9596, %f7646, %f7671, %f9596;
	ld.shared.f32 	%f7672, [_ZZ20flash_attention_cudaE7v_block+2660];
	fma.rn.f32 	%f9595, %f7646, %f7672, %f9595;
	ld.shared.f32 	%f7673, [_ZZ20flash_attention_cudaE7v_block+2664];
	fma.rn.f32 	%f9594, %f7646, %f7673, %f9594;
	ld.shared.f32 	%f7674, [_ZZ20flash_attention_cudaE7v_block+2668];
	fma.rn.f32 	%f9593, %f7646, %f7674, %f9593;
	ld.shared.f32 	%f7675, [_ZZ20flash_attention_cudaE7v_block+2672];
	fma.rn.f32 	%f9592, %f7646, %f7675, %f9592;
	ld.shared.f32 	%f7676, [_ZZ20flash_attention_cudaE7v_block+2676];
	fma.rn.f32 	%f9591, %f7646, %f7676, %f9591;
	ld.shared.f32 	%f7677, [_ZZ20flash_attention_cudaE7v_block+2680];
	fma.rn.f32 	%f9590, %f7646, %f7677, %f9590;
	ld.shared.f32 	%f7678, [_ZZ20flash_attention_cudaE7v_block+2684];
	fma.rn.f32 	%f9589, %f7646, %f7678, %f9589;
	ld.shared.f32 	%f7679, [_ZZ20flash_attention_cudaE7v_block+2688];
	fma.rn.f32 	%f9588, %f7646, %f7679, %f9588;
	ld.shared.f32 	%f7680, [_ZZ20flash_attention_cudaE7v_block+2692];
	fma.rn.f32 	%f9587, %f7646, %f7680, %f9587;
	ld.shared.f32 	%f7681, [_ZZ20flash_attention_cudaE7v_block+2696];
	fma.rn.f32 	%f9586, %f7646, %f7681, %f9586;
	ld.shared.f32 	%f7682, [_ZZ20flash_attention_cudaE7v_block+2700];
	fma.rn.f32 	%f9585, %f7646, %f7682, %f9585;
	ld.shared.f32 	%f7683, [_ZZ20flash_attention_cudaE7v_block+2704];
	fma.rn.f32 	%f9584, %f7646, %f7683, %f9584;
	ld.shared.f32 	%f7684, [_ZZ20flash_attention_cudaE7v_block+2708];
	fma.rn.f32 	%f9583, %f7646, %f7684, %f9583;
	ld.shared.f32 	%f7685, [_ZZ20flash_attention_cudaE7v_block+2712];
	fma.rn.f32 	%f9582, %f7646, %f7685, %f9582;
	ld.shared.f32 	%f7686, [_ZZ20flash_attention_cudaE7v_block+2716];
	fma.rn.f32 	%f9581, %f7646, %f7686, %f9581;
	ld.shared.f32 	%f7687, [_ZZ20flash_attention_cudaE7v_block+2720];
	fma.rn.f32 	%f9580, %f7646, %f7687, %f9580;
	ld.shared.f32 	%f7688, [_ZZ20flash_attention_cudaE7v_block+2724];
	fma.rn.f32 	%f9579, %f7646, %f7688, %f9579;
	ld.shared.f32 	%f7689, [_ZZ20flash_attention_cudaE7v_block+2728];
	fma.rn.f32 	%f9578, %f7646, %f7689, %f9578;
	ld.shared.f32 	%f7690, [_ZZ20flash_attention_cudaE7v_block+2732];
	fma.rn.f32 	%f9577, %f7646, %f7690, %f9577;
	ld.shared.f32 	%f7691, [_ZZ20flash_attention_cudaE7v_block+2736];
	fma.rn.f32 	%f9576, %f7646, %f7691, %f9576;
	ld.shared.f32 	%f7692, [_ZZ20flash_attention_cudaE7v_block+2740];
	fma.rn.f32 	%f9575, %f7646, %f7692, %f9575;
	ld.shared.f32 	%f7693, [_ZZ20flash_attention_cudaE7v_block+2744];
	fma.rn.f32 	%f9574, %f7646, %f7693, %f9574;
	ld.shared.f32 	%f7694, [_ZZ20flash_attention_cudaE7v_block+2748];
	fma.rn.f32 	%f9573, %f7646, %f7694, %f9573;
	ld.shared.f32 	%f7695, [_ZZ20flash_attention_cudaE7v_block+2752];
	fma.rn.f32 	%f9572, %f7646, %f7695, %f9572;
	ld.shared.f32 	%f7696, [_ZZ20flash_attention_cudaE7v_block+2756];
	fma.rn.f32 	%f9571, %f7646, %f7696, %f9571;
	ld.shared.f32 	%f7697, [_ZZ20flash_attention_cudaE7v_block+2760];
	fma.rn.f32 	%f9570, %f7646, %f7697, %f9570;
	ld.shared.f32 	%f7698, [_ZZ20flash_attention_cudaE7v_block+2764];
	fma.rn.f32 	%f9569, %f7646, %f7698, %f9569;
	ld.shared.f32 	%f7699, [_ZZ20flash_attention_cudaE7v_block+2768];
	fma.rn.f32 	%f9568, %f7646, %f7699, %f9568;
	ld.shared.f32 	%f7700, [_ZZ20flash_attention_cudaE7v_block+2772];
	fma.rn.f32 	%f9567, %f7646, %f7700, %f9567;
	ld.shared.f32 	%f7701, [_ZZ20flash_attention_cudaE7v_block+2776];
	fma.rn.f32 	%f9566, %f7646, %f7701, %f9566;
	ld.shared.f32 	%f7702, [_ZZ20flash_attention_cudaE7v_block+2780];
	fma.rn.f32 	%f9565, %f7646, %f7702, %f9565;
	ld.shared.f32 	%f7703, [_ZZ20flash_attention_cudaE7v_block+2784];
	fma.rn.f32 	%f9564, %f7646, %f7703, %f9564;
	ld.shared.f32 	%f7704, [_ZZ20flash_attention_cudaE7v_block+2788];
	fma.rn.f32 	%f9563, %f7646, %f7704, %f9563;
	ld.shared.f32 	%f7705, [_ZZ20flash_attention_cudaE7v_block+2792];
	fma.rn.f32 	%f9562, %f7646, %f7705, %f9562;
	ld.shared.f32 	%f7706, [_ZZ20flash_attention_cudaE7v_block+2796];
	fma.rn.f32 	%f9561, %f7646, %f7706, %f9561;
	ld.shared.f32 	%f7707, [_ZZ20flash_attention_cudaE7v_block+2800];
	fma.rn.f32 	%f9560, %f7646, %f7707, %f9560;
	ld.shared.f32 	%f7708, [_ZZ20flash_attention_cudaE7v_block+2804];
	fma.rn.f32 	%f9559, %f7646, %f7708, %f9559;
	ld.shared.f32 	%f7709, [_ZZ20flash_attention_cudaE7v_block+2808];
	fma.rn.f32 	%f9558, %f7646, %f7709, %f9558;
	ld.shared.f32 	%f7710, [_ZZ20flash_attention_cudaE7v_block+2812];
	fma.rn.f32 	%f9557, %f7646, %f7710, %f9557;
	ld.shared.f32 	%f7711, [_ZZ20flash_attention_cudaE7v_block+2816];
	fma.rn.f32 	%f9556, %f7646, %f7711, %f9556;
	ld.shared.f32 	%f7712, [_ZZ20flash_attention_cudaE7v_block+2820];
	fma.rn.f32 	%f9555, %f7646, %f7712, %f9555;
	ld.shared.f32 	%f7713, [_ZZ20flash_attention_cudaE7v_block+2824];
	fma.rn.f32 	%f9554, %f7646, %f7713, %f9554;
	ld.shared.f32 	%f7714, [_ZZ20flash_attention_cudaE7v_block+2828];
	fma.rn.f32 	%f9553, %f7646, %f7714, %f9553;
	ld.shared.f32 	%f7715, [_ZZ20flash_attention_cudaE7v_block+2832];
	fma.rn.f32 	%f9552, %f7646, %f7715, %f9552;
	ld.shared.f32 	%f7716, [_ZZ20flash_attention_cudaE7v_block+2836];
	fma.rn.f32 	%f9551, %f7646, %f7716, %f9551;
	ld.shared.f32 	%f7717, [_ZZ20flash_attention_cudaE7v_block+2840];
	fma.rn.f32 	%f9550, %f7646, %f7717, %f9550;
	ld.shared.f32 	%f7718, [_ZZ20flash_attention_cudaE7v_block+2844];
	fma.rn.f32 	%f9549, %f7646, %f7718, %f9549;
	ld.shared.f32 	%f7719, [_ZZ20flash_attention_cudaE7v_block+2848];
	fma.rn.f32 	%f9548, %f7646, %f7719, %f9548;
	ld.shared.f32 	%f7720, [_ZZ20flash_attention_cudaE7v_block+2852];
	fma.rn.f32 	%f9547, %f7646, %f7720, %f9547;
	ld.shared.f32 	%f7721, [_ZZ20flash_attention_cudaE7v_block+2856];
	fma.rn.f32 	%f9546, %f7646, %f7721, %f9546;
	ld.shared.f32 	%f7722, [_ZZ20flash_attention_cudaE7v_block+2860];
	fma.rn.f32 	%f9545, %f7646, %f7722, %f9545;
	ld.shared.f32 	%f7723, [_ZZ20flash_attention_cudaE7v_block+2864];
	fma.rn.f32 	%f9544, %f7646, %f7723, %f9544;
	ld.shared.f32 	%f7724, [_ZZ20flash_attention_cudaE7v_block+2868];
	fma.rn.f32 	%f9543, %f7646, %f7724, %f9543;
	ld.shared.f32 	%f7725, [_ZZ20flash_attention_cudaE7v_block+2872];
	fma.rn.f32 	%f9542, %f7646, %f7725, %f9542;
	ld.shared.f32 	%f7726, [_ZZ20flash_attention_cudaE7v_block+2876];
	fma.rn.f32 	%f9541, %f7646, %f7726, %f9541;
	ld.shared.f32 	%f7727, [_ZZ20flash_attention_cudaE7v_block+2880];
	fma.rn.f32 	%f9540, %f7646, %f7727, %f9540;
	ld.shared.f32 	%f7728, [_ZZ20flash_attention_cudaE7v_block+2884];
	fma.rn.f32 	%f9539, %f7646, %f7728, %f9539;
	ld.shared.f32 	%f7729, [_ZZ20flash_attention_cudaE7v_block+2888];
	fma.rn.f32 	%f9538, %f7646, %f7729, %f9538;
	ld.shared.f32 	%f7730, [_ZZ20flash_attention_cudaE7v_block+2892];
	fma.rn.f32 	%f9537, %f7646, %f7730, %f9537;
	ld.shared.f32 	%f7731, [_ZZ20flash_attention_cudaE7v_block+2896];
	fma.rn.f32 	%f9536, %f7646, %f7731, %f9536;
	ld.shared.f32 	%f7732, [_ZZ20flash_attention_cudaE7v_block+2900];
	fma.rn.f32 	%f9535, %f7646, %f7732, %f9535;
	ld.shared.f32 	%f7733, [_ZZ20flash_attention_cudaE7v_block+2904];
	fma.rn.f32 	%f9534, %f7646, %f7733, %f9534;
	ld.shared.f32 	%f7734, [_ZZ20flash_attention_cudaE7v_block+2908];
	fma.rn.f32 	%f9533, %f7646, %f7734, %f9533;
	ld.shared.f32 	%f7735, [_ZZ20flash_attention_cudaE7v_block+2912];
	fma.rn.f32 	%f9532, %f7646, %f7735, %f9532;
	ld.shared.f32 	%f7736, [_ZZ20flash_attention_cudaE7v_block+2916];
	fma.rn.f32 	%f9531, %f7646, %f7736, %f9531;
	ld.shared.f32 	%f7737, [_ZZ20flash_attention_cudaE7v_block+2920];
	fma.rn.f32 	%f9530, %f7646, %f7737, %f9530;
	ld.shared.f32 	%f7738, [_ZZ20flash_attention_cudaE7v_block+2924];
	fma.rn.f32 	%f9529, %f7646, %f7738, %f9529;
	ld.shared.f32 	%f7739, [_ZZ20flash_attention_cudaE7v_block+2928];
	fma.rn.f32 	%f9528, %f7646, %f7739, %f9528;
	ld.shared.f32 	%f7740, [_ZZ20flash_attention_cudaE7v_block+2932];
	fma.rn.f32 	%f9527, %f7646, %f7740, %f9527;
	ld.shared.f32 	%f7741, [_ZZ20flash_attention_cudaE7v_block+2936];
	fma.rn.f32 	%f9526, %f7646, %f7741, %f9526;
	ld.shared.f32 	%f7742, [_ZZ20flash_attention_cudaE7v_block+2940];
	fma.rn.f32 	%f9525, %f7646, %f7742, %f9525;
	ld.shared.f32 	%f7743, [_ZZ20flash_attention_cudaE7v_block+2944];
	fma.rn.f32 	%f9524, %f7646, %f7743, %f9524;
	ld.shared.f32 	%f7744, [_ZZ20flash_attention_cudaE7v_block+2948];
	fma.rn.f32 	%f9523, %f7646, %f7744, %f9523;
	ld.shared.f32 	%f7745, [_ZZ20flash_attention_cudaE7v_block+2952];
	fma.rn.f32 	%f9522, %f7646, %f7745, %f9522;
	ld.shared.f32 	%f7746, [_ZZ20flash_attention_cudaE7v_block+2956];
	fma.rn.f32 	%f9521, %f7646, %f7746, %f9521;
	ld.shared.f32 	%f7747, [_ZZ20flash_attention_cudaE7v_block+2960];
	fma.rn.f32 	%f9520, %f7646, %f7747, %f9520;
	ld.shared.f32 	%f7748, [_ZZ20flash_attention_cudaE7v_block+2964];
	fma.rn.f32 	%f9519, %f7646, %f7748, %f9519;
	ld.shared.f32 	%f7749, [_ZZ20flash_attention_cudaE7v_block+2968];
	fma.rn.f32 	%f9518, %f7646, %f7749, %f9518;
	ld.shared.f32 	%f7750, [_ZZ20flash_attention_cudaE7v_block+2972];
	fma.rn.f32 	%f9517, %f7646, %f7750, %f9517;
	ld.shared.f32 	%f7751, [_ZZ20flash_attention_cudaE7v_block+2976];
	fma.rn.f32 	%f9516, %f7646, %f7751, %f9516;
	ld.shared.f32 	%f7752, [_ZZ20flash_attention_cudaE7v_block+2980];
	fma.rn.f32 	%f9515, %f7646, %f7752, %f9515;
	ld.shared.f32 	%f7753, [_ZZ20flash_attention_cudaE7v_block+2984];
	fma.rn.f32 	%f9514, %f7646, %f7753, %f9514;
	ld.shared.f32 	%f7754, [_ZZ20flash_attention_cudaE7v_block+2988];
	fma.rn.f32 	%f9513, %f7646, %f7754, %f9513;
	ld.shared.f32 	%f7755, [_ZZ20flash_attention_cudaE7v_block+2992];
	fma.rn.f32 	%f9512, %f7646, %f7755, %f9512;
	ld.shared.f32 	%f7756, [_ZZ20flash_attention_cudaE7v_block+2996];
	fma.rn.f32 	%f9511, %f7646, %f7756, %f9511;
	ld.shared.f32 	%f7757, [_ZZ20flash_attention_cudaE7v_block+3000];
	fma.rn.f32 	%f9510, %f7646, %f7757, %f9510;
	ld.shared.f32 	%f7758, [_ZZ20flash_attention_cudaE7v_block+3004];
	fma.rn.f32 	%f9509, %f7646, %f7758, %f9509;
	ld.shared.f32 	%f7759, [_ZZ20flash_attention_cudaE7v_block+3008];
	fma.rn.f32 	%f9508, %f7646, %f7759, %f9508;
	ld.shared.f32 	%f7760, [_ZZ20flash_attention_cudaE7v_block+3012];
	fma.rn.f32 	%f9507, %f7646, %f7760, %f9507;
	ld.shared.f32 	%f7761, [_ZZ20flash_attention_cudaE7v_block+3016];
	fma.rn.f32 	%f9506, %f7646, %f7761, %f9506;
	ld.shared.f32 	%f7762, [_ZZ20flash_attention_cudaE7v_block+3020];
	fma.rn.f32 	%f9505, %f7646, %f7762, %f9505;
	ld.shared.f32 	%f7763, [_ZZ20flash_attention_cudaE7v_block+3024];
	fma.rn.f32 	%f9504, %f7646, %f7763, %f9504;
	ld.shared.f32 	%f7764, [_ZZ20flash_attention_cudaE7v_block+3028];
	fma.rn.f32 	%f9503, %f7646, %f7764, %f9503;
	ld.shared.f32 	%f7765, [_ZZ20flash_attention_cudaE7v_block+3032];
	fma.rn.f32 	%f9502, %f7646, %f7765, %f9502;
	ld.shared.f32 	%f7766, [_ZZ20flash_attention_cudaE7v_block+3036];
	fma.rn.f32 	%f9501, %f7646, %f7766, %f9501;
	ld.shared.f32 	%f7767, [_ZZ20flash_attention_cudaE7v_block+3040];
	fma.rn.f32 	%f9500, %f7646, %f7767, %f9500;
	ld.shared.f32 	%f7768, [_ZZ20flash_attention_cudaE7v_block+3044];
	fma.rn.f32 	%f9499, %f7646, %f7768, %f9499;
	ld.shared.f32 	%f7769, [_ZZ20flash_attention_cudaE7v_block+3048];
	fma.rn.f32 	%f9498, %f7646, %f7769, %f9498;
	ld.shared.f32 	%f7770, [_ZZ20flash_attention_cudaE7v_block+3052];
	fma.rn.f32 	%f9497, %f7646, %f7770, %f9497;
	ld.shared.f32 	%f7771, [_ZZ20flash_attention_cudaE7v_block+3056];
	fma.rn.f32 	%f9496, %f7646, %f7771, %f9496;
	ld.shared.f32 	%f7772, [_ZZ20flash_attention_cudaE7v_block+3060];
	fma.rn.f32 	%f9495, %f7646, %f7772, %f9495;
	ld.shared.f32 	%f7773, [_ZZ20flash_attention_cudaE7v_block+3064];
	fma.rn.f32 	%f9494, %f7646, %f7773, %f9494;
	ld.shared.f32 	%f7774, [_ZZ20flash_attention_cudaE7v_block+3068];
	fma.rn.f32 	%f9493, %f7646, %f7774, %f9493;
	add.s32 	%r194, %r62, 6;
	setp.ge.s32 	%p55, %r194, %r257;
	@%p55 bra 	$L__BB0_79;
	ld.param.u32 	%r258, [flash_attention_cuda_param_7];
	sub.f32 	%f7775, %f9630, %f9638;
	fma.rn.f32 	%f7776, %f7775, 0f3BBB989D, 0f3F000000;
	cvt.sat.f32.f32 	%f7777, %f7776;
	mov.f32 	%f7778, 0f4B400001;
	mov.f32 	%f7779, 0f437C0000;
	fma.rm.f32 	%f7780, %f7777, %f7779, %f7778;
	add.f32 	%f7781, %f7780, 0fCB40007F;
	neg.f32 	%f7782, %f7781;
	fma.rn.f32 	%f7783, %f7775, 0f3FB8AA3B, %f7782;
	fma.rn.f32 	%f7784, %f7775, 0f32A57060, %f7783;
	mov.b32 	%r195, %f7780;
	shl.b32 	%r196, %r195, 23;
	mov.b32 	%f7785, %r196;
	ex2.approx.ftz.f32 	%f7786, %f7784;
	mul.f32 	%f7787, %f7786, %f7785;
	add.f32 	%f9637, %f9637, %f7787;
	ld.shared.f32 	%f7788, [_ZZ20flash_attention_cudaE7v_block+3072];
	fma.rn.f32 	%f9620, %f7787, %f7788, %f9620;
	ld.shared.f32 	%f7789, [_ZZ20flash_attention_cudaE7v_block+3076];
	fma.rn.f32 	%f9619, %f7787, %f7789, %f9619;
	ld.shared.f32 	%f7790, [_ZZ20flash_attention_cudaE7v_block+3080];
	fma.rn.f32 	%f9618, %f7787, %f7790, %f9618;
	ld.shared.f32 	%f7791, [_ZZ20flash_attention_cudaE7v_block+3084];
	fma.rn.f32 	%f9617, %f7787, %f7791, %f9617;
	ld.shared.f32 	%f7792, [_ZZ20flash_attention_cudaE7v_block+3088];
	fma.rn.f32 	%f9616, %f7787, %f7792, %f9616;
	ld.shared.f32 	%f7793, [_ZZ20flash_attention_cudaE7v_block+3092];
	fma.rn.f32 	%f9615, %f7787, %f7793, %f9615;
	ld.shared.f32 	%f7794, [_ZZ20flash_attention_cudaE7v_block+3096];
	fma.rn.f32 	%f9614, %f7787, %f7794, %f9614;
	ld.shared.f32 	%f7795, [_ZZ20flash_attention_cudaE7v_block+3100];
	fma.rn.f32 	%f9613, %f7787, %f7795, %f9613;
	ld.shared.f32 	%f7796, [_ZZ20flash_attention_cudaE7v_block+3104];
	fma.rn.f32 	%f9612, %f7787, %f7796, %f9612;
	ld.shared.f32 	%f7797, [_ZZ20flash_attention_cudaE7v_block+3108];
	fma.rn.f32 	%f9611, %f7787, %f7797, %f9611;
	ld.shared.f32 	%f7798, [_ZZ20flash_attention_cudaE7v_block+3112];
	fma.rn.f32 	%f9610, %f7787, %f7798, %f9610;
	ld.shared.f32 	%f7799, [_ZZ20flash_attention_cudaE7v_block+3116];
	fma.rn.f32 	%f9609, %f7787, %f7799, %f9609;
	ld.shared.f32 	%f7800, [_ZZ20flash_attention_cudaE7v_block+3120];
	fma.rn.f32 	%f9608, %f7787, %f7800, %f9608;
	ld.shared.f32 	%f7801, [_ZZ20flash_attention_cudaE7v_block+3124];
	fma.rn.f32 	%f9607, %f7787, %f7801, %f9607;
	ld.shared.f32 	%f7802, [_ZZ20flash_attention_cudaE7v_block+3128];
	fma.rn.f32 	%f9606, %f7787, %f7802, %f9606;
	ld.shared.f32 	%f7803, [_ZZ20flash_attention_cudaE7v_block+3132];
	fma.rn.f32 	%f9605, %f7787, %f7803, %f9605;
	ld.shared.f32 	%f7804, [_ZZ20flash_attention_cudaE7v_block+3136];
	fma.rn.f32 	%f9604, %f7787, %f7804, %f9604;
	ld.shared.f32 	%f7805, [_ZZ20flash_attention_cudaE7v_block+3140];
	fma.rn.f32 	%f9603, %f7787, %f7805, %f9603;
	ld.shared.f32 	%f7806, [_ZZ20flash_attention_cudaE7v_block+3144];
	fma.rn.f32 	%f9602, %f7787, %f7806, %f9602;
	ld.shared.f32 	%f7807, [_ZZ20flash_attention_cudaE7v_block+3148];
	fma.rn.f32 	%f9601, %f7787, %f7807, %f9601;
	ld.shared.f32 	%f7808, [_ZZ20flash_attention_cudaE7v_block+3152];
	fma.rn.f32 	%f9600, %f7787, %f7808, %f9600;
	ld.shared.f32 	%f7809, [_ZZ20flash_attention_cudaE7v_block+3156];
	fma.rn.f32 	%f9599, %f7787, %f7809, %f9599;
	ld.shared.f32 	%f7810, [_ZZ20flash_attention_cudaE7v_block+3160];
	fma.rn.f32 	%f9598, %f7787, %f7810, %f9598;
	ld.shared.f32 	%f7811, [_ZZ20flash_attention_cudaE7v_block+3164];
	fma.rn.f32 	%f9597, %f7787, %f7811, %f9597;
	ld.shared.f32 	%f7812, [_ZZ20flash_attention_cudaE7v_block+3168];
	fma.rn.f32 	%f9596, %f7787, %f7812, %f9596;
	ld.shared.f32 	%f7813, [_ZZ20flash_attention_cudaE7v_block+3172];
	fma.rn.f32 	%f9595, %f7787, %f7813, %f9595;
	ld.shared.f32 	%f7814, [_ZZ20flash_attention_cudaE7v_block+3176];
	fma.rn.f32 	%f9594, %f7787, %f7814, %f9594;
	ld.shared.f32 	%f7815, [_ZZ20flash_attention_cudaE7v_block+3180];
	fma.rn.f32 	%f9593, %f7787, %f7815, %f9593;
	ld.shared.f32 	%f7816, [_ZZ20flash_attention_cudaE7v_block+3184];
	fma.rn.f32 	%f9592, %f7787, %f7816, %f9592;
	ld.shared.f32 	%f7817, [_ZZ20flash_attention_cudaE7v_block+3188];
	fma.rn.f32 	%f9591, %f7787, %f7817, %f9591;
	ld.shared.f32 	%f7818, [_ZZ20flash_attention_cudaE7v_block+3192];
	fma.rn.f32 	%f9590, %f7787, %f7818, %f9590;
	ld.shared.f32 	%f7819, [_ZZ20flash_attention_cudaE7v_block+3196];
	fma.rn.f32 	%f9589, %f7787, %f7819, %f9589;
	ld.shared.f32 	%f7820, [_ZZ20flash_attention_cudaE7v_block+3200];
	fma.rn.f32 	%f9588, %f7787, %f7820, %f9588;
	ld.shared.f32 	%f7821, [_ZZ20flash_attention_cudaE7v_block+3204];
	fma.rn.f32 	%f9587, %f7787, %f7821, %f9587;
	ld.shared.f32 	%f7822, [_ZZ20flash_attention_cudaE7v_block+3208];
	fma.rn.f32 	%f9586, %f7787, %f7822, %f9586;
	ld.shared.f32 	%f7823, [_ZZ20flash_attention_cudaE7v_block+3212];
	fma.rn.f32 	%f9585, %f7787, %f7823, %f9585;
	ld.shared.f32 	%f7824, [_ZZ20flash_attention_cudaE7v_block+3216];
	fma.rn.f32 	%f9584, %f7787, %f7824, %f9584;
	ld.shared.f32 	%f7825, [_ZZ20flash_attention_cudaE7v_block+3220];
	fma.rn.f32 	%f9583, %f7787, %f7825, %f9583;
	ld.shared.f32 	%f7826, [_ZZ20flash_attention_cudaE7v_block+3224];
	fma.rn.f32 	%f9582, %f7787, %f7826, %f9582;
	ld.shared.f32 	%f7827, [_ZZ20flash_attention_cudaE7v_block+3228];
	fma.rn.f32 	%f9581, %f7787, %f7827, %f9581;
	ld.shared.f32 	%f7828, [_ZZ20flash_attention_cudaE7v_block+3232];
	fma.rn.f32 	%f9580, %f7787, %f7828, %f9580;
	ld.shared.f32 	%f7829, [_ZZ20flash_attention_cudaE7v_block+3236];
	fma.rn.f32 	%f9579, %f7787, %f7829, %f9579;
	ld.shared.f32 	%f7830, [_ZZ20flash_attention_cudaE7v_block+3240];
	fma.rn.f32 	%f9578, %f7787, %f7830, %f9578;
	ld.shared.f32 	%f7831, [_ZZ20flash_attention_cudaE7v_block+3244];
	fma.rn.f32 	%f9577, %f7787, %f7831, %f9577;
	ld.shared.f32 	%f7832, [_ZZ20flash_attention_cudaE7v_block+3248];
	fma.rn.f32 	%f9576, %f7787, %f7832, %f9576;
	ld.shared.f32 	%f7833, [_ZZ20flash_attention_cudaE7v_block+3252];
	fma.rn.f32 	%f9575, %f7787, %f7833, %f9575;
	ld.shared.f32 	%f7834, [_ZZ20flash_attention_cudaE7v_block+3256];
	fma.rn.f32 	%f9574, %f7787, %f7834, %f9574;
	ld.shared.f32 	%f7835, [_ZZ20flash_attention_cudaE7v_block+3260];
	fma.rn.f32 	%f9573, %f7787, %f7835, %f9573;
	ld.shared.f32 	%f7836, [_ZZ20flash_attention_cudaE7v_block+3264];
	fma.rn.f32 	%f9572, %f7787, %f7836, %f9572;
	ld.shared.f32 	%f7837, [_ZZ20flash_attention_cudaE7v_block+3268];
	fma.rn.f32 	%f9571, %f7787, %f7837, %f9571;
	ld.shared.f32 	%f7838, [_ZZ20flash_attention_cudaE7v_block+3272];
	fma.rn.f32 	%f9570, %f7787, %f7838, %f9570;
	ld.shared.f32 	%f7839, [_ZZ20flash_attention_cudaE7v_block+3276];
	fma.rn.f32 	%f9569, %f7787, %f7839, %f9569;
	ld.shared.f32 	%f7840, [_ZZ20flash_attention_cudaE7v_block+3280];
	fma.rn.f32 	%f9568, %f7787, %f7840, %f9568;
	ld.shared.f32 	%f7841, [_ZZ20flash_attention_cudaE7v_block+3284];
	fma.rn.f32 	%f9567, %f7787, %f7841, %f9567;
	ld.shared.f32 	%f7842, [_ZZ20flash_attention_cudaE7v_block+3288];
	fma.rn.f32 	%f9566, %f7787, %f7842, %f9566;
	ld.shared.f32 	%f7843, [_ZZ20flash_attention_cudaE7v_block+3292];
	fma.rn.f32 	%f9565, %f7787, %f7843, %f9565;
	ld.shared.f32 	%f7844, [_ZZ20flash_attention_cudaE7v_block+3296];
	fma.rn.f32 	%f9564, %f7787, %f7844, %f9564;
	ld.shared.f32 	%f7845, [_ZZ20flash_attention_cudaE7v_block+3300];
	fma.rn.f32 	%f9563, %f7787, %f7845, %f9563;
	ld.shared.f32 	%f7846, [_ZZ20flash_attention_cudaE7v_block+3304];
	fma.rn.f32 	%f9562, %f7787, %f7846, %f9562;
	ld.shared.f32 	%f7847, [_ZZ20flash_attention_cudaE7v_block+3308];
	fma.rn.f32 	%f9561, %f7787, %f7847, %f9561;
	ld.shared.f32 	%f7848, [_ZZ20flash_attention_cudaE7v_block+3312];
	fma.rn.f32 	%f9560, %f7787, %f7848, %f9560;
	ld.shared.f32 	%f7849, [_ZZ20flash_attention_cudaE7v_block+3316];
	fma.rn.f32 	%f9559, %f7787, %f7849, %f9559;
	ld.shared.f32 	%f7850, [_ZZ20flash_attention_cudaE7v_block+3320];
	fma.rn.f32 	%f9558, %f7787, %f7850, %f9558;
	ld.shared.f32 	%f7851, [_ZZ20flash_attention_cudaE7v_block+3324];
	fma.rn.f32 	%f9557, %f7787, %f7851, %f9557;
	ld.shared.f32 	%f7852, [_ZZ20flash_attention_cudaE7v_block+3328];
	fma.rn.f32 	%f9556, %f7787, %f7852, %f9556;
	ld.shared.f32 	%f7853, [_ZZ20flash_attention_cudaE7v_block+3332];
	fma.rn.f32 	%f9555, %f7787, %f7853, %f9555;
	ld.shared.f32 	%f7854, [_ZZ20flash_attention_cudaE7v_block+3336];
	fma.rn.f32 	%f9554, %f7787, %f7854, %f9554;
	ld.shared.f32 	%f7855, [_ZZ20flash_attention_cudaE7v_block+3340];
	fma.rn.f32 	%f9553, %f7787, %f7855, %f9553;
	ld.shared.f32 	%f7856, [_ZZ20flash_attention_cudaE7v_block+3344];
	fma.rn.f32 	%f9552, %f7787, %f7856, %f9552;
	ld.shared.f32 	%f7857, [_ZZ20flash_attention_cudaE7v_block+3348];
	fma.rn.f32 	%f9551, %f7787, %f7857, %f9551;
	ld.shared.f32 	%f7858, [_ZZ20flash_attention_cudaE7v_block+3352];
	fma.rn.f32 	%f9550, %f7787, %f7858, %f9550;
	ld.shared.f32 	%f7859, [_ZZ20flash_attention_cudaE7v_block+3356];
	fma.rn.f32 	%f9549, %f7787, %f7859, %f9549;
	ld.shared.f32 	%f7860, [_ZZ20flash_attention_cudaE7v_block+3360];
	fma.rn.f32 	%f9548, %f7787, %f7860, %f9548;
	ld.shared.f32 	%f7861, [_ZZ20flash_attention_cudaE7v_block+3364];
	fma.rn.f32 	%f9547, %f7787, %f7861, %f9547;
	ld.shared.f32 	%f7862, [_ZZ20flash_attention_cudaE7v_block+3368];
	fma.rn.f32 	%f9546, %f7787, %f7862, %f9546;
	ld.shared.f32 	%f7863, [_ZZ20flash_attention_cudaE7v_block+3372];
	fma.rn.f32 	%f9545, %f7787, %f7863, %f9545;
	ld.shared.f32 	%f7864, [_ZZ20flash_attention_cudaE7v_block+3376];
	fma.rn.f32 	%f9544, %f7787, %f7864, %f9544;
	ld.shared.f32 	%f7865, [_ZZ20flash_attention_cudaE7v_block+3380];
	fma.rn.f32 	%f9543, %f7787, %f7865, %f9543;
	ld.shared.f32 	%f7866, [_ZZ20flash_attention_cudaE7v_block+3384];
	fma.rn.f32 	%f9542, %f7787, %f7866, %f9542;
	ld.shared.f32 	%f7867, [_ZZ20flash_attention_cudaE7v_block+3388];
	fma.rn.f32 	%f9541, %f7787, %f7867, %f9541;
	ld.shared.f32 	%f7868, [_ZZ20flash_attention_cudaE7v_block+3392];
	fma.rn.f32 	%f9540, %f7787, %f7868, %f9540;
	ld.shared.f32 	%f7869, [_ZZ20flash_attention_cudaE7v_block+3396];
	fma.rn.f32 	%f9539, %f7787, %f7869, %f9539;
	ld.shared.f32 	%f7870, [_ZZ20flash_attention_cudaE7v_block+3400];
	fma.rn.f32 	%f9538, %f7787, %f7870, %f9538;
	ld.shared.f32 	%f7871, [_ZZ20flash_attention_cudaE7v_block+3404];
	fma.rn.f32 	%f9537, %f7787, %f7871, %f9537;
	ld.shared.f32 	%f7872, [_ZZ20flash_attention_cudaE7v_block+3408];
	fma.rn.f32 	%f9536, %f7787, %f7872, %f9536;
	ld.shared.f32 	%f7873, [_ZZ20flash_attention_cudaE7v_block+3412];
	fma.rn.f32 	%f9535, %f7787, %f7873, %f9535;
	ld.shared.f32 	%f7874, [_ZZ20flash_attention_cudaE7v_block+3416];
	fma.rn.f32 	%f9534, %f7787, %f7874, %f9534;
	ld.shared.f32 	%f7875, [_ZZ20flash_attention_cudaE7v_block+3420];
	fma.rn.f32 	%f9533, %f7787, %f7875, %f9533;
	ld.shared.f32 	%f7876, [_ZZ20flash_attention_cudaE7v_block+3424];
	fma.rn.f32 	%f9532, %f7787, %f7876, %f9532;
	ld.shared.f32 	%f7877, [_ZZ20flash_attention_cudaE7v_block+3428];
	fma.rn.f32 	%f9531, %f7787, %f7877, %f9531;
	ld.shared.f32 	%f7878, [_ZZ20flash_attention_cudaE7v_block+3432];
	fma.rn.f32 	%f9530, %f7787, %f7878, %f9530;
	ld.shared.f32 	%f7879, [_ZZ20flash_attention_cudaE7v_block+3436];
	fma.rn.f32 	%f9529, %f7787, %f7879, %f9529;
	ld.shared.f32 	%f7880, [_ZZ20flash_attention_cudaE7v_block+3440];
	fma.rn.f32 	%f9528, %f7787, %f7880, %f9528;
	ld.shared.f32 	%f7881, [_ZZ20flash_attention_cudaE7v_block+3444];
	fma.rn.f32 	%f9527, %f7787, %f7881, %f9527;
	ld.shared.f32 	%f7882, [_ZZ20flash_attention_cudaE7v_block+3448];
	fma.rn.f32 	%f9526, %f7787, %f7882, %f9526;
	ld.shared.f32 	%f7883, [_ZZ20flash_attention_cudaE7v_block+3452];
	fma.rn.f32 	%f9525, %f7787, %f7883, %f9525;
	ld.shared.f32 	%f7884, [_ZZ20flash_attention_cudaE7v_block+3456];
	fma.rn.f32 	%f9524, %f7787, %f7884, %f9524;
	ld.shared.f32 	%f7885, [_ZZ20flash_attention_cudaE7v_block+3460];
	fma.rn.f32 	%f9523, %f7787, %f7885, %f9523;
	ld.shared.f32 	%f7886, [_ZZ20flash_attention_cudaE7v_block+3464];
	fma.rn.f32 	%f9522, %f7787, %f7886, %f9522;
	ld.shared.f32 	%f7887, [_ZZ20flash_attention_cudaE7v_block+3468];
	fma.rn.f32 	%f9521, %f7787, %f7887, %f9521;
	ld.shared.f32 	%f7888, [_ZZ20flash_attention_cudaE7v_block+3472];
	fma.rn.f32 	%f9520, %f7787, %f7888, %f9520;
	ld.shared.f32 	%f7889, [_ZZ20flash_attention_cudaE7v_block+3476];
	fma.rn.f32 	%f9519, %f7787, %f7889, %f9519;
	ld.shared.f32 	%f7890, [_ZZ20flash_attention_cudaE7v_block+3480];
	fma.rn.f32 	%f9518, %f7787, %f7890, %f9518;
	ld.shared.f32 	%f7891, [_ZZ20flash_attention_cudaE7v_block+3484];
	fma.rn.f32 	%f9517, %f7787, %f7891, %f9517;
	ld.shared.f32 	%f7892, [_ZZ20flash_attention_cudaE7v_block+3488];
	fma.rn.f32 	%f9516, %f7787, %f7892, %f9516;
	ld.shared.f32 	%f7893, [_ZZ20flash_attention_cudaE7v_block+3492];
	fma.rn.f32 	%f9515, %f7787, %f7893, %f9515;
	ld.shared.f32 	%f7894, [_ZZ20flash_attention_cudaE7v_block+3496];
	fma.rn.f32 	%f9514, %f7787, %f7894, %f9514;
	ld.shared.f32 	%f7895, [_ZZ20flash_attention_cudaE7v_block+3500];
	fma.rn.f32 	%f9513, %f7787, %f7895, %f9513;
	ld.shared.f32 	%f7896, [_ZZ20flash_attention_cudaE7v_block+3504];
	fma.rn.f32 	%f9512, %f7787, %f7896, %f9512;
	ld.shared.f32 	%f7897, [_ZZ20flash_attention_cudaE7v_block+3508];
	fma.rn.f32 	%f9511, %f7787, %f7897, %f9511;
	ld.shared.f32 	%f7898, [_ZZ20flash_attention_cudaE7v_block+3512];
	fma.rn.f32 	%f9510, %f7787, %f7898, %f9510;
	ld.shared.f32 	%f7899, [_ZZ20flash_attention_cudaE7v_block+3516];
	fma.rn.f32 	%f9509, %f7787, %f7899, %f9509;
	ld.shared.f32 	%f7900, [_ZZ20flash_attention_cudaE7v_block+3520];
	fma.rn.f32 	%f9508, %f7787, %f7900, %f9508;
	ld.shared.f32 	%f7901, [_ZZ20flash_attention_cudaE7v_block+3524];
	fma.rn.f32 	%f9507, %f7787, %f7901, %f9507;
	ld.shared.f32 	%f7902, [_ZZ20flash_attention_cudaE7v_block+3528];
	fma.rn.f32 	%f9506, %f7787, %f7902, %f9506;
	ld.shared.f32 	%f7903, [_ZZ20flash_attention_cudaE7v_block+3532];
	fma.rn.f32 	%f9505, %f7787, %f7903, %f9505;
	ld.shared.f32 	%f7904, [_ZZ20flash_attention_cudaE7v_block+3536];
	fma.rn.f32 	%f9504, %f7787, %f7904, %f9504;
	ld.shared.f32 	%f7905, [_ZZ20flash_attention_cudaE7v_block+3540];
	fma.rn.f32 	%f9503, %f7787, %f7905, %f9503;
	ld.shared.f32 	%f7906, [_ZZ20flash_attention_cudaE7v_block+3544];
	fma.rn.f32 	%f9502, %f7787, %f7906, %f9502;
	ld.shared.f32 	%f7907, [_ZZ20flash_attention_cudaE7v_block+3548];
	fma.rn.f32 	%f9501, %f7787, %f7907, %f9501;
	ld.shared.f32 	%f7908, [_ZZ20flash_attention_cudaE7v_block+3552];
	fma.rn.f32 	%f9500, %f7787, %f7908, %f9500;
	ld.shared.f32 	%f7909, [_ZZ20flash_attention_cudaE7v_block+3556];
	fma.rn.f32 	%f9499, %f7787, %f7909, %f9499;
	ld.shared.f32 	%f7910, [_ZZ20flash_attention_cudaE7v_block+3560];
	fma.rn.f32 	%f9498, %f7787, %f7910, %f9498;
	ld.shared.f32 	%f7911, [_ZZ20flash_attention_cudaE7v_block+3564];
	fma.rn.f32 	%f9497, %f7787, %f7911, %f9497;
	ld.shared.f32 	%f7912, [_ZZ20flash_attention_cudaE7v_block+3568];
	fma.rn.f32 	%f9496, %f7787, %f7912, %f9496;
	ld.shared.f32 	%f7913, [_ZZ20flash_attention_cudaE7v_block+3572];
	fma.rn.f32 	%f9495, %f7787, %f7913, %f9495;
	ld.shared.f32 	%f7914, [_ZZ20flash_attention_cudaE7v_block+3576];
	fma.rn.f32 	%f9494, %f7787, %f7914, %f9494;
	ld.shared.f32 	%f7915, [_ZZ20flash_attention_cudaE7v_block+3580];
	fma.rn.f32 	%f9493, %f7787, %f7915, %f9493;
	add.s32 	%r197, %r62, 7;
	setp.ge.s32 	%p56, %r197, %r258;
	@%p56 bra 	$L__BB0_79;
	ld.param.u32 	%r259, [flash_attention_cuda_param_7];
	sub.f32 	%f7916, %f9629, %f9638;
	fma.rn.f32 	%f7917, %f7916, 0f3BBB989D, 0f3F000000;
	cvt.sat.f32.f32 	%f7918, %f7917;
	mov.f32 	%f7919, 0f4B400001;
	mov.f32 	%f7920, 0f437C0000;
	fma.rm.f32 	%f7921, %f7918, %f7920, %f7919;
	add.f32 	%f7922, %f7921, 0fCB40007F;
	neg.f32 	%f7923, %f7922;
	fma.rn.f32 	%f7924, %f7916, 0f3FB8AA3B, %f7923;
	fma.rn.f32 	%f7925, %f7916, 0f32A57060, %f7924;
	mov.b32 	%r198, %f7921;
	shl.b32 	%r199, %r198, 23;
	mov.b32 	%f7926, %r199;
	ex2.approx.ftz.f32 	%f7927, %f7925;
	mul.f32 	%f7928, %f7927, %f7926;
	add.f32 	%f9637, %f9637, %f7928;
	ld.shared.f32 	%f7929, [_ZZ20flash_attention_cudaE7v_block+3584];
	fma.rn.f32 	%f9620, %f7928, %f7929, %f9620;
	ld.shared.f32 	%f7930, [_ZZ20flash_attention_cudaE7v_block+3588];
	fma.rn.f32 	%f9619, %f7928, %f7930, %f9619;
	ld.shared.f32 	%f7931, [_ZZ20flash_attention_cudaE7v_block+3592];
	fma.rn.f32 	%f9618, %f7928, %f7931, %f9618;
	ld.shared.f32 	%f7932, [_ZZ20flash_attention_cudaE7v_block+3596];
	fma.rn.f32 	%f9617, %f7928, %f7932, %f9617;
	ld.shared.f32 	%f7933, [_ZZ20flash_attention_cudaE7v_block+3600];
	fma.rn.f32 	%f9616, %f7928, %f7933, %f9616;
	ld.shared.f32 	%f7934, [_ZZ20flash_attention_cudaE7v_block+3604];
	fma.rn.f32 	%f9615, %f7928, %f7934, %f9615;
	ld.shared.f32 	%f7935, [_ZZ20flash_attention_cudaE7v_block+3608];
	fma.rn.f32 	%f9614, %f7928, %f7935, %f9614;
	ld.shared.f32 	%f7936, [_ZZ20flash_attention_cudaE7v_block+3612];
	fma.rn.f32 	%f9613, %f7928, %f7936, %f9613;
	ld.shared.f32 	%f7937, [_ZZ20flash_attention_cudaE7v_block+3616];
	fma.rn.f32 	%f9612, %f7928, %f7937, %f9612;
	ld.shared.f32 	%f7938, [_ZZ20flash_attention_cudaE7v_block+3620];
	fma.rn.f32 	%f9611, %f7928, %f7938, %f9611;
	ld.shared.f32 	%f7939, [_ZZ20flash_attention_cudaE7v_block+3624];
	fma.rn.f32 	%f9610, %f7928, %f7939, %f9610;
	ld.shared.f32 	%f7940, [_ZZ20flash_attention_cudaE7v_block+3628];
	fma.rn.f32 	%f9609, %f7928, %f7940, %f9609;
	ld.shared.f32 	%f7941, [_ZZ20flash_attention_cudaE7v_block+3632];
	fma.rn.f32 	%f9608, %f7928, %f7941, %f9608;
	ld.shared.f32 	%f7942, [_ZZ20flash_attention_cudaE7v_block+3636];
	fma.rn.f32 	%f9607, %f7928, %f7942, %f9607;
	ld.shared.f32 	%f7943, [_ZZ20flash_attention_cudaE7v_block+3640];
	fma.rn.f32 	%f9606, %f7928, %f7943, %f9606;
	ld.shared.f32 	%f7944, [_ZZ20flash_attention_cudaE7v_block+3644];
	fma.rn.f32 	%f9605, %f7928, %f7944, %f9605;
	ld.shared.f32 	%f7945, [_ZZ20flash_attention_cudaE7v_block+3648];
	fma.rn.f32 	%f9604, %f7928, %f7945, %f9604;
	ld.shared.f32 	%f7946, [_ZZ20flash_attention_cudaE7v_block+3652];
	fma.rn.f32 	%f9603, %f7928, %f7946, %f9603;
	ld.shared.f32 	%f7947, [_ZZ20flash_attention_cudaE7v_block+3656];
	fma.rn.f32 	%f9602, %f7928, %f7947, %f9602;
	ld.shared.f32 	%f7948, [_ZZ20flash_attention_cudaE7v_block+3660];
	fma.rn.f32 	%f9601, %f7928, %f7948, %f9601;
	ld.shared.f32 	%f7949, [_ZZ20flash_attention_cudaE7v_block+3664];
	fma.rn.f32 	%f9600, %f7928, %f7949, %f9600;
	ld.shared.f32 	%f7950, [_ZZ20flash_attention_cudaE7v_block+3668];
	fma.rn.f32 	%f9599, %f7928, %f7950, %f9599;
	ld.shared.f32 	%f7951, [_ZZ20flash_attention_cudaE7v_block+3672];
	fma.rn.f32 	%f9598, %f7928, %f7951, %f9598;
	ld.shared.f32 	%f7952, [_ZZ20flash_attention_cudaE7v_block+3676];
	fma.rn.f32 	%f9597, %f7928, %f7952, %f9597;
	ld.shared.f32 	%f7953, [_ZZ20flash_attention_cudaE7v_block+3680];
	fma.rn.f32 	%f9596, %f7928, %f7953, %f9596;
	ld.shared.f32 	%f7954, [_ZZ20flash_attention_cudaE7v_block+3684];
	fma.rn.f32 	%f9595, %f7928, %f7954, %f9595;
	ld.shared.f32 	%f7955, [_ZZ20flash_attention_cudaE7v_block+3688];
	fma.rn.f32 	%f9594, %f7928, %f7955, %f9594;
	ld.shared.f32 	%f7956, [_ZZ20flash_attention_cudaE7v_block+3692];
	fma.rn.f32 	%f9593, %f7928, %f7956, %f9593;
	ld.shared.f32 	%f7957, [_ZZ20flash_attention_cudaE7v_block+3696];
	fma.rn.f32 	%f9592, %f7928, %f7957, %f9592;
	ld.shared.f32 	%f7958, [_ZZ20flash_attention_cudaE7v_block+3700];
	fma.rn.f32 	%f9591, %f7928, %f7958, %f9591;
	ld.shared.f32 	%f7959, [_ZZ20flash_attention_cudaE7v_block+3704];
	fma.rn.f32 	%f9590, %f7928, %f7959, %f9590;
	ld.shared.f32 	%f7960, [_ZZ20flash_attention_cudaE7v_block+3708];
	fma.rn.f32 	%f9589, %f7928, %f7960, %f9589;
	ld.shared.f32 	%f7961, [_ZZ20flash_attention_cudaE7v_block+3712];
	fma.rn.f32 	%f9588, %f7928, %f7961, %f9588;
	ld.shared.f32 	%f7962, [_ZZ20flash_attention_cudaE7v_block+3716];
	fma.rn.f32 	%f9587, %f7928, %f7962, %f9587;
	ld.shared.f32 	%f7963, [_ZZ20flash_attention_cudaE7v_block+3720];
	fma.rn.f32 	%f9586, %f7928, %f7963, %f9586;
	ld.shared.f32 	%f7964, [_ZZ20flash_attention_cudaE7v_block+3724];
	fma.rn.f32 	%f9585, %f7928, %f7964, %f9585;
	ld.shared.f32 	%f7965, [_ZZ20flash_attention_cudaE7v_block+3728];
	fma.rn.f32 	%f9584, %f7928, %f7965, %f9584;
	ld.shared.f32 	%f7966, [_ZZ20flash_attention_cudaE7v_block+3732];
	fma.rn.f32 	%f9583, %f7928, %f7966, %f9583;
	ld.shared.f32 	%f7967, [_ZZ20flash_attention_cudaE7v_block+3736];
	fma.rn.f32 	%f9582, %f7928, %f7967, %f9582;
	ld.shared.f32 	%f7968, [_ZZ20flash_attention_cudaE7v_block+3740];
	fma.rn.f32 	%f9581, %f7928, %f7968, %f9581;
	ld.shared.f32 	%f7969, [_ZZ20flash_attention_cudaE7v_block+3744];
	fma.rn.f32 	%f9580, %f7928, %f7969, %f9580;
	ld.shared.f32 	%f7970, [_ZZ20flash_attention_cudaE7v_block+3748];
	fma.rn.f32 	%f9579, %f7928, %f7970, %f9579;
	ld.shared.f32 	%f7971, [_ZZ20flash_attention_cudaE7v_block+3752];
	fma.rn.f32 	%f9578, %f7928, %f7971, %f9578;
	ld.shared.f32 	%f7972, [_ZZ20flash_attention_cudaE7v_block+3756];
	fma.rn.f32 	%f9577, %f7928, %f7972, %f9577;
	ld.shared.f32 	%f7973, [_ZZ20flash_attention_cudaE7v_block+3760];
	fma.rn.f32 	%f9576, %f7928, %f7973, %f9576;
	ld.shared.f32 	%f7974, [_ZZ20flash_attention_cudaE7v_block+3764];
	fma.rn.f32 	%f9575, %f7928, %f7974, %f9575;
	ld.shared.f32 	%f7975, [_ZZ20flash_attention_cudaE7v_block+3768];
	fma.rn.f32 	%f9574, %f7928, %f7975, %f9574;
	ld.shared.f32 	%f7976, [_ZZ20flash_attention_cudaE7v_block+3772];
	fma.rn.f32 	%f9573, %f7928, %f7976, %f9573;
	ld.shared.f32 	%f7977, [_ZZ20flash_attention_cudaE7v_block+3776];
	fma.rn.f32 	%f9572, %f7928, %f7977, %f9572;
	ld.shared.f32 	%f7978, [_ZZ20flash_attention_cudaE7v_block+3780];
	fma.rn.f32 	%f9571, %f7928, %f7978, %f9571;
	ld.shared.f32 	%f7979, [_ZZ20flash_attention_cudaE7v_block+3784];
	fma.rn.f32 	%f9570, %f7928, %f7979, %f9570;
	ld.shared.f32 	%f7980, [_ZZ20flash_attention_cudaE7v_block+3788];
	fma.rn.f32 	%f9569, %f7928, %f7980, %f9569;
	ld.shared.f32 	%f7981, [_ZZ20flash_attention_cudaE7v_block+3792];
	fma.rn.f32 	%f9568, %f7928, %f7981, %f9568;
	ld.shared.f32 	%f7982, [_ZZ20flash_attention_cudaE7v_block+3796];
	fma.rn.f32 	%f9567, %f7928, %f7982, %f9567;
	ld.shared.f32 	%f7983, [_ZZ20flash_attention_cudaE7v_block+3800];
	fma.rn.f32 	%f9566, %f7928, %f7983, %f9566;
	ld.shared.f32 	%f7984, [_ZZ20flash_attention_cudaE7v_block+3804];
	fma.rn.f32 	%f9565, %f7928, %f7984, %f9565;
	ld.shared.f32 	%f7985, [_ZZ20flash_attention_cudaE7v_block+3808];
	fma.rn.f32 	%f9564, %f7928, %f7985, %f9564;
	ld.shared.f32 	%f7986, [_ZZ20flash_attention_cudaE7v_block+3812];
	fma.rn.f32 	%f9563, %f7928, %f7986, %f9563;
	ld.shared.f32 	%f7987, [_ZZ20flash_attention_cudaE7v_block+3816];
	fma.rn.f32 	%f9562, %f7928, %f7987, %f9562;
	ld.shared.f32 	%f7988, [_ZZ20flash_attention_cudaE7v_block+3820];
	fma.rn.f32 	%f9561, %f7928, %f7988, %f9561;
	ld.shared.f32 	%f7989, [_ZZ20flash_attention_cudaE7v_block+3824];
	fma.rn.f32 	%f9560, %f7928, %f7989, %f9560;
	ld.shared.f32 	%f7990, [_ZZ20flash_attention_cudaE7v_block+3828];
	fma.rn.f32 	%f9559, %f7928, %f7990, %f9559;
	ld.shared.f32 	%f7991, [_ZZ20flash_attention_cudaE7v_block+3832];
	fma.rn.f32 	%f9558, %f7928, %f7991, %f9558;
	ld.shared.f32 	%f7992, [_ZZ20flash_attention_cudaE7v_block+3836];
	fma.rn.f32 	%f9557, %f7928, %f7992, %f9557;
	ld.shared.f32 	%f7993, [_ZZ20flash_attention_cudaE7v_block+3840];
	fma.rn.f32 	%f9556, %f7928, %f7993, %f9556;
	ld.shared.f32 	%f7994, [_ZZ20flash_attention_cudaE7v_block+3844];
	fma.rn.f32 	%f9555, %f7928, %f7994, %f9555;
	ld.shared.f32 	%f7995, [_ZZ20flash_attention_cudaE7v_block+3848];
	fma.rn.f32 	%f9554, %f7928, %f7995, %f9554;
	ld.shared.f32 	%f7996, [_ZZ20flash_attention_cudaE7v_block+3852];
	fma.rn.f32 	%f9553, %f7928, %f7996, %f9553;
	ld.shared.f32 	%f7997, [_ZZ20flash_attention_cudaE7v_block+3856];
	fma.rn.f32 	%f9552, %f7928, %f7997, %f9552;
	ld.shared.f32 	%f7998, [_ZZ20flash_attention_cudaE7v_block+3860];
	fma.rn.f32 	%f9551, %f7928, %f7998, %f9551;
	ld.shared.f32 	%f7999, [_ZZ20flash_attention_cudaE7v_block+3864];
	fma.rn.f32 	%f9550, %f7928, %f7999, %f9550;
	ld.shared.f32 	%f8000, [_ZZ20flash_attention_cudaE7v_block+3868];
	fma.rn.f32 	%f9549, %f7928, %f8000, %f9549;
	ld.shared.f32 	%f8001, [_ZZ20flash_attention_cudaE7v_block+3872];
	fma.rn.f32 	%f9548, %f7928, %f8001, %f9548;
	ld.shared.f32 	%f8002, [_ZZ20flash_attention_cudaE7v_block+3876];
	fma.rn.f32 	%f9547, %f7928, %f8002, %f9547;
	ld.shared.f32 	%f8003, [_ZZ20flash_attention_cudaE7v_block+3880];
	fma.rn.f32 	%f9546, %f7928, %f8003, %f9546;
	ld.shared.f32 	%f8004, [_ZZ20flash_attention_cudaE7v_block+3884];
	fma.rn.f32 	%f9545, %f7928, %f8004, %f9545;
	ld.shared.f32 	%f8005, [_ZZ20flash_attention_cudaE7v_block+3888];
	fma.rn.f32 	%f9544, %f7928, %f8005, %f9544;
	ld.shared.f32 	%f8006, [_ZZ20flash_attention_cudaE7v_block+3892];
	fma.rn.f32 	%f9543, %f7928, %f8006, %f9543;
	ld.shared.f32 	%f8007, [_ZZ20flash_attention_cudaE7v_block+3896];
	fma.rn.f32 	%f9542, %f7928, %f8007, %f9542;
	ld.shared.f32 	%f8008, [_ZZ20flash_attention_cudaE7v_block+3900];
	fma.rn.f32 	%f9541, %f7928, %f8008, %f9541;
	ld.shared.f32 	%f8009, [_ZZ20flash_attention_cudaE7v_block+3904];
	fma.rn.f32 	%f9540, %f7928, %f8009, %f9540;
	ld.shared.f32 	%f8010, [_ZZ20flash_attention_cudaE7v_block+3908];
	fma.rn.f32 	%f9539, %f7928, %f8010, %f9539;
	ld.shared.f32 	%f8011, [_ZZ20flash_attention_cudaE7v_block+3912];
	fma.rn.f32 	%f9538, %f7928, %f8011, %f9538;
	ld.shared.f32 	%f8012, [_ZZ20flash_attention_cudaE7v_block+3916];
	fma.rn.f32 	%f9537, %f7928, %f8012, %f9537;
	ld.shared.f32 	%f8013, [_ZZ20flash_attention_cudaE7v_block+3920];
	fma.rn.f32 	%f9536, %f7928, %f8013, %f9536;
	ld.shared.f32 	%f8014, [_ZZ20flash_attention_cudaE7v_block+3924];
	fma.rn.f32 	%f9535, %f7928, %f8014, %f9535;
	ld.shared.f32 	%f8015, [_ZZ20flash_attention_cudaE7v_block+3928];
	fma.rn.f32 	%f9534, %f7928, %f8015, %f9534;
	ld.shared.f32 	%f8016, [_ZZ20flash_attention_cudaE7v_block+3932];
	fma.rn.f32 	%f9533, %f7928, %f8016, %f9533;
	ld.shared.f32 	%f8017, [_ZZ20flash_attention_cudaE7v_block+3936];
	fma.rn.f32 	%f9532, %f7928, %f8017, %f9532;
	ld.shared.f32 	%f8018, [_ZZ20flash_attention_cudaE7v_block+3940];
	fma.rn.f32 	%f9531, %f7928, %f8018, %f9531;
	ld.shared.f32 	%f8019, [_ZZ20flash_attention_cudaE7v_block+3944];
	fma.rn.f32 	%f9530, %f7928, %f8019, %f9530;
	ld.shared.f32 	%f8020, [_ZZ20flash_attention_cudaE7v_block+3948];
	fma.rn.f32 	%f9529, %f7928, %f8020, %f9529;
	ld.shared.f32 	%f8021, [_ZZ20flash_attention_cudaE7v_block+3952];
	fma.rn.f32 	%f9528, %f7928, %f8021, %f9528;
	ld.shared.f32 	%f8022, [_ZZ20flash_attention_cudaE7v_block+3956];
	fma.rn.f32 	%f9527, %f7928, %f8022, %f9527;
	ld.shared.f32 	%f8023, [_ZZ20flash_attention_cudaE7v_block+3960];
	fma.rn.f32 	%f9526, %f7928, %f8023, %f9526;
	ld.shared.f32 	%f8024, [_ZZ20flash_attention_cudaE7v_block+3964];
	fma.rn.f32 	%f9525, %f7928, %f8024, %f9525;
	ld.shared.f32 	%f8025, [_ZZ20flash_attention_cudaE7v_block+3968];
	fma.rn.f32 	%f9524, %f7928, %f8025, %f9524;
	ld.shared.f32 	%f8026, [_ZZ20flash_attention_cudaE7v_block+3972];
	fma.rn.f32 	%f9523, %f7928, %f8026, %f9523;
	ld.shared.f32 	%f8027, [_ZZ20flash_attention_cudaE7v_block+3976];
	fma.rn.f32 	%f9522, %f7928, %f8027, %f9522;
	ld.shared.f32 	%f8028, [_ZZ20flash_attention_cudaE7v_block+3980];
	fma.rn.f32 	%f9521, %f7928, %f8028, %f9521;
	ld.shared.f32 	%f8029, [_ZZ20flash_attention_cudaE7v_block+3984];
	fma.rn.f32 	%f9520, %f7928, %f8029, %f9520;
	ld.shared.f32 	%f8030, [_ZZ20flash_attention_cudaE7v_block+3988];
	fma.rn.f32 	%f9519, %f7928, %f8030, %f9519;
	ld.shared.f32 	%f8031, [_ZZ20flash_attention_cudaE7v_block+3992];
	fma.rn.f32 	%f9518, %f7928, %f8031, %f9518;
	ld.shared.f32 	%f8032, [_ZZ20flash_attention_cudaE7v_block+3996];
	fma.rn.f32 	%f9517, %f7928, %f8032, %f9517;
	ld.shared.f32 	%f8033, [_ZZ20flash_attention_cudaE7v_block+4000];
	fma.rn.f32 	%f9516, %f7928, %f8033, %f9516;
	ld.shared.f32 	%f8034, [_ZZ20flash_attention_cudaE7v_block+4004];
	fma.rn.f32 	%f9515, %f7928, %f8034, %f9515;
	ld.shared.f32 	%f8035, [_ZZ20flash_attention_cudaE7v_block+4008];
	fma.rn.f32 	%f9514, %f7928, %f8035, %f9514;
	ld.shared.f32 	%f8036, [_ZZ20flash_attention_cudaE7v_block+4012];
	fma.rn.f32 	%f9513, %f7928, %f8036, %f9513;
	ld.shared.f32 	%f8037, [_ZZ20flash_attention_cudaE7v_block+4016];
	fma.rn.f32 	%f9512, %f7928, %f8037, %f9512;
	ld.shared.f32 	%f8038, [_ZZ20flash_attention_cudaE7v_block+4020];
	fma.rn.f32 	%f9511, %f7928, %f8038, %f9511;
	ld.shared.f32 	%f8039, [_ZZ20flash_attention_cudaE7v_block+4024];
	fma.rn.f32 	%f9510, %f7928, %f8039, %f9510;
	ld.shared.f32 	%f8040, [_ZZ20flash_attention_cudaE7v_block+4028];
	fma.rn.f32 	%f9509, %f7928, %f8040, %f9509;
	ld.shared.f32 	%f8041, [_ZZ20flash_attention_cudaE7v_block+4032];
	fma.rn.f32 	%f9508, %f7928, %f8041, %f9508;
	ld.shared.f32 	%f8042, [_ZZ20flash_attention_cudaE7v_block+4036];
	fma.rn.f32 	%f9507, %f7928, %f8042, %f9507;
	ld.shared.f32 	%f8043, [_ZZ20flash_attention_cudaE7v_block+4040];
	fma.rn.f32 	%f9506, %f7928, %f8043, %f9506;
	ld.shared.f32 	%f8044, [_ZZ20flash_attention_cudaE7v_block+4044];
	fma.rn.f32 	%f9505, %f7928, %f8044, %f9505;
	ld.shared.f32 	%f8045, [_ZZ20flash_attention_cudaE7v_block+4048];
	fma.rn.f32 	%f9504, %f7928, %f8045, %f9504;
	ld.shared.f32 	%f8046, [_ZZ20flash_attention_cudaE7v_block+4052];
	fma.rn.f32 	%f9503, %f7928, %f8046, %f9503;
	ld.shared.f32 	%f8047, [_ZZ20flash_attention_cudaE7v_block+4056];
	fma.rn.f32 	%f9502, %f7928, %f8047, %f9502;
	ld.shared.f32 	%f8048, [_ZZ20flash_attention_cudaE7v_block+4060];
	fma.rn.f32 	%f9501, %f7928, %f8048, %f9501;
	ld.shared.f32 	%f8049, [_ZZ20flash_attention_cudaE7v_block+4064];
	fma.rn.f32 	%f9500, %f7928, %f8049, %f9500;
	ld.shared.f32 	%f8050, [_ZZ20flash_attention_cudaE7v_block+4068];
	fma.rn.f32 	%f9499, %f7928, %f8050, %f9499;
	ld.shared.f32 	%f8051, [_ZZ20flash_attention_cudaE7v_block+4072];
	fma.rn.f32 	%f9498, %f7928, %f8051, %f9498;
	ld.shared.f32 	%f8052, [_ZZ20flash_attention_cudaE7v_block+4076];
	fma.rn.f32 	%f9497, %f7928, %f8052, %f9497;
	ld.shared.f32 	%f8053, [_ZZ20flash_attention_cudaE7v_block+4080];
	fma.rn.f32 	%f9496, %f7928, %f8053, %f9496;
	ld.shared.f32 	%f8054, [_ZZ20flash_attention_cudaE7v_block+4084];
	fma.rn.f32 	%f9495, %f7928, %f8054, %f9495;
	ld.shared.f32 	%f8055, [_ZZ20flash_attention_cudaE7v_block+4088];
	fma.rn.f32 	%f9494, %f7928, %f8055, %f9494;
	ld.shared.f32 	%f8056, [_ZZ20flash_attention_cudaE7v_block+4092];
	fma.rn.f32 	%f9493, %f7928, %f8056, %f9493;
	add.s32 	%r200, %r62, 8;
	setp.ge.s32 	%p57, %r200, %r259;
	@%p57 bra 	$L__BB0_79;
	ld.param.u32 	%r260, [flash_attention_cuda_param_7];
	sub.f32 	%f8057, %f9628, %f9638;
	fma.rn.f32 	%f8058, %f8057, 0f3BBB989D, 0f3F000000;
	cvt.sat.f32.f32 	%f8059, %f8058;
	mov.f32 	%f8060, 0f4B400001;
	mov.f32 	%f8061, 0f437C0000;
	fma.rm.f32 	%f8062, %f8059, %f8061, %f8060;
	add.f32 	%f8063, %f8062, 0fCB40007F;
	neg.f32 	%f8064, %f8063;
	fma.rn.f32 	%f8065, %f8057, 0f3FB8AA3B, %f8064;
	fma.rn.f32 	%f8066, %f8057, 0f32A57060, %f8065;
	mov.b32 	%r201, %f8062;
	shl.b32 	%r202, %r201, 23;
	mov.b32 	%f8067, %r202;
	ex2.approx.ftz.f32 	%f8068, %f8066;
	mul.f32 	%f8069, %f8068, %f8067;
	add.f32 	%f9637, %f9637, %f8069;
	ld.shared.f32 	%f8070, [_ZZ20flash_attention_cudaE7v_block+4096];
	fma.rn.f32 	%f9620, %f8069, %f8070, %f9620;
	ld.shared.f32 	%f8071, [_ZZ20flash_attention_cudaE7v_block+4100];
	fma.rn.f32 	%f9619, %f8069, %f8071, %f9619;
	ld.shared.f32 	%f8072, [_ZZ20flash_attention_cudaE7v_block+4104];
	fma.rn.f32 	%f9618, %f8069, %f8072, %f9618;
	ld.shared.f32 	%f8073, [_ZZ20flash_attention_cudaE7v_block+4108];
	fma.rn.f32 	%f9617, %f8069, %f8073, %f9617;
	ld.shared.f32 	%f8074, [_ZZ20flash_attention_cudaE7v_block+4112];
	fma.rn.f32 	%f9616, %f8069, %f8074, %f9616;
	ld.shared.f32 	%f8075, [_ZZ20flash_attention_cudaE7v_block+4116];
	fma.rn.f32 	%f9615, %f8069, %f8075, %f9615;
	ld.shared.f32 	%f8076, [_ZZ20flash_attention_cudaE7v_block+4120];
	fma.rn.f32 	%f9614, %f8069, %f8076, %f9614;
	ld.shared.f32 	%f8077, [_ZZ20flash_attention_cudaE7v_block+4124];
	fma.rn.f32 	%f9613, %f8069, %f8077, %f9613;
	ld.shared.f32 	%f8078, [_ZZ20flash_attention_cudaE7v_block+4128];
	fma.rn.f32 	%f9612, %f8069, %f8078, %f9612;
	ld.shared.f32 	%f8079, [_ZZ20flash_attention_cudaE7v_block+4132];
	fma.rn.f32 	%f9611, %f8069, %f8079, %f9611;
	ld.shared.f32 	%f8080, [_ZZ20flash_attention_cudaE7v_block+4136];
	fma.rn.f32 	%f9610, %f8069, %f8080, %f9610;
	ld.shared.f32 	%f8081, [_ZZ20flash_attention_cudaE7v_block+4140];
	fma.rn.f32 	%f9609, %f8069, %f8081, %f9609;
	ld.shared.f32 	%f8082, [_ZZ20flash_attention_cudaE7v_block+4144];
	fma.rn.f32 	%f9608, %f8069, %f8082, %f9608;
	ld.shared.f32 	%f8083, [_ZZ20flash_attention_cudaE7v_block+4148];
	fma.rn.f32 	%f9607, %f8069, %f8083, %f9607;
	ld.shared.f32 	%f8084, [_ZZ20flash_attention_cudaE7v_block+4152];
	fma.rn.f32 	%f9606, %f8069, %f8084, %f9606;
	ld.shared.f32 	%f8085, [_ZZ20flash_attention_cudaE7v_block+4156];
	fma.rn.f32 	%f9605, %f8069, %f8085, %f9605;
	ld.shared.f32 	%f8086, [_ZZ20flash_attention_cudaE7v_block+4160];
	fma.rn.f32 	%f9604, %f8069, %f8086, %f9604;
	ld.shared.f32 	%f8087, [_ZZ20flash_attention_cudaE7v_block+4164];
	fma.rn.f32 	%f9603, %f8069, %f8087, %f9603;
	ld.shared.f32 	%f8088, [_ZZ20flash_attention_cudaE7v_block+4168];
	fma.rn.f32 	%f9602, %f8069, %f8088, %f9602;
	ld.shared.f32 	%f8089, [_ZZ20flash_attention_cudaE7v_block+4172];
	fma.rn.f32 	%f9601, %f8069, %f8089, %f9601;
	ld.shared.f32 	%f8090, [_ZZ20flash_attention_cudaE7v_block+4176];
	fma.rn.f32 	%f9600, %f8069, %f8090, %f9600;
	ld.shared.f32 	%f8091, [_ZZ20flash_attention_cudaE7v_block+4180];
	fma.rn.f32 	%f9599, %f8069, %f8091, %f9599;
	ld.shared.f32 	%f8092, [_ZZ20flash_attention_cudaE7v_block+4184];
	fma.rn.f32 	%f9598, %f8069, %f8092, %f9598;
	ld.shared.f32 	%f8093, [_ZZ20flash_attention_cudaE7v_block+4188];
	fma.rn.f32 	%f9597, %f8069, %f8093, %f9597;
	ld.shared.f32 	%f8094, [_ZZ20flash_attention_cudaE7v_block+4192];
	fma.rn.f32 	%f9596, %f8069, %f8094, %f9596;
	ld.shared.f32 	%f8095, [_ZZ20flash_attention_cudaE7v_block+4196];
	fma.rn.f32 	%f9595, %f8069, %f8095, %f9595;
	ld.shared.f32 	%f8096, [_ZZ20flash_attention_cudaE7v_block+4200];
	fma.rn.f32 	%f9594, %f8069, %f8096, %f9594;
	ld.shared.f32 	%f8097, [_ZZ20flash_attention_cudaE7v_block+4204];
	fma.rn.f32 	%f9593, %f8069, %f8097, %f9593;
	ld.shared.f32 	%f8098, [_ZZ20flash_attention_cudaE7v_block+4208];
	fma.rn.f32 	%f9592, %f8069, %f8098, %f9592;
	ld.shared.f32 	%f8099, [_ZZ20flash_attention_cudaE7v_block+4212];
	fma.rn.f32 	%f9591, %f8069, %f8099, %f9591;
	ld.shared.f32 	%f8100, [_ZZ20flash_attention_cudaE7v_block+4216];
	fma.rn.f32 	%f9590, %f8069, %f8100, %f9590;
	ld.shared.f32 	%f8101, [_ZZ20flash_attention_cudaE7v_block+4220];
	fma.rn.f32 	%f9589, %f8069, %f8101, %f9589;
	ld.shared.f32 	%f8102, [_ZZ20flash_attention_cudaE7v_block+4224];
	fma.rn.f32 	%f9588, %f8069, %f8102, %f9588;
	ld.shared.f32 	%f8103, [_ZZ20flash_attention_cudaE7v_block+4228];
	fma.rn.f32 	%f9587, %f8069, %f8103, %f9587;
	ld.shared.f32 	%f8104, [_ZZ20flash_attention_cudaE7v_block+4232];
	fma.rn.f32 	%f9586, %f8069, %f8104, %f9586;
	ld.shared.f32 	%f8105, [_ZZ20flash_attention_cudaE7v_block+4236];
	fma.rn.f32 	%f9585, %f8069, %f8105, %f9585;
	ld.shared.f32 	%f8106, [_ZZ20flash_attention_cudaE7v_block+4240];
	fma.rn.f32 	%f9584, %f8069, %f8106, %f9584;
	ld.shared.f32 	%f8107, [_ZZ20flash_attention_cudaE7v_block+4244];
	fma.rn.f32 	%f9583, %f8069, %f8107, %f9583;
	ld.shared.f32 	%f8108, [_ZZ20flash_attention_cudaE7v_block+4248];
	fma.rn.f32 	%f9582, %f8069, %f8108, %f9582;
	ld.shared.f32 	%f8109, [_ZZ20flash_attention_cudaE7v_block+4252];
	fma.rn.f32 	%f9581, %f8069, %f8109, %f9581;
	ld.shared.f32 	%f8110, [_ZZ20flash_attention_cudaE7v_block+4256];
	fma.rn.f32 	%f9580, %f8069, %f8110, %f9580;
	ld.shared.f32 	%f8111, [_ZZ20flash_attention_cudaE7v_block+4260];
	fma.rn.f32 	%f9579, %f8069, %f8111, %f9579;
	ld.shared.f32 	%f8112, [_ZZ20flash_attention_cudaE7v_block+4264];
	fma.rn.f32 	%f9578, %f8069, %f8112, %f9578;
	ld.shared.f32 	%f8113, [_ZZ20flash_attention_cudaE7v_block+4268];
	fma.rn.f32 	%f9577, %f8069, %f8113, %f9577;
	ld.shared.f32 	%f8114, [_ZZ20flash_attention_cudaE7v_block+4272];
	fma.rn.f32 	%f9576, %f8069, %f8114, %f9576;
	ld.shared.f32 	%f8115, [_ZZ20flash_attention_cudaE7v_block+4276];
	fma.rn.f32 	%f9575, %f8069, %f8115, %f9575;
	ld.shared.f32 	%f8116, [_ZZ20flash_attention_cudaE7v_block+4280];
	fma.rn.f32 	%f9574, %f8069, %f8116, %f9574;
	ld.shared.f32 	%f8117, [_ZZ20flash_attention_cudaE7v_block+4284];
	fma.rn.f32 	%f9573, %f8069, %f8117, %f9573;
	ld.shared.f32 	%f8118, [_ZZ20flash_attention_cudaE7v_block+4288];
	fma.rn.f32 	%f9572, %f8069, %f8118, %f9572;
	ld.shared.f32 	%f8119, [_ZZ20flash_attention_cudaE7v_block+4292];
	fma.rn.f32 	%f9571, %f8069, %f8119, %f9571;
	ld.shared.f32 	%f8120, [_ZZ20flash_attention_cudaE7v_block+4296];
	fma.rn.f32 	%f9570, %f8069, %f8120, %f9570;
	ld.shared.f32 	%f8121, [_ZZ20flash_attention_cudaE7v_block+4300];
	fma.rn.f32 	%f9569, %f8069, %f8121, %f9569;
	ld.shared.f32 	%f8122, [_ZZ20flash_attention_cudaE7v_block+4304];
	fma.rn.f32 	%f9568, %f8069, %f8122, %f9568;
	ld.shared.f32 	%f8123, [_ZZ20flash_attention_cudaE7v_block+4308];
	fma.rn.f32 	%f9567, %f8069, %f8123, %f9567;
	ld.shared.f32 	%f8124, [_ZZ20flash_attention_cudaE7v_block+4312];
	fma.rn.f32 	%f9566, %f8069, %f8124, %f9566;
	ld.shared.f32 	%f8125, [_ZZ20flash_attention_cudaE7v_block+4316];
	fma.rn.f32 	%f9565, %f8069, %f8125, %f9565;
	ld.shared.f32 	%f8126, [_ZZ20flash_attention_cudaE7v_block+4320];
	fma.rn.f32 	%f9564, %f8069, %f8126, %f9564;
	ld.shared.f32 	%f8127, [_ZZ20flash_attention_cudaE7v_block+4324];
	fma.rn.f32 	%f9563, %f8069, %f8127, %f9563;
	ld.shared.f32 	%f8128, [_ZZ20flash_attention_cudaE7v_block+4328];
	fma.rn.f32 	%f9562, %f8069, %f8128, %f9562;
	ld.shared.f32 	%f8129, [_ZZ20flash_attention_cudaE7v_block+4332];
	fma.rn.f32 	%f9561, %f8069, %f8129, %f9561;
	ld.shared.f32 	%f8130, [_ZZ20flash_attention_cudaE7v_block+4336];
	fma.rn.f32 	%f9560, %f8069, %f8130, %f9560;
	ld.shared.f32 	%f8131, [_ZZ20flash_attention_cudaE7v_block+4340];
	fma.rn.f32 	%f9559, %f8069, %f8131, %f9559;
	ld.shared.f32 	%f8132, [_ZZ20flash_attention_cudaE7v_block+4344];
	fma.rn.f32 	%f9558, %f8069, %f8132, %f9558;
	ld.shared.f32 	%f8133, [_ZZ20flash_attention_cudaE7v_block+4348];
	fma.rn.f32 	%f9557, %f8069, %f8133, %f9557;
	ld.shared.f32 	%f8134, [_ZZ20flash_attention_cudaE7v_block+4352];
	fma.rn.f32 	%f9556, %f8069, %f8134, %f9556;
	ld.shared.f32 	%f8135, [_ZZ20flash_attention_cudaE7v_block+4356];
	fma.rn.f32 	%f9555, %f8069, %f8135, %f9555;
	ld.shared.f32 	%f8136, [_ZZ20flash_attention_cudaE7v_block+4360];
	fma.rn.f32 	%f9554, %f8069, %f8136, %f9554;
	ld.shared.f32 	%f8137, [_ZZ20flash_attention_cudaE7v_block+4364];
	fma.rn.f32 	%f9553, %f8069, %f8137, %f9553;
	ld.shared.f32 	%f8138, [_ZZ20flash_attention_cudaE7v_block+4368];
	fma.rn.f32 	%f9552, %f8069, %f8138, %f9552;
	ld.shared.f32 	%f8139, [_ZZ20flash_attention_cudaE7v_block+4372];
	fma.rn.f32 	%f9551, %f8069, %f8139, %f9551;
	ld.shared.f32 	%f8140, [_ZZ20flash_attention_cudaE7v_block+4376];
	fma.rn.f32 	%f9550, %f8069, %f8140, %f9550;
	ld.shared.f32 	%f8141, [_ZZ20flash_attention_cudaE7v_block+4380];
	fma.rn.f32 	%f9549, %f8069, %f8141, %f9549;
	ld.shared.f32 	%f8142, [_ZZ20flash_attention_cudaE7v_block+4384];
	fma.rn.f32 	%f9548, %f8069, %f8142, %f9548;
	ld.shared.f32 	%f8143, [_ZZ20flash_attention_cudaE7v_block+4388];
	fma.rn.f32 	%f9547, %f8069, %f8143, %f9547;
	ld.shared.f32 	%f8144, [_ZZ20flash_attention_cudaE7v_block+4392];
	fma.rn.f32 	%f9546, %f8069, %f8144, %f9546;
	ld.shared.f32 	%f8145, [_ZZ20flash_attention_cudaE7v_block+4396];
	fma.rn.f32 	%f9545, %f8069, %f8145, %f9545;
	ld.shared.f32 	%f8146, [_ZZ20flash_attention_cudaE7v_block+4400];
	fma.rn.f32 	%f9544, %f8069, %f8146, %f9544;
	ld.shared.f32 	%f8147, [_ZZ20flash_attention_cudaE7v_block+4404];
	fma.rn.f32 	%f9543, %f8069, %f8147, %f9543;
	ld.shared.f32 	%f8148, [_ZZ20flash_attention_cudaE7v_block+4408];
	fma.rn.f32 	%f9542, %f8069, %f8148, %f9542;
	ld.shared.f32 	%f8149, [_ZZ20flash_attention_cudaE7v_block+4412];
	fma.rn.f32 	%f9541, %f8069, %f8149, %f9541;
	ld.shared.f32 	%f8150, [_ZZ20flash_attention_cudaE7v_block+4416];
	fma.rn.f32 	%f9540, %f8069, %f8150, %f9540;
	ld.shared.f32 	%f8151, [_ZZ20flash_attention_cudaE7v_block+4420];
	fma.rn.f32 	%f9539, %f8069, %f8151, %f9539;
	ld.shared.f32 	%f8152, [_ZZ20flash_attention_cudaE7v_block+4424];
	fma.rn.f32 	%f9538, %f8069, %f8152, %f9538;
	ld.shared.f32 	%f8153, [_ZZ20flash_attention_cudaE7v_block+4428];
	fma.rn.f32 	%f9537, %f8069, %f8153, %f9537;
	ld.shared.f32 	%f8154, [_ZZ20flash_attention_cudaE7v_block+4432];
	fma.rn.f32 	%f9536, %f8069, %f8154, %f9536;
	ld.shared.f32 	%f8155, [_ZZ20flash_attention_cudaE7v_block+4436];
	fma.rn.f32 	%f9535, %f8069, %f8155, %f9535;
	ld.shared.f32 	%f8156, [_ZZ20flash_attention_cudaE7v_block+4440];
	fma.rn.f32 	%f9534, %f8069, %f8156, %f9534;
	ld.shared.f32 	%f8157, [_ZZ20flash_attention_cudaE7v_block+4444];
	fma.rn.f32 	%f9533, %f8069, %f8157, %f9533;
	ld.shared.f32 	%f8158, [_ZZ20flash_attention_cudaE7v_block+4448];
	fma.rn.f32 	%f9532, %f8069, %f8158, %f9532;
	ld.shared.f32 	%f8159, [_ZZ20flash_attention_cudaE7v_block+4452];
	fma.rn.f32 	%f9531, %f8069, %f8159, %f9531;
	ld.shared.f32 	%f8160, [_ZZ20flash_attention_cudaE7v_block+4456];
	fma.rn.f32 	%f9530, %f8069, %f8160, %f9530;
	ld.shared.f32 	%f8161, [_ZZ20flash_attention_cudaE7v_block+4460];
	fma.rn.f32 	%f9529, %f8069, %f8161, %f9529;
	ld.shared.f32 	%f8162, [_ZZ20flash_attention_cudaE7v_block+4464];
	fma.rn.f32 	%f9528, %f8069, %f8162, %f9528;
	ld.shared.f32 	%f8163, [_ZZ20flash_attention_cudaE7v_block+4468];
	fma.rn.f32 	%f9527, %f8069, %f8163, %f9527;
	ld.shared.f32 	%f8164, [_ZZ20flash_attention_cudaE7v_block+4472];
	fma.rn.f32 	%f9526, %f8069, %f8164, %f9526;
	ld.shared.f32 	%f8165, [_ZZ20flash_attention_cudaE7v_block+4476];
	fma.rn.f32 	%f9525, %f8069, %f8165, %f9525;
	ld.shared.f32 	%f8166, [_ZZ20flash_attention_cudaE7v_block+4480];
	fma.rn.f32 	%f9524, %f8069, %f8166, %f9524;
	ld.shared.f32 	%f8167, [_ZZ20flash_attention_cudaE7v_block+4484];
	fma.rn.f32 	%f9523, %f8069, %f8167, %f9523;
	ld.shared.f32 	%f8168, [_ZZ20flash_attention_cudaE7v_block+4488];
	fma.rn.f32 	%f9522, %f8069, %f8168, %f9522;
	ld.shared.f32 	%f8169, [_ZZ20flash_attention_cudaE7v_block+4492];
	fma.rn.f32 	%f9521, %f8069, %f8169, %f9521;
	ld.shared.f32 	%f8170, [_ZZ20flash_attention_cudaE7v_block+4496];
	fma.rn.f32 	%f9520, %f8069, %f8170, %f9520;
	ld.shared.f32 	%f8171, [_ZZ20flash_attention_cudaE7v_block+4500];
	fma.rn.f32 	%f9519, %f8069, %f8171, %f9519;
	ld.shared.f32 	%f8172, [_ZZ20flash_attention_cudaE7v_block+4504];
	fma.rn.f32 	%f9518, %f8069, %f8172, %f9518;
	ld.shared.f32 	%f8173, [_ZZ20flash_attention_cudaE7v_block+4508];
	fma.rn.f32 	%f9517, %f8069, %f8173, %f9517;
	ld.shared.f32 	%f8174, [_ZZ20flash_attention_cudaE7v_block+4512];
	fma.rn.f32 	%f9516, %f8069, %f8174, %f9516;
	ld.shared.f32 	%f8175, [_ZZ20flash_attention_cudaE7v_block+4516];
	fma.rn.f32 	%f9515, %f8069, %f8175, %f9515;
	ld.shared.f32 	%f8176, [_ZZ20flash_attention_cudaE7v_block+4520];
	fma.rn.f32 	%f9514, %f8069, %f8176, %f9514;
	ld.shared.f32 	%f8177, [_ZZ20flash_attention_cudaE7v_block+4524];
	fma.rn.f32 	%f9513, %f8069, %f8177, %f9513;
	ld.shared.f32 	%f8178, [_ZZ20flash_attention_cudaE7v_block+4528];
	fma.rn.f32 	%f9512, %f8069, %f8178, %f9512;
	ld.shared.f32 	%f8179, [_ZZ20flash_attention_cudaE7v_block+4532];
	fma.rn.f32 	%f9511, %f8069, %f8179, %f9511;
	ld.shared.f32 	%f8180, [_ZZ20flash_attention_cudaE7v_block+4536];
	fma.rn.f32 	%f9510, %f8069, %f8180, %f9510;
	ld.shared.f32 	%f8181, [_ZZ20flash_attention_cudaE7v_block+4540];
	fma.rn.f32 	%f9509, %f8069, %f8181, %f9509;
	ld.shared.f32 	%f8182, [_ZZ20flash_attention_cudaE7v_block+4544];
	fma.rn.f32 	%f9508, %f8069, %f8182, %f9508;
	ld.shared.f32 	%f8183, [_ZZ20flash_attention_cudaE7v_block+4548];
	fma.rn.f32 	%f9507, %f8069, %f8183, %f9507;
	ld.shared.f32 	%f8184, [_ZZ20flash_attention_cudaE7v_block+4552];
	fma.rn.f32 	%f9506, %f8069, %f8184, %f9506;
	ld.shared.f32 	%f8185, [_ZZ20flash_attention_cudaE7v_block+4556];
	fma.rn.f32 	%f9505, %f8069, %f8185, %f9505;
	ld.shared.f32 	%f8186, [_ZZ20flash_attention_cudaE7v_block+4560];
	fma.rn.f32 	%f9504, %f8069, %f8186, %f9504;
	ld.shared.f32 	%f8187, [_ZZ20flash_attention_cudaE7v_block+4564];
	fma.rn.f32 	%f9503, %f8069, %f8187, %f9503;
	ld.shared.f32 	%f8188, [_ZZ20flash_attention_cudaE7v_block+4568];
	fma.rn.f32 	%f9502, %f8069, %f8188, %f9502;
	ld.shared.f32 	%f8189, [_ZZ20flash_attention_cudaE7v_block+4572];
	fma.rn.f32 	%f9501, %f8069, %f8189, %f9501;
	ld.shared.f32 	%f8190, [_ZZ20flash_attention_cudaE7v_block+4576];
	fma.rn.f32 	%f9500, %f8069, %f8190, %f9500;
	ld.shared.f32 	%f8191, [_ZZ20flash_attention_cudaE7v_block+4580];
	fma.rn.f32 	%f9499, %f8069, %f8191, %f9499;
	ld.shared.f32 	%f8192, [_ZZ20flash_attention_cudaE7v_block+4584];
	fma.rn.f32 	%f9498, %f8069, %f8192, %f9498;
	ld.shared.f32 	%f8193, [_ZZ20flash_attention_cudaE7v_block+4588];
	fma.rn.f32 	%f9497, %f8069, %f8193, %f9497;
	ld.shared.f32 	%f8194, [_ZZ20flash_attention_cudaE7v_block+4592];
	fma.rn.f32 	%f9496, %f8069, %f8194, %f9496;
	ld.shared.f32 	%f8195, [_ZZ20flash_attention_cudaE7v_block+4596];
	fma.rn.f32 	%f9495, %f8069, %f8195, %f9495;
	ld.shared.f32 	%f8196, [_ZZ20flash_attention_cudaE7v_block+4600];
	fma.rn.f32 	%f9494, %f8069, %f8196, %f9494;
	ld.shared.f32 	%f8197, [_ZZ20flash_attention_cudaE7v_block+4604];
	fma.rn.f32 	%f9493, %f8069, %f8197, %f9493;
	add.s32 	%r203, %r62, 9;
	setp.ge.s32 	%p58, %r203, %r260;
	@%p58 bra 	$L__BB0_79;
	ld.param.u32 	%r261, [flash_attention_cuda_param_7];
	sub.f32 	%f8198, %f9627, %f9638;
	fma.rn.f32 	%f8199, %f8198, 0f3BBB989D, 0f3F000000;
	cvt.sat.f32.f32 	%f8200, %f8199;
	mov.f32 	%f8201, 0f4B400001;
	mov.f32 	%f8202, 0f437C0000;
	fma.rm.f32 	%f8203, %f8200, %f8202, %f8201;
	add.f32 	%f8204, %f8203, 0fCB40007F;
	neg.f32 	%f8205, %f8204;
	fma.rn.f32 	%f8206, %f8198, 0f3FB8AA3B, %f8205;
	fma.rn.f32 	%f8207, %f8198, 0f32A57060, %f8206;
	mov.b32 	%r204, %f8203;
	shl.b32 	%r205, %r204, 23;
	mov.b32 	%f8208, %r205;
	ex2.approx.ftz.f32 	%f8209, %f8207;
	mul.f32 	%f8210, %f8209, %f8208;
	add.f32 	%f9637, %f9637, %f8210;
	ld.shared.f32 	%f8211, [_ZZ20flash_attention_cudaE7v_block+4608];
	fma.rn.f32 	%f9620, %f8210, %f8211, %f9620;
	ld.shared.f32 	%f8212, [_ZZ20flash_attention_cudaE7v_block+4612];
	fma.rn.f32 	%f9619, %f8210, %f8212, %f9619;
	ld.shared.f32 	%f8213, [_ZZ20flash_attention_cudaE7v_block+4616];
	fma.rn.f32 	%f9618, %f8210, %f8213, %f9618;
	ld.shared.f32 	%f8214, [_ZZ20flash_attention_cudaE7v_block+4620];
	fma.rn.f32 	%f9617, %f8210, %f8214, %f9617;
	ld.shared.f32 	%f8215, [_ZZ20flash_attention_cudaE7v_block+4624];
	fma.rn.f32 	%f9616, %f8210, %f8215, %f9616;
	ld.shared.f32 	%f8216, [_ZZ20flash_attention_cudaE7v_block+4628];
	fma.rn.f32 	%f9615, %f8210, %f8216, %f9615;
	ld.shared.f32 	%f8217, [_ZZ20flash_attention_cudaE7v_block+4632];
	fma.rn.f32 	%f9614, %f8210, %f8217, %f9614;
	ld.shared.f32 	%f8218, [_ZZ20flash_attention_cudaE7v_block+4636];
	fma.rn.f32 	%f9613, %f8210, %f8218, %f9613;
	ld.shared.f32 	%f8219, [_ZZ20flash_attention_cudaE7v_block+4640];
	fma.rn.f32 	%f9612, %f8210, %f8219, %f9612;
	ld.shared.f32 	%f8220, [_ZZ20flash_attention_cudaE7v_block+4644];
	fma.rn.f32 	%f9611, %f8210, %f8220, %f9611;
	ld.shared.f32 	%f8221, [_ZZ20flash_attention_cudaE7v_block+4648];
	fma.rn.f32 	%f9610, %f8210, %f8221, %f9610;
	ld.shared.f32 	%f8222, [_ZZ20flash_attention_cudaE7v_block+4652];
	fma.rn.f32 	%f9609, %f8210, %f8222, %f9609;
	ld.shared.f32 	%f8223, [_ZZ20flash_attention_cudaE7v_block+4656];
	fma.rn.f32 	%f9608, %f8210, %f8223, %f9608;
	ld.shared.f32 	%f8224, [_ZZ20flash_attention_cudaE7v_block+4660];
	fma.rn.f32 	%f9607, %f8210, %f8224, %f9607;
	ld.shared.f32 	%f8225, [_ZZ20flash_attention_cudaE7v_block+4664];
	fma.rn.f32 	%f9606, %f8210, %f8225, %f9606;
	ld.shared.f32 	%f8226, [_ZZ20flash_attention_cudaE7v_block+4668];
	fma.rn.f32 	%f9605, %f8210, %f8226, %f9605;
	ld.shared.f32 	%f8227, [_ZZ20flash_attention_cudaE7v_block+4672];
	fma.rn.f32 	%f9604, %f8210, %f8227, %f9604;
	ld.shared.f32 	%f8228, [_ZZ20flash_attention_cudaE7v_block+4676];
	fma.rn.f32 	%f9603, %f8210, %f8228, %f9603;
	ld.shared.f32 	%f8229, [_ZZ20flash_attention_cudaE7v_block+4680];
	fma.rn.f32 	%f9602, %f8210, %f8229, %f9602;
	ld.shared.f32 	%f8230, [_ZZ20flash_attention_cudaE7v_block+4684];
	fma.rn.f32 	%f9601, %f8210, %f8230, %f9601;
	ld.shared.f32 	%f8231, [_ZZ20flash_attention_cudaE7v_block+4688];
	fma.rn.f32 	%f9600, %f8210, %f8231, %f9600;
	ld.shared.f32 	%f8232, [_ZZ20flash_attention_cudaE7v_block+4692];
	fma.rn.f32 	%f9599, %f8210, %f8232, %f9599;
	ld.shared.f32 	%f8233, [_ZZ20flash_attention_cudaE7v_block+4696];
	fma.rn.f32 	%f9598, %f8210, %f8233, %f9598;
	ld.shared.f32 	%f8234, [_ZZ20flash_attention_cudaE7v_block+4700];
	fma.rn.f32 	%f9597, %f8210, %f8234, %f9597;
	ld.shared.f32 	%f8235, [_ZZ20flash_attention_cudaE7v_block+4704];
	fma.rn.f32 	%f9596, %f8210, %f8235, %f9596;
	ld.shared.f32 	%f8236, [_ZZ20flash_attention_cudaE7v_block+4708];
	fma.rn.f32 	%f9595, %f8210, %f8236, %f9595;
	ld.shared.f32 	%f8237, [_ZZ20flash_attention_cudaE7v_block+4712];
	fma.rn.f32 	%f9594, %f8210, %f8237, %f9594;
	ld.shared.f32 	%f8238, [_ZZ20flash_attention_cudaE7v_block+4716];
	fma.rn.f32 	%f9593, %f8210, %f8238, %f9593;
	ld.shared.f32 	%f8239, [_ZZ20flash_attention_cudaE7v_block+4720];
	fma.rn.f32 	%f9592, %f8210, %f8239, %f9592;
	ld.shared.f32 	%f8240, [_ZZ20flash_attention_cudaE7v_block+4724];
	fma.rn.f32 	%f9591, %f8210, %f8240, %f9591;
	ld.shared.f32 	%f8241, [_ZZ20flash_attention_cudaE7v_block+4728];
	fma.rn.f32 	%f9590, %f8210, %f8241, %f9590;
	ld.shared.f32 	%f8242, [_ZZ20flash_attention_cudaE7v_block+4732];
	fma.rn.f32 	%f9589, %f8210, %f8242, %f9589;
	ld.shared.f32 	%f8243, [_ZZ20flash_attention_cudaE7v_block+4736];
	fma.rn.f32 	%f9588, %f8210, %f8243, %f9588;
	ld.shared.f32 	%f8244, [_ZZ20flash_attention_cudaE7v_block+4740];
	fma.rn.f32 	%f9587, %f8210, %f8244, %f9587;
	ld.shared.f32 	%f8245, [_ZZ20flash_attention_cudaE7v_block+4744];
	fma.rn.f32 	%f9586, %f8210, %f8245, %f9586;
	ld.shared.f32 	%f8246, [_ZZ20flash_attention_cudaE7v_block+4748];
	fma.rn.f32 	%f9585, %f8210, %f8246, %f9585;
	ld.shared.f32 	%f8247, [_ZZ20flash_attention_cudaE7v_block+4752];
	fma.rn.f32 	%f9584, %f8210, %f8247, %f9584;
	ld.shared.f32 	%f8248, [_ZZ20flash_attention_cudaE7v_block+4756];
	fma.rn.f32 	%f9583, %f8210, %f8248, %f9583;
	ld.shared.f32 	%f8249, [_ZZ20flash_attention_cudaE7v_block+4760];
	fma.rn.f32 	%f9582, %f8210, %f8249, %f9582;
	ld.shared.f32 	%f8250, [_ZZ20flash_attention_cudaE7v_block+4764];
	fma.rn.f32 	%f9581, %f8210, %f8250, %f9581;
	ld.shared.f32 	%f8251, [_ZZ20flash_attention_cudaE7v_block+4768];
	fma.rn.f32 	%f9580, %f8210, %f8251, %f9580;
	ld.shared.f32 	%f8252, [_ZZ20flash_attention_cudaE7v_block+4772];
	fma.rn.f32 	%f9579, %f8210, %f8252, %f9579;
	ld.shared.f32 	%f8253, [_ZZ20flash_attention_cudaE7v_block+4776];
	fma.rn.f32 	%f9578, %f8210, %f8253, %f9578;
	ld.shared.f32 	%f8254, [_ZZ20flash_attention_cudaE7v_block+4780];
	fma.rn.f32 	%f9577, %f8210, %f8254, %f9577;
	ld.shared.f32 	%f8255, [_ZZ20flash_attention_cudaE7v_block+4784];
	fma.rn.f32 	%f9576, %f8210, %f8255, %f9576;
	ld.shared.f32 	%f8256, [_ZZ20flash_attention_cudaE7v_block+4788];
	fma.rn.f32 	%f9575, %f8210, %f8256, %f9575;
	ld.shared.f32 	%f8257, [_ZZ20flash_attention_cudaE7v_block+4792];
	fma.rn.f32 	%f9574, %f8210, %f8257, %f9574;
	ld.shared.f32 	%f8258, [_ZZ20flash_attention_cudaE7v_block+4796];
	fma.rn.f32 	%f9573, %f8210, %f8258, %f9573;
	ld.shared.f32 	%f8259, [_ZZ20flash_attention_cudaE7v_block+4800];
	fma.rn.f32 	%f9572, %f8210, %f8259, %f9572;
	ld.shared.f32 	%f8260, [_ZZ20flash_attention_cudaE7v_block+4804];
	fma.rn.f32 	%f9571, %f8210, %f8260, %f9571;
	ld.shared.f32 	%f8261, [_ZZ20flash_attention_cudaE7v_block+4808];
	fma.rn.f32 	%f9570, %f8210, %f8261, %f9570;
	ld.shared.f32 	%f8262, [_ZZ20flash_attention_cudaE7v_block+4812];
	fma.rn.f32 	%f9569, %f8210, %f8262, %f9569;
	ld.shared.f32 	%f8263, [_ZZ20flash_attention_cudaE7v_block+4816];
	fma.rn.f32 	%f9568, %f8210, %f8263, %f9568;
	ld.shared.f32 	%f8264, [_ZZ20flash_attention_cudaE7v_block+4820];
	fma.rn.f32 	%f9567, %f8210, %f8264, %f9567;
	ld.shared.f32 	%f8265, [_ZZ20flash_attention_cudaE7v_block+4824];
	fma.rn.f32 	%f9566, %f8210, %f8265, %f9566;
	ld.shared.f32 	%f8266, [_ZZ20flash_attention_cudaE7v_block+4828];
	fma.rn.f32 	%f9565, %f8210, %f8266, %f9565;
	ld.shared.f32 	%f8267, [_ZZ20flash_attention_cudaE7v_block+4832];
	fma.rn.f32 	%f9564, %f8210, %f8267, %f9564;
	ld.shared.f32 	%f8268, [_ZZ20flash_attention_cudaE7v_block+4836];
	fma.rn.f32 	%f9563, %f8210, %f8268, %f9563;
	ld.shared.f32 	%f8269, [_ZZ20flash_attention_cudaE7v_block+4840];
	fma.rn.f32 	%f9562, %f8210, %f8269, %f9562;
	ld.shared.f32 	%f8270, [_ZZ20flash_attention_cudaE7v_block+4844];
	fma.rn.f32 	%f9561, %f8210, %f8270, %f9561;
	ld.shared.f32 	%f8271, [_ZZ20flash_attention_cudaE7v_block+4848];
	fma.rn.f32 	%f9560, %f8210, %f8271, %f9560;
	ld.shared.f32 	%f8272, [_ZZ20flash_attention_cudaE7v_block+4852];
	fma.rn.f32 	%f9559, %f8210, %f8272, %f9559;
	ld.shared.f32 	%f8273, [_ZZ20flash_attention_cudaE7v_block+4856];
	fma.rn.f32 	%f9558, %f8210, %f8273, %f9558;
	ld.shared.f32 	%f8274, [_ZZ20flash_attention_cudaE7v_block+4860];
	fma.rn.f32 	%f9557, %f8210, %f8274, %f9557;
	ld.shared.f32 	%f8275, [_ZZ20flash_attention_cudaE7v_block+4864];
	fma.rn.f32 	%f9556, %f8210, %f8275, %f9556;
	ld.shared.f32 	%f8276, [_ZZ20flash_attention_cudaE7v_block+4868];
	fma.rn.f32 	%f9555, %f8210, %f8276, %f9555;
	ld.shared.f32 	%f8277, [_ZZ20flash_attention_cudaE7v_block+4872];
	fma.rn.f32 	%f9554, %f8210, %f8277, %f9554;
	ld.shared.f32 	%f8278, [_ZZ20flash_attention_cudaE7v_block+4876];
	fma.rn.f32 	%f9553, %f8210, %f8278, %f9553;
	ld.shared.f32 	%f8279, [_ZZ20flash_attention_cudaE7v_block+4880];
	fma.rn.f32 	%f9552, %f8210, %f8279, %f9552;
	ld.shared.f32 	%f8280, [_ZZ20flash_attention_cudaE7v_block+4884];
	fma.rn.f32 	%f9551, %f8210, %f8280, %f9551;
	ld.shared.f32 	%f8281, [_ZZ20flash_attention_cudaE7v_block+4888];
	fma.rn.f32 	%f9550, %f8210, %f8281, %f9550;
	ld.shared.f32 	%f8282, [_ZZ20flash_attention_cudaE7v_block+4892];
	fma.rn.f32 	%f9549, %f8210, %f8282, %f9549;
	ld.shared.f32 	%f8283, [_ZZ20flash_attention_cudaE7v_block+4896];
	fma.rn.f32 	%f9548, %f8210, %f8283, %f9548;
	ld.shared.f32 	%f8284, [_ZZ20flash_attention_cudaE7v_block+4900];
	fma.rn.f32 	%f9547, %f8210, %f8284, %f9547;
	ld.shared.f32 	%f8285, [_ZZ20flash_attention_cudaE7v_block+4904];
	fma.rn.f32 	%f9546, %f8210, %f8285, %f9546;
	ld.shared.f32 	%f8286, [_ZZ20flash_attention_cudaE7v_block+4908];
	fma.rn.f32 	%f9545, %f8210, %f8286, %f9545;
	ld.shared.f32 	%f8287, [_ZZ20flash_attention_cudaE7v_block+4912];
	fma.rn.f32 	%f9544, %f8210, %f8287, %f9544;
	ld.shared.f32 	%f8288, [_ZZ20flash_attention_cudaE7v_block+4916];
	fma.rn.f32 	%f9543, %f8210, %f8288, %f9543;
	ld.shared.f32 	%f8289, [_ZZ20flash_attention_cudaE7v_block+4920];
	fma.rn.f32 	%f9542, %f8210, %f8289, %f9542;
	ld.shared.f32 	%f8290, [_ZZ20flash_attention_cudaE7v_block+4924];
	fma.rn.f32 	%f9541, %f8210, %f8290, %f9541;
	ld.shared.f32 	%f8291, [_ZZ20flash_attention_cudaE7v_block+4928];
	fma.rn.f32 	%f9540, %f8210, %f8291, %f9540;
	ld.shared.f32 	%f8292, [_ZZ20flash_attention_cudaE7v_block+4932];
	fma.rn.f32 	%f9539, %f8210, %f8292, %f9539;
	ld.shared.f32 	%f8293, [_ZZ20flash_attention_cudaE7v_block+4936];
	fma.rn.f32 	%f9538, %f8210, %f8293, %f9538;
	ld.shared.f32 	%f8294, [_ZZ20flash_attention_cudaE7v_block+4940];
	fma.rn.f32 	%f9537, %f8210, %f8294, %f9537;
	ld.shared.f32 	%f8295, [_ZZ20flash_attention_cudaE7v_block+4944];
	fma.rn.f32 	%f9536, %f8210, %f8295, %f9536;
	ld.shared.f32 	%f8296, [_ZZ20flash_attention_cudaE7v_block+4948];
	fma.rn.f32 	%f9535, %f8210, %f8296, %f9535;
	ld.shared.f32 	%f8297, [_ZZ20flash_attention_cudaE7v_block+4952];
	fma.rn.f32 	%f9534, %f8210, %f8297, %f9534;
	ld.shared.f32 	%f8298, [_ZZ20flash_attention_cudaE7v_block+4956];
	fma.rn.f32 	%f9533, %f8210, %f8298, %f9533;
	ld.shared.f32 	%f8299, [_ZZ20flash_attention_cudaE7v_block+4960];
	fma.rn.f32 	%f9532, %f8210, %f8299, %f9532;
	ld.shared.f32 	%f8300, [_ZZ20flash_attention_cudaE7v_block+4964];
	fma.rn.f32 	%f9531, %f8210, %f8300, %f9531;
	ld.shared.f32 	%f8301, [_ZZ20flash_attention_cudaE7v_block+4968];
	fma.rn.f32 	%f9530, %f8210, %f8301, %f9530;
	ld.shared.f32 	%f8302, [_ZZ20flash_attention_cudaE7v_block+4972];
	fma.rn.f32 	%f9529, %f8210, %f8302, %f9529;
	ld.shared.f32 	%f8303, [_ZZ20flash_attention_cudaE7v_block+4976];
	fma.rn.f32 	%f9528, %f8210, %f8303, %f9528;
	ld.shared.f32 	%f8304, [_ZZ20flash_attention_cudaE7v_block+4980];
	fma.rn.f32 	%f9527, %f8210, %f8304, %f9527;
	ld.shared.f32 	%f8305, [_ZZ20flash_attention_cudaE7v_block+4984];
	fma.rn.f32 	%f9526, %f8210, %f8305, %f9526;
	ld.shared.f32 	%f8306, [_ZZ20flash_attention_cudaE7v_block+4988];
	fma.rn.f32 	%f9525, %f8210, %f8306, %f9525;
	ld.shared.f32 	%f8307, [_ZZ20flash_attention_cudaE7v_block+4992];
	fma.rn.f32 	%f9524, %f8210, %f8307, %f9524;
	ld.shared.f32 	%f8308, [_ZZ20flash_attention_cudaE7v_block+4996];
	fma.rn.f32 	%f9523, %f8210, %f8308, %f9523;
	ld.shared.f32 	%f8309, [_ZZ20flash_attention_cudaE7v_block+5000];
	fma.rn.f32 	%f9522, %f8210, %f8309, %f9522;
	ld.shared.f32 	%f8310, [_ZZ20flash_attention_cudaE7v_block+5004];
	fma.rn.f32 	%f9521, %f8210, %f8310, %f9521;
	ld.shared.f32 	%f8311, [_ZZ20flash_attention_cudaE7v_block+5008];
	fma.rn.f32 	%f9520, %f8210, %f8311, %f9520;
	ld.shared.f32 	%f8312, [_ZZ20flash_attention_cudaE7v_block+5012];
	fma.rn.f32 	%f9519, %f8210, %f8312, %f9519;
	ld.shared.f32 	%f8313, [_ZZ20flash_attention_cudaE7v_block+5016];
	fma.rn.f32 	%f9518, %f8210, %f8313, %f9518;
	ld.shared.f32 	%f8314, [_ZZ20flash_attention_cudaE7v_block+5020];
	fma.rn.f32 	%f9517, %f8210, %f8314, %f9517;
	ld.shared.f32 	%f8315, [_ZZ20flash_attention_cudaE7v_block+5024];
	fma.rn.f32 	%f9516, %f8210, %f8315, %f9516;
	ld.shared.f32 	%f8316, [_ZZ20flash_attention_cudaE7v_block+5028];
	fma.rn.f32 	%f9515, %f8210, %f8316, %f9515;
	ld.shared.f32 	%f8317, [_ZZ20flash_attention_cudaE7v_block+5032];
	fma.rn.f32 	%f9514, %f8210, %f8317, %f9514;
	ld.shared.f32 	%f8318, [_ZZ20flash_attention_cudaE7v_block+5036];
	fma.rn.f32 	%f9513, %f8210, %f8318, %f9513;
	ld.shared.f32 	%f8319, [_ZZ20flash_attention_cudaE7v_block+5040];
	fma.rn.f32 	%f9512, %f8210, %f8319, %f9512;
	ld.shared.f32 	%f8320, [_ZZ20flash_attention_cudaE7v_block+5044];
	fma.rn.f32 	%f9511, %f8210, %f8320, %f9511;
	ld.shared.f32 	%f8321, [_ZZ20flash_attention_cudaE7v_block+5048];
	fma.rn.f32 	%f9510, %f8210, %f8321, %f9510;
	ld.shared.f32 	%f8322, [_ZZ20flash_attention_cudaE7v_block+5052];
	fma.rn.f32 	%f9509, %f8210, %f8322, %f9509;
	ld.shared.f32 	%f8323, [_ZZ20flash_attention_cudaE7v_block+5056];
	fma.rn.f32 	%f9508, %f8210, %f8323, %f9508;
	ld.shared.f32 	%f8324, [_ZZ20flash_attention_cudaE7v_block+5060];
	fma.rn.f32 	%f9507, %f8210, %f8324, %f9507;
	ld.shared.f32 	%f8325, [_ZZ20flash_attention_cudaE7v_block+5064];
	fma.rn.f32 	%f9506, %f8210, %f8325, %f9506;
	ld.shared.f32 	%f8326, [_ZZ20flash_attention_cudaE7v_block+5068];
	fma.rn.f32 	%f9505, %f8210, %f8326, %f9505;
	ld.shared.f32 	%f8327, [_ZZ20flash_attention_cudaE7v_block+5072];
	fma.rn.f32 	%f9504, %f8210, %f8327, %f9504;
	ld.shared.f32 	%f8328, [_ZZ20flash_attention_cudaE7v_block+5076];
	fma.rn.f32 	%f9503, %f8210, %f8328, %f9503;
	ld.shared.f32 	%f8329, [_ZZ20flash_attention_cudaE7v_block+5080];
	fma.rn.f32 	%f9502, %f8210, %f8329, %f9502;
	ld.shared.f32 	%f8330, [_ZZ20flash_attention_cudaE7v_block+5084];
	fma.rn.f32 	%f9501, %f8210, %f8330, %f9501;
	ld.shared.f32 	%f8331, [_ZZ20flash_attention_cudaE7v_block+5088];
	fma.rn.f32 	%f9500, %f8210, %f8331, %f9500;
	ld.shared.f32 	%f8332, [_ZZ20flash_attention_cudaE7v_block+5092];
	fma.rn.f32 	%f9499, %f8210, %f8332, %f9499;
	ld.shared.f32 	%f8333, [_ZZ20flash_attention_cudaE7v_block+5096];
	fma.rn.f32 	%f9498, %f8210, %f8333, %f9498;
	ld.shared.f32 	%f8334, [_ZZ20flash_attention_cudaE7v_block+5100];
	fma.rn.f32 	%f9497, %f8210, %f8334, %f9497;
	ld.shared.f32 	%f8335, [_ZZ20flash_attention_cudaE7v_block+5104];
	fma.rn.f32 	%f9496, %f8210, %f8335, %f9496;
	ld.shared.f32 	%f8336, [_ZZ20flash_attention_cudaE7v_block+5108];
	fma.rn.f32 	%f9495, %f8210, %f8336, %f9495;
	ld.shared.f32 	%f8337, [_ZZ20flash_attention_cudaE7v_block+5112];
	fma.rn.f32 	%f9494, %f8210, %f8337, %f9494;
	ld.shared.f32 	%f8338, [_ZZ20flash_attention_cudaE7v_block+5116];
	fma.rn.f32 	%f9493, %f8210, %f8338, %f9493;
	add.s32 	%r206, %r62, 10;
	setp.ge.s32 	%p59, %r206, %r261;
	@%p59 bra 	$L__BB0_79;
	ld.param.u32 	%r262, [flash_attention_cuda_param_7];
	sub.f32 	%f8339, %f9626, %f9638;
	fma.rn.f32 	%f8340, %f8339, 0f3BBB989D, 0f3F000000;
	cvt.sat.f32.f32 	%f8341, %f8340;
	mov.f32 	%f8342, 0f4B400001;
	mov.f32 	%f8343, 0f437C0000;
	fma.rm.f32 	%f8344, %f8341, %f8343, %f8342;
	add.f32 	%f8345, %f8344, 0fCB40007F;
	neg.f32 	%f8346, %f8345;
	fma.rn.f32 	%f8347, %f8339, 0f3FB8AA3B, %f8346;
	fma.rn.f32 	%f8348, %f8339, 0f32A57060, %f8347;
	mov.b32 	%r207, %f8344;
	shl.b32 	%r208, %r207, 23;
	mov.b32 	%f8349, %r208;
	ex2.approx.ftz.f32 	%f8350, %f8348;
	mul.f32 	%f8351, %f8350, %f8349;
	add.f32 	%f9637, %f9637, %f8351;
	ld.shared.f32 	%f8352, [_ZZ20flash_attention_cudaE7v_block+5120];
	fma.rn.f32 	%f9620, %f8351, %f8352, %f9620;
	ld.shared.f32 	%f8353, [_ZZ20flash_attention_cudaE7v_block+5124];
	fma.rn.f32 	%f9619, %f8351, %f8353, %f9619;
	ld.shared.f32 	%f8354, [_ZZ20flash_attention_cudaE7v_block+5128];
	fma.rn.f32 	%f9618, %f8351, %f8354, %f9618;
	ld.shared.f32 	%f8355, [_ZZ20flash_attention_cudaE7v_block+5132];
	fma.rn.f32 	%f9617, %f8351, %f8355, %f9617;
	ld.shared.f32 	%f8356, [_ZZ20flash_attention_cudaE7v_block+5136];
	fma.rn.f32 	%f9616, %f8351, %f8356, %f9616;
	ld.shared.f32 	%f8357, [_ZZ20flash_attention_cudaE7v_block+5140];
	fma.rn.f32 	%f9615, %f8351, %f8357, %f9615;
	ld.shared.f32 	%f8358, [_ZZ20flash_attention_cudaE7v_block+5144];
	fma.rn.f32 	%f9614, %f8351, %f8358, %f9614;
	ld.shared.f32 	%f8359, [_ZZ20flash_attention_cudaE7v_block+5148];
	fma.rn.f32 	%f9613, %f8351, %f8359, %f9613;
	ld.shared.f32 	%f8360, [_ZZ20flash_attention_cudaE7v_block+5152];
	fma.rn.f32 	%f9612, %f8351, %f8360, %f9612;
	ld.shared.f32 	%f8361, [_ZZ20flash_attention_cudaE7v_block+5156];
	fma.rn.f32 	%f9611, %f8351, %f8361, %f9611;
	ld.shared.f32 	%f8362, [_ZZ20flash_attention_cudaE7v_block+5160];
	fma.rn.f32 	%f9610, %f8351, %f8362, %f9610;
	ld.shared.f32 	%f8363, [_ZZ20flash_attention_cudaE7v_block+5164];
	fma.rn.f32 	%f9609, %f8351, %f8363, %f9609;
	ld.shared.f32 	%f8364, [_ZZ20flash_attention_cudaE7v_block+5168];
	fma.rn.f32 	%f9608, %f8351, %f8364, %f9608;
	ld.shared.f32 	%f8365, [_ZZ20flash_attention_cudaE7v_block+5172];
	fma.rn.f32 	%f9607, %f8351, %f8365, %f9607;
	ld.shared.f32 	%f8366, [_ZZ20flash_attention_cudaE7v_block+5176];
	fma.rn.f32 	%f9606, %f8351, %f8366, %f9606;
	ld.shared.f32 	%f8367, [_ZZ20flash_attention_cudaE7v_block+5180];
	fma.rn.f32 	%f9605, %f8351, %f8367, %f9605;
	ld.shared.f32 	%f8368, [_ZZ20flash_attention_cudaE7v_block+5184];
	fma.rn.f32 	%f9604, %f8351, %f8368, %f9604;
	ld.shared.f32 	%f8369, [_ZZ20flash_attention_cudaE7v_block+5188];
	fma.rn.f32 	%f9603, %f8351, %f8369, %f9603;
	ld.shared.f32 	%f8370, [_ZZ20flash_attention_cudaE7v_block+5192];
	fma.rn.f32 	%f9602, %f8351, %f8370, %f9602;
	ld.shared.f32 	%f8371, [_ZZ20flash_attention_cudaE7v_block+5196];
	fma.rn.f32 	%f9601, %f8351, %f8371, %f9601;
	ld.shared.f32 	%f8372, [_ZZ20flash_attention_cudaE7v_block+5200];
	fma.rn.f32 	%f9600, %f8351, %f8372, %f9600;
	ld.shared.f32 	%f8373, [_ZZ20flash_attention_cudaE7v_block+5204];
	fma.rn.f32 	%f9599, %f8351, %f8373, %f9599;
	ld.shared.f32 	%f8374, [_ZZ20flash_attention_cudaE7v_block+5208];
	fma.rn.f32 	%f9598, %f8351, %f8374, %f9598;
	ld.shared.f32 	%f8375, [_ZZ20flash_attention_cudaE7v_block+5212];
	fma.rn.f32 	%f9597, %f8351, %f8375, %f9597;
	ld.shared.f32 	%f8376, [_ZZ20flash_attention_cudaE7v_block+5216];
	fma.rn.f32 	%f9596, %f8351, %f8376, %f9596;
	ld.shared.f32 	%f8377, [_ZZ20flash_attention_cudaE7v_block+5220];
	fma.rn.f32 	%f9595, %f8351, %f8377, %f9595;
	ld.shared.f32 	%f8378, [_ZZ20flash_attention_cudaE7v_block+5224];
	fma.rn.f32 	%f9594, %f8351, %f8378, %f9594;
	ld.shared.f32 	%f8379, [_ZZ20flash_attention_cudaE7v_block+5228];
	fma.rn.f32 	%f9593, %f8351, %f8379, %f9593;
	ld.shared.f32 	%f8380, [_ZZ20flash_attention_cudaE7v_block+5232];
	fma.rn.f32 	%f9592, %f8351, %f8380, %f9592;
	ld.shared.f32 	%f8381, [_ZZ20flash_attention_cudaE7v_block+5236];
	fma.rn.f32 	%f9591, %f8351, %f8381, %f9591;
	ld.shared.f32 	%f8382, [_ZZ20flash_attention_cudaE7v_block+5240];
	fma.rn.f32 	%f9590, %f8351, %f8382, %f9590;
	ld.shared.f32 	%f8383, [_ZZ20flash_attention_cudaE7v_block+5244];
	fma.rn.f32 	%f9589, %f8351, %f8383, %f9589;
	ld.shared.f32 	%f8384, [_ZZ20flash_attention_cudaE7v_block+5248];
	fma.rn.f32 	%f9588, %f8351, %f8384, %f9588;
	ld.shared.f32 	%f8385, [_ZZ20flash_attention_cudaE7v_block+5252];
	fma.rn.f32 	%f9587, %f8351, %f8385, %f9587;
	ld.shared.f32 	%f8386, [_ZZ20flash_attention_cudaE7v_block+5256];
	fma.rn.f32 	%f9586, %f8351, %f8386, %f9586;
	ld.shared.f32 	%f8387, [_ZZ20flash_attention_cudaE7v_block+5260];
	fma.rn.f32 	%f9585, %f8351, %f8387, %f9585;
	ld.shared.f32 	%f8388, [_ZZ20flash_attention_cudaE7v_block+5264];
	fma.rn.f32 	%f9584, %f8351, %f8388, %f9584;
	ld.shared.f32 	%f8389, [_ZZ20flash_attention_cudaE7v_block+5268];
	fma.rn.f32 	%f9583, %f8351, %f8389, %f9583;
	ld.shared.f32 	%f8390, [_ZZ20flash_attention_cudaE7v_block+5272];
	fma.rn.f32 	%f9582, %f8351, %f8390, %f9582;
	ld.shared.f32 	%f8391, [_ZZ20flash_attention_cudaE7v_block+5276];
	fma.rn.f32 	%f9581, %f8351, %f8391, %f9581;
	ld.shared.f32 	%f8392, [_ZZ20flash_attention_cudaE7v_block+5280];
	fma.rn.f32 	%f9580, %f8351, %f8392, %f9580;
	ld.shared.f32 	%f8393, [_ZZ20flash_attention_cudaE7v_block+5284];
	fma.rn.f32 	%f9579, %f8351, %f8393, %f9579;
	ld.shared.f32 	%f8394, [_ZZ20flash_attention_cudaE7v_block+5288];
	fma.rn.f32 	%f9578, %f8351, %f8394, %f9578;
	ld.shared.f32 	%f8395, [_ZZ20flash_attention_cudaE7v_block+5292];
	fma.rn.f32 	%f9577, %f8351, %f8395, %f9577;
	ld.shared.f32 	%f8396, [_ZZ20flash_attention_cudaE7v_block+5296];
	fma.rn.f32 	%f9576, %f8351, %f8396, %f9576;
	ld.shared.f32 	%f8397, [_ZZ20flash_attention_cudaE7v_block+5300];
	fma.rn.f32 	%f9575, %f8351, %f8397, %f9575;
	ld.shared.f32 	%f8398, [_ZZ20flash_attention_cudaE7v_block+5304];
	fma.rn.f32 	%f9574, %f8351, %f8398, %f9574;
	ld.shared.f32 	%f8399, [_ZZ20flash_attention_cudaE7v_block+5308];
	fma.rn.f32 	%f9573, %f8351, %f8399, %f9573;
	ld.shared.f32 	%f8400, [_ZZ20flash_attention_cudaE7v_block+5312];
	fma.rn.f32 	%f9572, %f8351, %f8400, %f9572;
	ld.shared.f32 	%f8401, [_ZZ20flash_attention_cudaE7v_block+5316];
	fma.rn.f32 	%f9571, %f8351, %f8401, %f9571;
	ld.shared.f32 	%f8402, [_ZZ20flash_attention_cudaE7v_block+5320];
	fma.rn.f32 	%f9570, %f8351, %f8402, %f9570;
	ld.shared.f32 	%f8403, [_ZZ20flash_attention_cudaE7v_block+5324];
	fma.rn.f32 	%f9569, %f8351, %f8403, %f9569;
	ld.shared.f32 	%f8404, [_ZZ20flash_attention_cudaE7v_block+5328];
	fma.rn.f32 	%f9568, %f8351, %f8404, %f9568;
	ld.shared.f32 	%f8405, [_ZZ20flash_attention_cudaE7v_block+5332];
	fma.rn.f32 	%f9567, %f8351, %f8405, %f9567;
	ld.shared.f32 	%f8406, [_ZZ20flash_attention_cudaE7v_block+5336];
	fma.rn.f32 	%f9566, %f8351, %f8406, %f9566;
	ld.shared.f32 	%f8407, [_ZZ20flash_attention_cudaE7v_block+5340];
	fma.rn.f32 	%f9565, %f8351, %f8407, %f9565;
	ld.shared.f32 	%f8408, [_ZZ20flash_attention_cudaE7v_block+5344];
	fma.rn.f32 	%f9564, %f8351, %f8408, %f9564;
	ld.shared.f32 	%f8409, [_ZZ20flash_attention_cudaE7v_block+5348];
	fma.rn.f32 	%f9563, %f8351, %f8409, %f9563;
	ld.shared.f32 	%f8410, [_ZZ20flash_attention_cudaE7v_block+5352];
	fma.rn.f32 	%f9562, %f8351, %f8410, %f9562;
	ld.shared.f32 	%f8411, [_ZZ20flash_attention_cudaE7v_block+5356];
	fma.rn.f32 	%f9561, %f8351, %f8411, %f9561;
	ld.shared.f32 	%f8412, [_ZZ20flash_attention_cudaE7v_block+5360];
	fma.rn.f32 	%f9560, %f8351, %f8412, %f9560;
	ld.shared.f32 	%f8413, [_ZZ20flash_attention_cudaE7v_block+5364];
	fma.rn.f32 	%f9559, %f8351, %f8413, %f9559;
	ld.shared.f32 	%f8414, [_ZZ20flash_attention_cudaE7v_block+5368];
	fma.rn.f32 	%f9558, %f8351, %f8414, %f9558;
	ld.shared.f32 	%f8415, [_ZZ20flash_attention_cudaE7v_block+5372];
	fma.rn.f32 	%f9557, %f8351, %f8415, %f9557;
	ld.shared.f32 	%f8416, [_ZZ20flash_attention_cudaE7v_block+5376];
	fma.rn.f32 	%f9556, %f8351, %f8416, %f9556;
	ld.shared.f32 	%f8417, [_ZZ20flash_attention_cudaE7v_block+5380];
	fma.rn.f32 	%f9555, %f8351, %f8417, %f9555;
	ld.shared.f32 	%f8418, [_ZZ20flash_attention_cudaE7v_block+5384];
	fma.rn.f32 	%f9554, %f8351, %f8418, %f9554;
	ld.shared.f32 	%f8419, [_ZZ20flash_attention_cudaE7v_block+5388];
	fma.rn.f32 	%f9553, %f8351, %f8419, %f9553;
	ld.shared.f32 	%f8420, [_ZZ20flash_attention_cudaE7v_block+5392];
	fma.rn.f32 	%f9552, %f8351, %f8420, %f9552;
	ld.shared.f32 	%f8421, [_ZZ20flash_attention_cudaE7v_block+5396];
	fma.rn.f32 	%f9551, %f8351, %f8421, %f9551;
	ld.shared.f32 	%f8422, [_ZZ20flash_attention_cudaE7v_block+5400];
	fma.rn.f32 	%f9550, %f8351, %f8422, %f9550;
	ld.shared.f32 	%f8423, [_ZZ20flash_attention_cudaE7v_block+5404];
	fma.rn.f32 	%f9549, %f8351, %f8423, %f9549;
	ld.shared.f32 	%f8424, [_ZZ20flash_attention_cudaE7v_block+5408];
	fma.rn.f32 	%f9548, %f8351, %f8424, %f9548;
	ld.shared.f32 	%f8425, [_ZZ20flash_attention_cudaE7v_block+5412];
	fma.rn.f32 	%f9547, %f8351, %f8425, %f9547;
	ld.shared.f32 	%f8426, [_ZZ20flash_attention_cudaE7v_block+5416];
	fma.rn.f32 	%f9546, %f8351, %f8426, %f9546;
	ld.shared.f32 	%f8427, [_ZZ20flash_attention_cudaE7v_block+5420];
	fma.rn.f32 	%f9545, %f8351, %f8427, %f9545;
	ld.shared.f32 	%f8428, [_ZZ20flash_attention_cudaE7v_block+5424];
	fma.rn.f32 	%f9544, %f8351, %f8428, %f9544;
	ld.shared.f32 	%f8429, [_ZZ20flash_attention_cudaE7v_block+5428];
	fma.rn.f32 	%f9543, %f8351, %f8429, %f9543;
	ld.shared.f32 	%f8430, [_ZZ20flash_attention_cudaE7v_block+5432];
	fma.rn.f32 	%f9542, %f8351, %f8430, %f9542;
	ld.shared.f32 	%f8431, [_ZZ20flash_attention_cudaE7v_block+5436];
	fma.rn.f32 	%f9541, %f8351, %f8431, %f9541;
	ld.shared.f32 	%f8432, [_ZZ20flash_attention_cudaE7v_block+5440];
	fma.rn.f32 	%f9540, %f8351, %f8432, %f9540;
	ld.shared.f32 	%f8433, [_ZZ20flash_attention_cudaE7v_block+5444];
	fma.rn.f32 	%f9539, %f8351, %f8433, %f9539;
	ld.shared.f32 	%f8434, [_ZZ20flash_attention_cudaE7v_block+5448];
	fma.rn.f32 	%f9538, %f8351, %f8434, %f9538;
	ld.shared.f32 	%f8435, [_ZZ20flash_attention_cudaE7v_block+5452];
	fma.rn.f32 	%f9537, %f8351, %f8435, %f9537;
	ld.shared.f32 	%f8436, [_ZZ20flash_attention_cudaE7v_block+5456];
	fma.rn.f32 	%f9536, %f8351, %f8436, %f9536;
	ld.shared.f32 	%f8437, [_ZZ20flash_attention_cudaE7v_block+5460];
	fma.rn.f32 	%f9535, %f8351, %f8437, %f9535;
	ld.shared.f32 	%f8438, [_ZZ20flash_attention_cudaE7v_block+5464];
	fma.rn.f32 	%f9534, %f8351, %f8438, %f9534;
	ld.shared.f32 	%f8439, [_ZZ20flash_attention_cudaE7v_block+5468];
	fma.rn.f32 	%f9533, %f8351, %f8439, %f9533;
	ld.shared.f32 	%f8440, [_ZZ20flash_attention_cudaE7v_block+5472];
	fma.rn.f32 	%f9532, %f8351, %f8440, %f9532;
	ld.shared.f32 	%f8441, [_ZZ20flash_attention_cudaE7v_block+5476];
	fma.rn.f32 	%f9531, %f8351, %f8441, %f9531;
	ld.shared.f32 	%f8442, [_ZZ20flash_attention_cudaE7v_block+5480];
	fma.rn.f32 	%f9530, %f8351, %f8442, %f9530;
	ld.shared.f32 	%f8443, [_ZZ20flash_attention_cudaE7v_block+5484];
	fma.rn.f32 	%f9529, %f8351, %f8443, %f9529;
	ld.shared.f32 	%f8444, [_ZZ20flash_attention_cudaE7v_block+5488];
	fma.rn.f32 	%f9528, %f8351, %f8444, %f9528;
	ld.shared.f32 	%f8445, [_ZZ20flash_attention_cudaE7v_block+5492];
	fma.rn.f32 	%f9527, %f8351, %f8445, %f9527;
	ld.shared.f32 	%f8446, [_ZZ20flash_attention_cudaE7v_block+5496];
	fma.rn.f32 	%f9526, %f8351, %f8446, %f9526;
	ld.shared.f32 	%f8447, [_ZZ20flash_attention_cudaE7v_block+5500];
	fma.rn.f32 	%f9525, %f8351, %f8447, %f9525;
	ld.shared.f32 	%f8448, [_ZZ20flash_attention_cudaE7v_block+5504];
	fma.rn.f32 	%f9524, %f8351, %f8448, %f9524;
	ld.shared.f32 	%f8449, [_ZZ20flash_attention_cudaE7v_block+5508];
	fma.rn.f32 	%f9523, %f8351, %f8449, %f9523;
	ld.shared.f32 	%f8450, [_ZZ20flash_attention_cudaE7v_block+5512];
	fma.rn.f32 	%f9522, %f8351, %f8450, %f9522;
	ld.shared.f32 	%f8451, [_ZZ20flash_attention_cudaE7v_block+5516];
	fma.rn.f32 	%f9521, %f8351, %f8451, %f9521;
	ld.shared.f32 	%f8452, [_ZZ20flash_attention_cudaE7v_block+5520];
	fma.rn.f32 	%f9520, %f8351, %f8452, %f9520;
	ld.shared.f32 	%f8453, [_ZZ20flash_attention_cudaE7v_block+5524];
	fma.rn.f32 	%f9519, %f8351, %f8453, %f9519;
	ld.shared.f32 	%f8454, [_ZZ20flash_attention_cudaE7v_block+5528];
	fma.rn.f32 	%f9518, %f8351, %f8454, %f9518;
	ld.shared.f32 	%f8455, [_ZZ20flash_attention_cudaE7v_block+5532];
	fma.rn.f32 	%f9517, %f8351, %f8455, %f9517;
	ld.shared.f32 	%f8456, [_ZZ20flash_attention_cudaE7v_block+5536];
	fma.rn.f32 	%f9516, %f8351, %f8456, %f9516;
	ld.shared.f32 	%f8457, [_ZZ20flash_attention_cudaE7v_block+5540];
	fma.rn.f32 	%f9515, %f8351, %f8457, %f9515;
	ld.shared.f32 	%f8458, [_ZZ20flash_attention_cudaE7v_block+5544];
	fma.rn.f32 	%f9514, %f8351, %f8458, %f9514;
	ld.shared.f32 	%f8459, [_ZZ20flash_attention_cudaE7v_block+5548];
	fma.rn.f32 	%f9513, %f8351, %f8459, %f9513;
	ld.shared.f32 	%f8460, [_ZZ20flash_attention_cudaE7v_block+5552];
	fma.rn.f32 	%f9512, %f8351, %f8460, %f9512;
	ld.shared.f32 	%f8461, [_ZZ20flash_attention_cudaE7v_block+5556];
	fma.rn.f32 	%f9511, %f8351, %f8461, %f9511;
	ld.shared.f32 	%f8462, [_ZZ20flash_attention_cudaE7v_block+5560];
	fma.rn.f32 	%f9510, %f8351, %f8462, %f9510;
	ld.shared.f32 	%f8463, [_ZZ20flash_attention_cudaE7v_block+5564];
	fma.rn.f32 	%f9509, %f8351, %f8463, %f9509;
	ld.shared.f32 	%f8464, [_ZZ20flash_attention_cudaE7v_block+5568];
	fma.rn.f32 	%f9508, %f8351, %f8464, %f9508;
	ld.shared.f32 	%f8465, [_ZZ20flash_attention_cudaE7v_block+5572];
	fma.rn.f32 	%f9507, %f8351, %f8465, %f9507;
	ld.shared.f32 	%f8466, [_ZZ20flash_attention_cudaE7v_block+5576];
	fma.rn.f32 	%f9506, %f8351, %f8466, %f9506;
	ld.shared.f32 	%f8467, [_ZZ20flash_attention_cudaE7v_block+5580];
	fma.rn.f32 	%f9505, %f8351, %f8467, %f9505;
	ld.shared.f32 	%f8468, [_ZZ20flash_attention_cudaE7v_block+5584];
	fma.rn.f32 	%f9504, %f8351, %f8468, %f9504;
	ld.shared.f32 	%f8469, [_ZZ20flash_attention_cudaE7v_block+5588];
	fma.rn.f32 	%f9503, %f8351, %f8469, %f9503;
	ld.shared.f32 	%f8470, [_ZZ20flash_attention_cudaE7v_block+5592];
	fma.rn.f32 	%f9502, %f8351, %f8470, %f9502;
	ld.shared.f32 	%f8471, [_ZZ20flash_attention_cudaE7v_block+5596];
	fma.rn.f32 	%f9501, %f8351, %f8471, %f9501;
	ld.shared.f32 	%f8472, [_ZZ20flash_attention_cudaE7v_block+5600];
	fma.rn.f32 	%f9500, %f8351, %f8472, %f9500;
	ld.shared.f32 	%f8473, [_ZZ20flash_attention_cudaE7v_block+5604];
	fma.rn.f32 	%f9499, %f8351, %f8473, %f9499;
	ld.shared.f32 	%f8474, [_ZZ20flash_attention_cudaE7v_block+5608];
	fma.rn.f32 	%f9498, %f8351, %f8474, %f9498;
	ld.shared.f32 	%f8475, [_ZZ20flash_attention_cudaE7v_block+5612];
	fma.rn.f32 	%f9497, %f8351, %f8475, %f9497;
	ld.shared.f32 	%f8476, [_ZZ20flash_attention_cudaE7v_block+5616];
	fma.rn.f32 	%f9496, %f8351, %f8476, %f9496;
	ld.shared.f32 	%f8477, [_ZZ20flash_attention_cudaE7v_block+5620];
	fma.rn.f32 	%f9495, %f8351, %f8477, %f9495;
	ld.shared.f32 	%f8478, [_ZZ20flash_attention_cudaE7v_block+5624];
	fma.rn.f32 	%f9494, %f8351, %f8478, %f9494;
	ld.shared.f32 	%f8479, [_ZZ20flash_attention_cudaE7v_block+5628];
	fma.rn.f32 	%f9493, %f8351, %f8479, %f9493;
	add.s32 	%r209, %r62, 11;
	setp.ge.s32 	%p60, %r209, %r262;
	@%p60 bra 	$L__BB0_79;
	ld.param.u32 	%r263, [flash_attention_cuda_param_7];
	sub.f32 	%f8480, %f9625, %f9638;
	fma.rn.f32 	%f8481, %f8480, 0f3BBB989D, 0f3F000000;
	cvt.sat.f32.f32 	%f8482, %f8481;
	mov.f32 	%f8483, 0f4B400001;
	mov.f32 	%f8484, 0f437C0000;
	fma.rm.f32 	%f8485, %f8482, %f8484, %f8483;
	add.f32 	%f8486, %f8485, 0fCB40007F;
	neg.f32 	%f8487, %f8486;
	fma.rn.f32 	%f8488, %f8480, 0f3FB8AA3B, %f8487;
	fma.rn.f32 	%f8489, %f8480, 0f32A57060, %f8488;
	mov.b32 	%r210, %f8485;
	shl.b32 	%r211, %r210, 23;
	mov.b32 	%f8490, %r211;
	ex2.approx.ftz.f32 	%f8491, %f8489;
	mul.f32 	%f8492, %f8491, %f8490;
	add.f32 	%f9637, %f9637, %f8492;
	ld.shared.f32 	%f8493, [_ZZ20flash_attention_cudaE7v_block+5632];
	fma.rn.f32 	%f9620, %f8492, %f8493, %f9620;
	ld.shared.f32 	%f8494, [_ZZ20flash_attention_cudaE7v_block+5636];
	fma.rn.f32 	%f9619, %f8492, %f8494, %f9619;
	ld.shared.f32 	%f8495, [_ZZ20flash_attention_cudaE7v_block+5640];
	fma.rn.f32 	%f9618, %f8492, %f8495, %f9618;
	ld.shared.f32 	%f8496, [_ZZ20flash_attention_cudaE7v_block+5644];
	fma.rn.f32 	%f9617, %f8492, %f8496, %f9617;
	ld.shared.f32 	%f8497, [_ZZ20flash_attention_cudaE7v_block+5648];
	fma.rn.f32 	%f9616, %f8492, %f8497, %f9616;
	ld.shared.f32 	%f8498, [_ZZ20flash_attention_cudaE7v_block+5652];
	fma.rn.f32 	%f9615, %f8492, %f8498, %f9615;
	ld.shared.f32 	%f8499, [_ZZ20flash_attention_cudaE7v_block+5656];
	fma.rn.f32 	%f9614, %f8492, %f8499, %f9614;
	ld.shared.f32 	%f8500, [_ZZ20flash_attention_cudaE7v_block+5660];
	fma.rn.f32 	%f9613, %f8492, %f8500, %f9613;
	ld.shared.f32 	%f8501, [_ZZ20flash_attention_cudaE7v_block+5664];
	fma.rn.f32 	%f9612, %f8492, %f8501, %f9612;
	ld.shared.f32 	%f8502, [_ZZ20flash_attention_cudaE7v_block+5668];
	fma.rn.f32 	%f9611, %f8492, %f8502, %f9611;
	ld.shared.f32 	%f8503, [_ZZ20flash_attention_cudaE7v_block+5672];
	fma.rn.f32 	%f9610, %f8492, %f8503, %f9610;
	ld.shared.f32 	%f8504, [_ZZ20flash_attention_cudaE7v_block+5676];
	fma.rn.f32 	%f9609, %f8492, %f8504, %f9609;
	ld.shared.f32 	%f8505, [_ZZ20flash_attention_cudaE7v_block+5680];
	fma.rn.f32 	%f9608, %f8492, %f8505, %f9608;
	ld.shared.f32 	%f8506, [_ZZ20flash_attention_cudaE7v_block+5684];
	fma.rn.f32 	%f9607, %f8492, %f8506, %f9607;
	ld.shared.f32 	%f8507, [_ZZ20flash_attention_cudaE7v_block+5688];
	fma.rn.f32 	%f9606, %f8492, %f8507, %f9606;
	ld.shared.f32 	%f8508, [_ZZ20flash_attention_cudaE7v_block+5692];
	fma.rn.f32 	%f9605, %f8492, %f8508, %f9605;
	ld.shared.f32 	%f8509, [_ZZ20flash_attention_cudaE7v_block+5696];
	fma.rn.f32 	%f9604, %f8492, %f8509, %f9604;
	ld.shared.f32 	%f8510, [_ZZ20flash_attention_cudaE7v_block+5700];
	fma.rn.f32 	%f9603, %f8492, %f8510, %f9603;
	ld.shared.f32 	%f8511, [_ZZ20flash_attention_cudaE7v_block+5704];
	fma.rn.f32 	%f9602, %f8492, %f8511, %f9602;
	ld.shared.f32 	%f8512, [_ZZ20flash_attention_cudaE7v_block+5708];
	fma.rn.f32 	%f9601, %f8492, %f8512, %f9601;
	ld.shared.f32 	%f8513, [_ZZ20flash_attention_cudaE7v_block+5712];
	fma.rn.f32 	%f9600, %f8492, %f8513, %f9600;
	ld.shared.f32 	%f8514, [_ZZ20flash_attention_cudaE7v_block+5716];
	fma.rn.f32 	%f9599, %f8492, %f8514, %f9599;
	ld.shared.f32 	%f8515, [_ZZ20flash_attention_cudaE7v_block+5720];
	fma.rn.f32 	%f9598, %f8492, %f8515, %f9598;
	ld.shared.f32 	%f8516, [_ZZ20flash_attention_cudaE7v_block+5724];
	fma.rn.f32 	%f9597, %f8492, %f8516, %f9597;
	ld.shared.f32 	%f8517, [_ZZ20flash_attention_cudaE7v_block+5728];
	fma.rn.f32 	%f9596, %f8492, %f8517, %f9596;
	ld.shared.f32 	%f8518, [_ZZ20flash_attention_cudaE7v_block+5732];
	fma.rn.f32 	%f9595, %f8492, %f8518, %f9595;
	ld.shared.f32 	%f8519, [_ZZ20flash_attention_cudaE7v_block+5736];
	fma.rn.f32 	%f9594, %f8492, %f8519, %f9594;
	ld.shared.f32 	%f8520, [_ZZ20flash_attention_cudaE7v_block+5740];
	fma.rn.f32 	%f9593, %f8492, %f8520, %f9593;
	ld.shared.f32 	%f8521, [_ZZ20flash_attention_cudaE7v_block+5744];
	fma.rn.f32 	%f9592, %f8492, %f8521, %f9592;
	ld.shared.f32 	%f8522, [_ZZ20flash_attention_cudaE7v_block+5748];
	fma.rn.f32 	%f9591, %f8492, %f8522, %f9591;
	ld.shared.f32 	%f8523, [_ZZ20flash_attention_cudaE7v_block+5752];
	fma.rn.f32 	%f9590, %f8492, %f8523, %f9590;
	ld.shared.f32 	%f8524, [_ZZ20flash_attention_cudaE7v_block+5756];
	fma.rn.f32 	%f9589, %f8492, %f8524, %f9589;
	ld.shared.f32 	%f8525, [_ZZ20flash_attention_cudaE7v_block+5760];
	fma.rn.f32 	%f9588, %f8492, %f8525, %f9588;
	ld.shared.f32 	%f8526, [_ZZ20flash_attention_cudaE7v_block+5764];
	fma.rn.f32 	%f9587, %f8492, %f8526, %f9587;
	ld.shared.f32 	%f8527, [_ZZ20flash_attention_cudaE7v_block+5768];
	fma.rn.f32 	%f9586, %f8492, %f8527, %f9586;
	ld.shared.f32 	%f8528, [_ZZ20flash_attention_cudaE7v_block+5772];
	fma.rn.f32 	%f9585, %f8492, %f8528, %f9585;
	ld.shared.f32 	%f8529, [_ZZ20flash_attention_cudaE7v_block+5776];
	fma.rn.f32 	%f9584, %f8492, %f8529, %f9584;
	ld.shared.f32 	%f8530, [_ZZ20flash_attention_cudaE7v_block+5780];
	fma.rn.f32 	%f9583, %f8492, %f8530, %f9583;
	ld.shared.f32 	%f8531, [_ZZ20flash_attention_cudaE7v_block+5784];
	fma.rn.f32 	%f9582, %f8492, %f8531, %f9582;
	ld.shared.f32 	%f8532, [_ZZ20flash_attention_cudaE7v_block+5788];
	fma.rn.f32 	%f9581, %f8492, %f8532, %f9581;
	ld.shared.f32 	%f8533, [_ZZ20flash_attention_cudaE7v_block+5792];
	fma.rn.f32 	%f9580, %f8492, %f8533, %f9580;
	ld.shared.f32 	%f8534, [_ZZ20flash_attention_cudaE7v_block+5796];
	fma.rn.f32 	%f9579, %f8492, %f8534, %f9579;
	ld.shared.f32 	%f8535, [_ZZ20flash_attention_cudaE7v_block+5800];
	fma.rn.f32 	%f9578, %f8492, %f8535, %f9578;
	ld.shared.f32 	%f8536, [_ZZ20flash_attention_cudaE7v_block+5804];
	fma.rn.f32 	%f9577, %f8492, %f8536, %f9577;
	ld.shared.f32 	%f8537, [_ZZ20flash_attention_cudaE7v_block+5808];
	fma.rn.f32 	%f9576, %f8492, %f8537, %f9576;
	ld.shared.f32 	%f8538, [_ZZ20flash_attention_cudaE7v_block+5812];
	fma.rn.f32 	%f9575, %f8492, %f8538, %f9575;
	ld.shared.f32 	%f8539, [_ZZ20flash_attention_cudaE7v_block+5816];
	fma.rn.f32 	%f9574, %f8492, %f8539, %f9574;
	ld.shared.f32 	%f8540, [_ZZ20flash_attention_cudaE7v_block+5820];
	fma.rn.f32 	%f9573, %f8492, %f8540, %f9573;
	ld.shared.f32 	%f8541, [_ZZ20flash_attention_cudaE7v_block+5824];
	fma.rn.f32 	%f9572, %f8492, %f8541, %f9572;
	ld.shared.f32 	%f8542, [_ZZ20flash_attention_cudaE7v_block+5828];
	fma.rn.f32 	%f9571, %f8492, %f8542, %f9571;
	ld.shared.f32 	%f8543, [_ZZ20flash_attention_cudaE7v_block+5832];
	fma.rn.f32 	%f9570, %f8492, %f8543, %f9570;
	ld.shared.f32 	%f8544, [_ZZ20flash_attention_cudaE7v_block+5836];
	fma.rn.f32 	%f9569, %f8492, %f8544, %f9569;
	ld.shared.f32 	%f8545, [_ZZ20flash_attention_cudaE7v_block+5840];
	fma.rn.f32 	%f9568, %f8492, %f8545, %f9568;
	ld.shared.f32 	%f8546, [_ZZ20flash_attention_cudaE7v_block+5844];
	fma.rn.f32 	%f9567, %f8492, %f8546, %f9567;
	ld.shared.f32 	%f8547, [_ZZ20flash_attention_cudaE7v_block+5848];
	fma.rn.f32 	%f9566, %f8492, %f8547, %f9566;
	ld.shared.f32 	%f8548, [_ZZ20flash_attention_cudaE7v_block+5852];
	fma.rn.f32 	%f9565, %f8492, %f8548, %f9565;
	ld.shared.f32 	%f8549, [_ZZ20flash_attention_cudaE7v_block+5856];
	fma.rn.f32 	%f9564, %f8492, %f8549, %f9564;
	ld.shared.f32 	%f8550, [_ZZ20flash_attention_cudaE7v_block+5860];
	fma.rn.f32 	%f9563, %f8492, %f8550, %f9563;
	ld.shared.f32 	%f8551, [_ZZ20flash_attention_cudaE7v_block+5864];
	fma.rn.f32 	%f9562, %f8492, %f8551, %f9562;
	ld.shared.f32 	%f8552, [_ZZ20flash_attention_cudaE7v_block+5868];
	fma.rn.f32 	%f9561, %f8492, %f8552, %f9561;
	ld.shared.f32 	%f8553, [_ZZ20flash_attention_cudaE7v_block+5872];
	fma.rn.f32 	%f9560, %f8492, %f8553, %f9560;
	ld.shared.f32 	%f8554, [_ZZ20flash_attention_cudaE7v_block+5876];
	fma.rn.f32 	%f9559, %f8492, %f8554, %f9559;
	ld.shared.f32 	%f8555, [_ZZ20flash_attention_cudaE7v_block+5880];
	fma.rn.f32 	%f9558, %f8492, %f8555, %f9558;
	ld.shared.f32 	%f8556, [_ZZ20flash_attention_cudaE7v_block+5884];
	fma.rn.f32 	%f9557, %f8492, %f8556, %f9557;
	ld.shared.f32 	%f8557, [_ZZ20flash_attention_cudaE7v_block+5888];
	fma.rn.f32 	%f9556, %f8492, %f8557, %f9556;
	ld.shared.f32 	%f8558, [_ZZ20flash_attention_cudaE7v_block+5892];
	fma.rn.f32 	%f9555, %f8492, %f8558, %f9555;
	ld.shared.f32 	%f8559, [_ZZ20flash_attention_cudaE7v_block+5896];
	fma.rn.f32 	%f9554, %f8492, %f8559, %f9554;
	ld.shared.f32 	%f8560, [_ZZ20flash_attention_cudaE7v_block+5900];
	fma.rn.f32 	%f9553, %f8492, %f8560, %f9553;
	ld.shared.f32 	%f8561, [_ZZ20flash_attention_cudaE7v_block+5904];
	fma.rn.f32 	%f9552, %f8492, %f8561, %f9552;
	ld.shared.f32 	%f8562, [_ZZ20flash_attention_cudaE7v_block+5908];
	fma.rn.f32 	%f9551, %f8492, %f8562, %f9551;
	ld.shared.f32 	%f8563, [_ZZ20flash_attention_cudaE7v_block+5912];
	fma.rn.f32 	%f9550, %f8492, %f8563, %f9550;
	ld.shared.f32 	%f8564, [_ZZ20flash_attention_cudaE7v_block+5916];
	fma.rn.f32 	%f9549, %f8492, %f8564, %f9549;
	ld.shared.f32 	%f8565, [_ZZ20flash_attention_cudaE7v_block+5920];
	fma.rn.f32 	%f9548, %f8492, %f8565, %f9548;
	ld.shared.f32 	%f8566, [_ZZ20flash_attention_cudaE7v_block+5924];
	fma.rn.f32 	%f9547, %f8492, %f8566, %f9547;
	ld.shared.f32 	%f8567, [_ZZ20flash_attention_cudaE7v_block+5928];
	fma.rn.f32 	%f9546, %f8492, %f8567, %f9546;
	ld.shared.f32 	%f8568, [_ZZ20flash_attention_cudaE7v_block+5932];
	fma.rn.f32 	%f9545, %f8492, %f8568, %f9545;
	ld.shared.f32 	%f8569, [_ZZ20flash_attention_cudaE7v_block+5936];
	fma.rn.f32 	%f9544, %f8492, %f8569, %f9544;
	ld.shared.f32 	%f8570, [_ZZ20flash_attention_cudaE7v_block+5940];
	fma.rn.f32 	%f9543, %f8492, %f8570, %f9543;
	ld.shared.f32 	%f8571, [_ZZ20flash_attention_cudaE7v_block+5944];
	fma.rn.f32 	%f9542, %f8492, %f8571, %f9542;
	ld.shared.f32 	%f8572, [_ZZ20flash_attention_cudaE7v_block+5948];
	fma.rn.f32 	%f9541, %f8492, %f8572, %f9541;
	ld.shared.f32 	%f8573, [_ZZ20flash_attention_cudaE7v_block+5952];
	fma.rn.f32 	%f9540, %f8492, %f8573, %f9540;
	ld.shared.f32 	%f8574, [_ZZ20flash_attention_cudaE7v_block+5956];
	fma.rn.f32 	%f9539, %f8492, %f8574, %f9539;
	ld.shared.f32 	%f8575, [_ZZ20flash_attention_cudaE7v_block+5960];
	fma.rn.f32 	%f9538, %f8492, %f8575, %f9538;
	ld.shared.f32 	%f8576, [_ZZ20flash_attention_cudaE7v_block+5964];
	fma.rn.f32 	%f9537, %f8492, %f8576, %f9537;
	ld.shared.f32 	%f8577, [_ZZ20flash_attention_cudaE7v_block+5968];
	fma.rn.f32 	%f9536, %f8492, %f8577, %f9536;
	ld.shared.f32 	%f8578, [_ZZ20flash_attention_cudaE7v_block+5972];
	fma.rn.f32 	%f9535, %f8492, %f8578, %f9535;
	ld.shared.f32 	%f8579, [_ZZ20flash_attention_cudaE7v_block+5976];
	fma.rn.f32 	%f9534, %f8492, %f8579, %f9534;
	ld.shared.f32 	%f8580, [_ZZ20flash_attention_cudaE7v_block+5980];
	fma.rn.f32 	%f9533, %f8492, %f8580, %f9533;
	ld.shared.f32 	%f8581, [_ZZ20flash_attention_cudaE7v_block+5984];
	fma.rn.f32 	%f9532, %f8492, %f8581, %f9532;
	ld.shared.f32 	%f8582, [_ZZ20flash_attention_cudaE7v_block+5988];
	fma.rn.f32 	%f9531, %f8492, %f8582, %f9531;
	ld.shared.f32 	%f8583, [_ZZ20flash_attention_cudaE7v_block+5992];
	fma.rn.f32 	%f9530, %f8492, %f8583, %f9530;
	ld.shared.f32 	%f8584, [_ZZ20flash_attention_cudaE7v_block+5996];
	fma.rn.f32 	%f9529, %f8492, %f8584, %f9529;
	ld.shared.f32 	%f8585, [_ZZ20flash_attention_cudaE7v_block+6000];
	fma.rn.f32 	%f9528, %f8492, %f8585, %f9528;
	ld.shared.f32 	%f8586, [_ZZ20flash_attention_cudaE7v_block+6004];
	fma.rn.f32 	%f9527, %f8492, %f8586, %f9527;
	ld.shared.f32 	%f8587, [_ZZ20flash_attention_cudaE7v_block+6008];
	fma.rn.f32 	%f9526, %f8492, %f8587, %f9526;
	ld.shared.f32 	%f8588, [_ZZ20flash_attention_cudaE7v_block+6012];
	fma.rn.f32 	%f9525, %f8492, %f8588, %f9525;
	ld.shared.f32 	%f8589, [_ZZ20flash_attention_cudaE7v_block+6016];
	fma.rn.f32 	%f9524, %f8492, %f8589, %f9524;
	ld.shared.f32 	%f8590, [_ZZ20flash_attention_cudaE7v_block+6020];
	fma.rn.f32 	%f9523, %f8492, %f8590, %f9523;
	ld.shared.f32 	%f8591, [_ZZ20flash_attention_cudaE7v_block+6024];
	fma.rn.f32 	%f9522, %f8492, %f8591, %f9522;
	ld.shared.f32 	%f8592, [_ZZ20flash_attention_cudaE7v_block+6028];
	fma.rn.f32 	%f9521, %f8492, %f8592, %f9521;
	ld.shared.f32 	%f8593, [_ZZ20flash_attention_cudaE7v_block+6032];
	fma.rn.f32 	%f9520, %f8492, %f8593, %f9520;
	ld.shared.f32 	%f8594, [_ZZ20flash_attention_cudaE7v_block+6036];
	fma.rn.f32 	%f9519, %f8492, %f8594, %f9519;
	ld.shared.f32 	%f8595, [_ZZ20flash_attention_cudaE7v_block+6040];
	fma.rn.f32 	%f9518, %f8492, %f8595, %f9518;
	ld.shared.f32 	%f8596, [_ZZ20flash_attention_cudaE7v_block+6044];
	fma.rn.f32 	%f9517, %f8492, %f8596, %f9517;
	ld.shared.f32 	%f8597, [_ZZ20flash_attention_cudaE7v_block+6048];
	fma.rn.f32 	%f9516, %f8492, %f8597, %f9516;
	ld.shared.f32 	%f8598, [_ZZ20flash_attention_cudaE7v_block+6052];
	fma.rn.f32 	%f9515, %f8492, %f8598, %f9515;
	ld.shared.f32 	%f8599, [_ZZ20flash_attention_cudaE7v_block+6056];
	fma.rn.f32 	%f9514, %f8492, %f8599, %f9514;
	ld.shared.f32 	%f8600, [_ZZ20flash_attention_cudaE7v_block+6060];
	fma.rn.f32 	%f9513, %f8492, %f8600, %f9513;
	ld.shared.f32 	%f8601, [_ZZ20flash_attention_cudaE7v_block+6064];
	fma.rn.f32 	%f9512, %f8492, %f8601, %f9512;
	ld.shared.f32 	%f8602, [_ZZ20flash_attention_cudaE7v_block+6068];
	fma.rn.f32 	%f9511, %f8492, %f8602, %f9511;
	ld.shared.f32 	%f8603, [_ZZ20flash_attention_cudaE7v_block+6072];
	fma.rn.f32 	%f9510, %f8492, %f8603, %f9510;
	ld.shared.f32 	%f8604, [_ZZ20flash_attention_cudaE7v_block+6076];
	fma.rn.f32 	%f9509, %f8492, %f8604, %f9509;
	ld.shared.f32 	%f8605, [_ZZ20flash_attention_cudaE7v_block+6080];
	fma.rn.f32 	%f9508, %f8492, %f8605, %f9508;
	ld.shared.f32 	%f8606, [_ZZ20flash_attention_cudaE7v_block+6084];
	fma.rn.f32 	%f9507, %f8492, %f8606, %f9507;
	ld.shared.f32 	%f8607, [_ZZ20flash_attention_cudaE7v_block+6088];
	fma.rn.f32 	%f9506, %f8492, %f8607, %f9506;
	ld.shared.f32 	%f8608, [_ZZ20flash_attention_cudaE7v_block+6092];
	fma.rn.f32 	%f9505, %f8492, %f8608, %f9505;
	ld.shared.f32 	%f8609, [_ZZ20flash_attention_cudaE7v_block+6096];
	fma.rn.f32 	%f9504, %f8492, %f8609, %f9504;
	ld.shared.f32 	%f8610, [_ZZ20flash_attention_cudaE7v_block+6100];
	fma.rn.f32 	%f9503, %f8492, %f8610, %f9503;
	ld.shared.f32 	%f8611, [_ZZ20flash_attention_cudaE7v_block+6104];
	fma.rn.f32 	%f9502, %f8492, %f8611, %f9502;
	ld.shared.f32 	%f8612, [_ZZ20flash_attention_cudaE7v_block+6108];
	fma.rn.f32 	%f9501, %f8492, %f8612, %f9501;
	ld.shared.f32 	%f8613, [_ZZ20flash_attention_cudaE7v_block+6112];
	fma.rn.f32 	%f9500, %f8492, %f8613, %f9500;
	ld.shared.f32 	%f8614, [_ZZ20flash_attention_cudaE7v_block+6116];
	fma.rn.f32 	%f9499, %f8492, %f8614, %f9499;
	ld.shared.f32 	%f8615, [_ZZ20flash_attention_cudaE7v_block+6120];
	fma.rn.f32 	%f9498, %f8492, %f8615, %f9498;
	ld.shared.f32 	%f8616, [_ZZ20flash_attention_cudaE7v_block+6124];
	fma.rn.f32 	%f9497, %f8492, %f8616, %f9497;
	ld.shared.f32 	%f8617, [_ZZ20flash_attention_cudaE7v_block+6128];
	fma.rn.f32 	%f9496, %f8492, %f8617, %f9496;
	ld.shared.f32 	%f8618, [_ZZ20flash_attention_cudaE7v_block+6132];
	fma.rn.f32 	%f9495, %f8492, %f8618, %f9495;
	ld.shared.f32 	%f8619, [_ZZ20flash_attention_cudaE7v_block+6136];
	fma.rn.f32 	%f9494, %f8492, %f8619, %f9494;
	ld.shared.f32 	%f8620, [_ZZ20flash_attention_cudaE7v_block+6140];
	fma.rn.f32 	%f9493, %f8492, %f8620, %f9493;
	add.s32 	%r212, %r62, 12;
	setp.ge.s32 	%p61, %r212, %r263;
	@%p61 bra 	$L__BB0_79;
	ld.param.u32 	%r264, [flash_attention_cuda_param_7];
	sub.f32 	%f8621, %f9624, %f9638;
	fma.rn.f32 	%f8622, %f8621, 0f3BBB989D, 0f3F000000;
	cvt.sat.f32.f32 	%f8623, %f8622;
	mov.f32 	%f8624, 0f4B400001;
	mov.f32 	%f8625, 0f437C0000;
	fma.rm.f32 	%f8626, %f8623, %f8625, %f8624;
	add.f32 	%f8627, %f8626, 0fCB40007F;
	neg.f32 	%f8628, %f8627;
	fma.rn.f32 	%f8629, %f8621, 0f3FB8AA3B, %f8628;
	fma.rn.f32 	%f8630, %f8621, 0f32A57060, %f8629;
	mov.b32 	%r213, %f8626;
	shl.b32 	%r214, %r213, 23;
	mov.b32 	%f8631, %r214;
	ex2.approx.ftz.f32 	%f8632, %f8630;
	mul.f32 	%f8633, %f8632, %f8631;
	add.f32 	%f9637, %f9637, %f8633;
	ld.shared.f32 	%f8634, [_ZZ20flash_attention_cudaE7v_block+6144];
	fma.rn.f32 	%f9620, %f8633, %f8634, %f9620;
	ld.shared.f32 	%f8635, [_ZZ20flash_attention_cudaE7v_block+6148];
	fma.rn.f32 	%f9619, %f8633, %f8635, %f9619;
	ld.shared.f32 	%f8636, [_ZZ20flash_attention_cudaE7v_block+6152];
	fma.rn.f32 	%f9618, %f8633, %f8636, %f9618;
	ld.shared.f32 	%f8637, [_ZZ20flash_attention_cudaE7v_block+6156];
	fma.rn.f32 	%f9617, %f8633, %f8637, %f9617;
	ld.shared.f32 	%f8638, [_ZZ20flash_attention_cudaE7v_block+6160];
	fma.rn.f32 	%f9616, %f8633, %f8638, %f9616;
	ld.shared.f32 	%f8639, [_ZZ20flash_attention_cudaE7v_block+6164];
	fma.rn.f32 	%f9615, %f8633, %f8639, %f9615;
	ld.shared.f32 	%f8640, [_ZZ20flash_attention_cudaE7v_block+6168];
	fma.rn.f32 	%f9614, %f8633, %f8640, %f9614;
	ld.shared.f32 	%f8641, [_ZZ20flash_attention_cudaE7v_block+6172];
	fma.rn.f32 	%f9613, %f8633, %f8641, %f9613;
	ld.shared.f32 	%f8642, [_ZZ20flash_attention_cudaE7v_block+6176];
	fma.rn.f32 	%f9612, %f8633, %f8642, %f9612;
	ld.shared.f32 	%f8643, [_ZZ20flash_attention_cudaE7v_block+6180];
	fma.rn.f32 	%f9611, %f8633, %f8643, %f9611;
	ld.shared.f32 	%f8644, [_ZZ20flash_attention_cudaE7v_block+6184];
	fma.rn.f32 	%f9610, %f8633, %f8644, %f9610;
	ld.shared.f32 	%f8645, [_ZZ20flash_attention_cudaE7v_block+6188];
	fma.rn.f32 	%f9609, %f8633, %f8645, %f9609;
	ld.shared.f32 	%f8646, [_ZZ20flash_attention_cudaE7v_block+6192];
	fma.rn.f32 	%f9608, %f8633, %f8646, %f9608;
	ld.shared.f32 	%f8647, [_ZZ20flash_attention_cudaE7v_block+6196];
	fma.rn.f32 	%f9607, %f8633, %f8647, %f9607;
	ld.shared.f32 	%f8648, [_ZZ20flash_attention_cudaE7v_block+6200];
	fma.rn.f32 	%f9606, %f8633, %f8648, %f9606;
	ld.shared.f32 	%f8649, [_ZZ20flash_attention_cudaE7v_block+6204];
	fma.rn.f32 	%f9605, %f8633, %f8649, %f9605;
	ld.shared.f32 	%f8650, [_ZZ20flash_attention_cudaE7v_block+6208];
	fma.rn.f32 	%f9604, %f8633, %f8650, %f9604;
	ld.shared.f32 	%f8651, [_ZZ20flash_attention_cudaE7v_block+6212];
	fma.rn.f32 	%f9603, %f8633, %f8651, %f9603;
	ld.shared.f32 	%f8652, [_ZZ20flash_attention_cudaE7v_block+6216];
	fma.rn.f32 	%f9602, %f8633, %f8652, %f9602;
	ld.shared.f32 	%f8653, [_ZZ20flash_attention_cudaE7v_block+6220];
	fma.rn.f32 	%f9601, %f8633, %f8653, %f9601;
	ld.shared.f32 	%f8654, [_ZZ20flash_attention_cudaE7v_block+6224];
	fma.rn.f32 	%f9600, %f8633, %f8654, %f9600;
	ld.shared.f32 	%f8655, [_ZZ20flash_attention_cudaE7v_block+6228];
	fma.rn.f32 	%f9599, %f8633, %f8655, %f9599;
	ld.shared.f32 	%f8656, [_ZZ20flash_attention_cudaE7v_block+6232];
	fma.rn.f32 	%f9598, %f8633, %f8656, %f9598;
	ld.shared.f32 	%f8657, [_ZZ20flash_attention_cudaE7v_block+6236];
	fma.rn.f32 	%f9597, %f8633, %f8657, %f9597;
	ld.shared.f32 	%f8658, [_ZZ20flash_attention_cudaE7v_block+6240];
	fma.rn.f32 	%f9596, %f8633, %f8658, %f9596;
	ld.shared.f32 	%f8659, [_ZZ20flash_attention_cudaE7v_block+6244];
	fma.rn.f32 	%f9595, %f8633, %f8659, %f9595;
	ld.shared.f32 	%f8660, [_ZZ20flash_attention_cudaE7v_block+6248];
	fma.rn.f32 	%f9594, %f8633, %f8660, %f9594;
	ld.shared.f32 	%f8661, [_ZZ20flash_attention_cudaE7v_block+6252];
	fma.rn.f32 	%f9593, %f8633, %f8661, %f9593;
	ld.shared.f32 	%f8662, [_ZZ20flash_attention_cudaE7v_block+6256];
	fma.rn.f32 	%f9592, %f8633, %f8662, %f9592;
	ld.shared.f32 	%f8663, [_ZZ20flash_attention_cudaE7v_block+6260];
	fma.rn.f32 	%f9591, %f8633, %f8663, %f9591;
	ld.shared.f32 	%f8664, [_ZZ20flash_attention_cudaE7v_block+6264];
	fma.rn.f32 	%f9590, %f8633, %f8664, %f9590;
	ld.shared.f32 	%f8665, [_ZZ20flash_attention_cudaE7v_block+6268];
	fma.rn.f32 	%f9589, %f8633, %f8665, %f9589;
	ld.shared.f32 	%f8666, [_ZZ20flash_attention_cudaE7v_block+6272];
	fma.rn.f32 	%f9588, %f8633, %f8666, %f9588;
	ld.shared.f32 	%f8667, [_ZZ20flash_attention_cudaE7v_block+6276];
	fma.rn.f32 	%f9587, %f8633, %f8667, %f9587;
	ld.shared.f32 	%f8668, [_ZZ20flash_attention_cudaE7v_block+6280];
	fma.rn.f32 	%f9586, %f8633, %f8668, %f9586;
	ld.shared.f32 	%f8669, [_ZZ20flash_attention_cudaE7v_block+6284];
	fma.rn.f32 	%f9585, %f8633, %f8669, %f9585;
	ld.shared.f32 	%f8670, [_ZZ20flash_attention_cudaE7v_block+6288];
	fma.rn.f32 	%f9584, %f8633, %f8670, %f9584;
	ld.shared.f32 	%f8671, [_ZZ20flash_attention_cudaE7v_block+6292];
	fma.rn.f32 	%f9583, %f8633, %f8671, %f9583;
	ld.shared.f32 	%f8672, [_ZZ20flash_attention_cudaE7v_block+6296];
	fma.rn.f32 	%f9582, %f8633, %f8672, %f9582;
	ld.shared.f32 	%f8673, [_ZZ20flash_attention_cudaE7v_block+6300];
	fma.rn.f32 	%f9581, %f8633, %f8673, %f9581;
	ld.shared.f32 	%f8674, [_ZZ20flash_attention_cudaE7v_block+6304];
	fma.rn.f32 	%f9580, %f8633, %f8674, %f9580;
	ld.shared.f32 	%f8675, [_ZZ20flash_attention_cudaE7v_block+6308];
	fma.rn.f32 	%f9579, %f8633, %f8675, %f9579;
	ld.shared.f32 	%f8676, [_ZZ20flash_attention_cudaE7v_block+6312];
	fma.rn.f32 	%f9578, %f8633, %f8676, %f9578;
	ld.shared.f32 	%f8677, [_ZZ20flash_attention_cudaE7v_block+6316];
	fma.rn.f32 	%f9577, %f8633, %f8677, %f9577;
	ld.shared.f32 	%f8678, [_ZZ20flash_attention_cudaE7v_block+6320];
	fma.rn.f32 	%f9576, %f8633, %f8678, %f9576;
	ld.shared.f32 	%f8679, [_ZZ20flash_attention_cudaE7v_block+6324];
	fma.rn.f32 	%f9575, %f8633, %f8679, %f9575;
	ld.shared.f32 	%f8680, [_ZZ20flash_attention_cudaE7v_block+6328];
	fma.rn.f32 	%f9574, %f8633, %f8680, %f9574;
	ld.shared.f32 	%f8681, [_ZZ20flash_attention_cudaE7v_block+6332];
	fma.rn.f32 	%f9573, %f8633, %f8681, %f9573;
	ld.shared.f32 	%f8682, [_ZZ20flash_attention_cudaE7v_block+6336];
	fma.rn.f32 	%f9572, %f8633, %f8682, %f9572;
	ld.shared.f32 	%f8683, [_ZZ20flash_attention_cudaE7v_block+6340];
	fma.rn.f32 	%f9571, %f8633, %f8683, %f9571;
	ld.shared.f32 	%f8684, [_ZZ20flash_attention_cudaE7v_block+6344];
	fma.rn.f32 	%f9570, %f8633, %f8684, %f9570;
	ld.shared.f32 	%f8685, [_ZZ20flash_attention_cudaE7v_block+6348];
	fma.rn.f32 	%f9569, %f8633, %f8685, %f9569;
	ld.shared.f32 	%f8686, [_ZZ20flash_attention_cudaE7v_block+6352];
	fma.rn.f32 	%f9568, %f8633, %f8686, %f9568;
	ld.shared.f32 	%f8687, [_ZZ20flash_attention_cudaE7v_block+6356];
	fma.rn.f32 	%f9567, %f8633, %f8687, %f9567;
	ld.shared.f32 	%f8688, [_ZZ20flash_attention_cudaE7v_block+6360];
	fma.rn.f32 	%f9566, %f8633, %f8688, %f9566;
	ld.shared.f32 	%f8689, [_ZZ20flash_attention_cudaE7v_block+6364];
	fma.rn.f32 	%f9565, %f8633, %f8689, %f9565;
	ld.shared.f32 	%f8690, [_ZZ20flash_attention_cudaE7v_block+6368];
	fma.rn.f32 	%f9564, %f8633, %f8690, %f9564;
	ld.shared.f32 	%f8691, [_ZZ20flash_attention_cudaE7v_block+6372];
	fma.rn.f32 	%f9563, %f8633, %f8691, %f9563;
	ld.shared.f32 	%f8692, [_ZZ20flash_attention_cudaE7v_block+6376];
	fma.rn.f32 	%f9562, %f8633, %f8692, %f9562;
	ld.shared.f32 	%f8693, [_ZZ20flash_attention_cudaE7v_block+6380];
	fma.rn.f32 	%f9561, %f8633, %f8693, %f9561;
	ld.shared.f32 	%f8694, [_ZZ20flash_attention_cudaE7v_block+6384];
	fma.rn.f32 	%f9560, %f8633, %f8694, %f9560;
	ld.shared.f32 	%f8695, [_ZZ20flash_attention_cudaE7v_block+6388];
	fma.rn.f32 	%f9559, %f8633, %f8695, %f9559;
	ld.shared.f32 	%f8696, [_ZZ20flash_attention_cudaE7v_block+6392];
	fma.rn.f32 	%f9558, %f8633, %f8696, %f9558;
	ld.shared.f32 	%f8697, [_ZZ20flash_attention_cudaE7v_block+6396];
	fma.rn.f32 	%f9557, %f8633, %f8697, %f9557;
	ld.shared.f32 	%f8698, [_ZZ20flash_attention_cudaE7v_block+6400];
	fma.rn.f32 	%f9556, %f8633, %f8698, %f9556;
	ld.shared.f32 	%f8699, [_ZZ20flash_attention_cudaE7v_block+6404];
	fma.rn.f32 	%f9555, %f8633, %f8699, %f9555;
	ld.shared.f32 	%f8700, [_ZZ20flash_attention_cudaE7v_block+6408];
	fma.rn.f32 	%f9554, %f8633, %f8700, %f9554;
	ld.shared.f32 	%f8701, [_ZZ20flash_attention_cudaE7v_block+6412];
	fma.rn.f32 	%f9553, %f8633, %f8701, %f9553;
	ld.shared.f32 	%f8702, [_ZZ20flash_attention_cudaE7v_block+6416];
	fma.rn.f32 	%f9552, %f8633, %f8702, %f9552;
	ld.shared.f32 	%f8703, [_ZZ20flash_attention_cudaE7v_block+6420];
	fma.rn.f32 	%f9551, %f8633, %f8703, %f9551;
	ld.shared.f32 	%f8704, [_ZZ20flash_attention_cudaE7v_block+6424];
	fma.rn.f32 	%f9550, %f8633, %f8704, %f9550;
	ld.shared.f32 	%f8705, [_ZZ20flash_attention_cudaE7v_block+6428];
	fma.rn.f32 	%f9549, %f8633, %f8705, %f9549;
	ld.shared.f32 	%f8706, [_ZZ20flash_attention_cudaE7v_block+6432];
	fma.rn.f32 	%f9548, %f8633, %f8706, %f9548;
	ld.shared.f32 	%f8707, [_ZZ20flash_attention_cudaE7v_block+6436];
	fma.rn.f32 	%f9547, %f8633, %f8707, %f9547;
	ld.shared.f32 	%f8708, [_ZZ20flash_attention_cudaE7v_block+6440];
	fma.rn.f32 	%f9546, %f8633, %f8708, %f9546;
	ld.shared.f32 	%f8709, [_ZZ20flash_attention_cudaE7v_block+6444];
	fma.rn.f32 	%f9545, %f8633, %f8709, %f9545;
	ld.shared.f32 	%f8710, [_ZZ20flash_attention_cudaE7v_block+6448];
	fma.rn.f32 	%f9544, %f8633, %f8710, %f9544;
	ld.shared.f32 	%f8711, [_ZZ20flash_attention_cudaE7v_block+6452];
	fma.rn.f32 	%f9543, %f8633, %f8711, %f9543;
	ld.shared.f32 	%f8712, [_ZZ20flash_attention_cudaE7v_block+6456];
	fma.rn.f32 	%f9542, %f8633, %f8712, %f9542;
	ld.shared.f32 	%f8713, [_ZZ20flash_attention_cudaE7v_block+6460];
	fma.rn.f32 	%f9541, %f8633, %f8713, %f9541;
	ld.shared.f32 	%f8714, [_ZZ20flash_attention_cudaE7v_block+6464];
	fma.rn.f32 	%f9540, %f8633, %f8714, %f9540;
	ld.shared.f32 	%f8715, [_ZZ20flash_attention_cudaE7v_block+6468];
	fma.rn.f32 	%f9539, %f8633, %f8715, %f9539;
	ld.shared.f32 	%f8716, [_ZZ20flash_attention_cudaE7v_block+6472];
	fma.rn.f32 	%f9538, %f8633, %f8716, %f9538;
	ld.shared.f32 	%f8717, [_ZZ20flash_attention_cudaE7v_block+6476];
	fma.rn.f32 	%f9537, %f8633, %f8717, %f9537;
	ld.shared.f32 	%f8718, [_ZZ20flash_attention_cudaE7v_block+6480];
	fma.rn.f32 	%f9536, %f8633, %f8718, %f9536;
	ld.shared.f32 	%f8719, [_ZZ20flash_attention_cudaE7v_block+6484];
	fma.rn.f32 	%f9535, %f8633, %f8719, %f9535;
	ld.shared.f32 	%f8720, [_ZZ20flash_attention_cudaE7v_block+6488];
	fma.rn.f32 	%f9534, %f8633, %f8720, %f9534;
	ld.shared.f32 	%f8721, [_ZZ20flash_attention_cudaE7v_block+6492];
	fma.rn.f32 	%f9533, %f8633, %f8721, %f9533;
	ld.shared.f32 	%f8722, [_ZZ20flash_attention_cudaE7v_block+6496];
	fma.rn.f32 	%f9532, %f8633, %f8722, %f9532;
	ld.shared.f32 	%f8723, [_ZZ20flash_attention_cudaE7v_block+6500];
	fma.rn.f32 	%f9531, %f8633, %f8723, %f9531;
	ld.shared.f32 	%f8724, [_ZZ20flash_attention_cudaE7v_block+6504];
	fma.rn.f32 	%f9530, %f8633, %f8724, %f9530;
	ld.shared.f32 	%f8725, [_ZZ20flash_attention_cudaE7v_block+6508];
	fma.rn.f32 	%f9529, %f8633, %f8725, %f9529;
	ld.shared.f32 	%f8726, [_ZZ20flash_attention_cudaE7v_block+6512];
	fma.rn.f32 	%f9528, %f8633, %f8726, %f9528;
	ld.shared.f32 	%f8727, [_ZZ20flash_attention_cudaE7v_block+6516];
	fma.rn.f32 	%f9527, %f8633, %f8727, %f9527;
	ld.shared.f32 	%f8728, [_ZZ20flash_attention_cudaE7v_block+6520];
	fma.rn.f32 	%f9526, %f8633, %f8728, %f9526;
	ld.shared.f32 	%f8729, [_ZZ20flash_attention_cudaE7v_block+6524];
	fma.rn.f32 	%f9525, %f8633, %f8729, %f9525;
	ld.shared.f32 	%f8730, [_ZZ20flash_attention_cudaE7v_block+6528];
	fma.rn.f32 	%f9524, %f8633, %f8730, %f9524;
	ld.shared.f32 	%f8731, [_ZZ20flash_attention_cudaE7v_block+6532];
	fma.rn.f32 	%f9523, %f8633, %f8731, %f9523;
	ld.shared.f32 	%f8732, [_ZZ20flash_attention_cudaE7v_block+6536];
	fma.rn.f32 	%f9522, %f8633, %f8732, %f9522;
	ld.shared.f32 	%f8733, [_ZZ20flash_attention_cudaE7v_block+6540];
	fma.rn.f32 	%f9521, %f8633, %f8733, %f9521;
	ld.shared.f32 	%f8734, [_ZZ20flash_attention_cudaE7v_block+6544];
	fma.rn.f32 	%f9520, %f8633, %f8734, %f9520;
	ld.shared.f32 	%f8735, [_ZZ20flash_attention_cudaE7v_block+6548];
	fma.rn.f32 	%f9519, %f8633, %f8735, %f9519;
	ld.shared.f32 	%f8736, [_ZZ20flash_attention_cudaE7v_block+6552];
	fma.rn.f32 	%f9518, %f8633, %f8736, %f9518;
	ld.shared.f32 	%f8737, [_ZZ20flash_attention_cudaE7v_block+6556];
	fma.rn.f32 	%f9517, %f8633, %f8737, %f9517;
	ld.shared.f32 	%f8738, [_ZZ20flash_attention_cudaE7v_block+6560];
	fma.rn.f32 	%f9516, %f8633, %f8738, %f9516;
	ld.shared.f32 	%f8739, [_ZZ20flash_attention_cudaE7v_block+6564];
	fma.rn.f32 	%f9515, %f8633, %f8739, %f9515;
	ld.shared.f32 	%f8740, [_ZZ20flash_attention_cudaE7v_block+6568];
	fma.rn.f32 	%f9514, %f8633, %f8740, %f9514;
	ld.shared.f32 	%f8741, [_ZZ20flash_attention_cudaE7v_block+6572];
	fma.rn.f32 	%f9513, %f8633, %f8741, %f9513;
	ld.shared.f32 	%f8742, [_ZZ20flash_attention_cudaE7v_block+6576];
	fma.rn.f32 	%f9512, %f8633, %f8742, %f9512;
	ld.shared.f32 	%f8743, [_ZZ20flash_attention_cudaE7v_block+6580];
	fma.rn.f32 	%f9511, %f8633, %f8743, %f9511;
	ld.shared.f32 	%f8744, [_ZZ20flash_attention_cudaE7v_block+6584];
	fma.rn.f32 	%f9510, %f8633, %f8744, %f9510;
	ld.shared.f32 	%f8745, [_ZZ20flash_attention_cudaE7v_block+6588];
	fma.rn.f32 	%f9509, %f8633, %f8745, %f9509;
	ld.shared.f32 	%f8746, [_ZZ20flash_attention_cudaE7v_block+6592];
	fma.rn.f32 	%f9508, %f8633, %f8746, %f9508;
	ld.shared.f32 	%f8747, [_ZZ20flash_attention_cudaE7v_block+6596];
	fma.rn.f32 	%f9507, %f8633, %f8747, %f9507;
	ld.shared.f32 	%f8748, [_ZZ20flash_attention_cudaE7v_block+6600];
	fma.rn.f32 	%f9506, %f8633, %f8748, %f9506;
	ld.shared.f32 	%f8749, [_ZZ20flash_attention_cudaE7v_block+6604];
	fma.rn.f32 	%f9505, %f8633, %f8749, %f9505;
	ld.shared.f32 	%f8750, [_ZZ20flash_attention_cudaE7v_block+6608];
	fma.rn.f32 	%f9504, %f8633, %f8750, %f9504;
	ld.shared.f32 	%f8751, [_ZZ20flash_attention_cudaE7v_block+6612];
	fma.rn.f32 	%f9503, %f8633, %f8751, %f9503;
	ld.shared.f32 	%f8752, [_ZZ20flash_attention_cudaE7v_block+6616];
	fma.rn.f32 	%f9502, %f8633, %f8752, %f9502;
	ld.shared.f32 	%f8753, [_ZZ20flash_attention_cudaE7v_block+6620];
	fma.rn.f32 	%f9501, %f8633, %f8753, %f9501;
	ld.shared.f32 	%f8754, [_ZZ20flash_attention_cudaE7v_block+6624];
	fma.rn.f32 	%f9500, %f8633, %f8754, %f9500;
	ld.shared.f32 	%f8755, [_ZZ20flash_attention_cudaE7v_block+6628];
	fma.rn.f32 	%f9499, %f8633, %f8755, %f9499;
	ld.shared.f32 	%f8756, [_ZZ20flash_attention_cudaE7v_block+6632];
	fma.rn.f32 	%f9498, %f8633, %f8756, %f9498;
	ld.shared.f32 	%f8757, [_ZZ20flash_attention_cudaE7v_block+6636];
	fma.rn.f32 	%f9497, %f8633, %f8757, %f9497;
	ld.shared.f32 	%f8758, [_ZZ20flash_attention_cudaE7v_block+6640];
	fma.rn.f32 	%f9496, %f8633, %f8758, %f9496;
	ld.shared.f32 	%f8759, [_ZZ20flash_attention_cudaE7v_block+6644];
	fma.rn.f32 	%f9495, %f8633, %f8759, %f9495;
	ld.shared.f32 	%f8760, [_ZZ20flash_attention_cudaE7v_block+6648];
	fma.rn.f32 	%f9494, %f8633, %f8760, %f9494;
	ld.shared.f32 	%f8761, [_ZZ20flash_attention_cudaE7v_block+6652];
	fma.rn.f32 	%f9493, %f8633, %f8761, %f9493;
	add.s32 	%r215, %r62, 13;
	setp.ge.s32 	%p62, %r215, %r264;
	@%p62 bra 	$L__BB0_79;
	ld.param.u32 	%r265, [flash_attention_cuda_param_7];
	sub.f32 	%f8762, %f9623, %f9638;
	fma.rn.f32 	%f8763, %f8762, 0f3BBB989D, 0f3F000000;
	cvt.sat.f32.f32 	%f8764, %f8763;
	mov.f32 	%f8765, 0f4B400001;
	mov.f32 	%f8766, 0f437C0000;
	fma.rm.f32 	%f8767, %f8764, %f8766, %f8765;
	add.f32 	%f8768, %f8767, 0fCB40007F;
	neg.f32 	%f8769, %f8768;
	fma.rn.f32 	%f8770, %f8762, 0f3FB8AA3B, %f8769;
	fma.rn.f32 	%f8771, %f8762, 0f32A57060, %f8770;
	mov.b32 	%r216, %f8767;
	shl.b32 	%r217, %r216, 23;
	mov.b32 	%f8772, %r217;
	ex2.approx.ftz.f32 	%f8773, %f8771;
	mul.f32 	%f8774, %f8773, %f8772;
	add.f32 	%f9637, %f9637, %f8774;
	ld.shared.f32 	%f8775, [_ZZ20flash_attention_cudaE7v_block+6656];
	fma.rn.f32 	%f9620, %f8774, %f8775, %f9620;
	ld.shared.f32 	%f8776, [_ZZ20flash_attention_cudaE7v_block+6660];
	fma.rn.f32 	%f9619, %f8774, %f8776, %f9619;
	ld.shared.f32 	%f8777, [_ZZ20flash_attention_cudaE7v_block+6664];
	fma.rn.f32 	%f9618, %f8774, %f8777, %f9618;
	ld.shared.f32 	%f8778, [_ZZ20flash_attention_cudaE7v_block+6668];
	fma.rn.f32 	%f9617, %f8774, %f8778, %f9617;
	ld.shared.f32 	%f8779, [_ZZ20flash_attention_cudaE7v_block+6672];
	fma.rn.f32 	%f9616, %f8774, %f8779, %f9616;
	ld.shared.f32 	%f8780, [_ZZ20flash_attention_cudaE7v_block+6676];
	fma.rn.f32 	%f9615, %f8774, %f8780, %f9615;
	ld.shared.f32 	%f8781, [_ZZ20flash_attention_cudaE7v_block+6680];
	fma.rn.f32 	%f9614, %f8774, %f8781, %f9614;
	ld.shared.f32 	%f8782, [_ZZ20flash_attention_cudaE7v_block+6684];
	fma.rn.f32 	%f9613, %f8774, %f8782, %f9613;
	ld.shared.f32 	%f8783, [_ZZ20flash_attention_cudaE7v_block+6688];
	fma.rn.f32 	%f9612, %f8774, %f8783, %f9612;
	ld.shared.f32 	%f8784, [_ZZ20flash_attention_cudaE7v_block+6692];
	fma.rn.f32 	%f9611, %f8774, %f8784, %f9611;
	ld.shared.f32 	%f8785, [_ZZ20flash_attention_cudaE7v_block+6696];
	fma.rn.f32 	%f9610, %f8774, %f8785, %f9610;
	ld.shared.f32 	%f8786, [_ZZ20flash_attention_cudaE7v_block+6700];
	fma.rn.f32 	%f9609, %f8774, %f8786, %f9609;
	ld.shared.f32 	%f8787, [_ZZ20flash_attention_cudaE7v_block+6704];
	fma.rn.f32 	%f9608, %f8774, %f8787, %f9608;
	ld.shared.f32 	%f8788, [_ZZ20flash_attention_cudaE7v_block+6708];
	fma.rn.f32 	%f9607, %f8774, %f8788, %f9607;
	ld.shared.f32 	%f8789, [_ZZ20flash_attention_cudaE7v_block+6712];
	fma.rn.f32 	%f9606, %f8774, %f8789, %f9606;
	ld.shared.f32 	%f8790, [_ZZ20flash_attention_cudaE7v_block+6716];
	fma.rn.f32 	%f9605, %f8774, %f8790, %f9605;
	ld.shared.f32 	%f8791, [_ZZ20flash_attention_cudaE7v_block+6720];
	fma.rn.f32 	%f9604, %f8774, %f8791, %f9604;
	ld.shared.f32 	%f8792, [_ZZ20flash_attention_cudaE7v_block+6724];
	fma.rn.f32 	%f9603, %f8774, %f8792, %f9603;
	ld.shared.f32 	%f8793, [_ZZ20flash_attention_cudaE7v_block+6728];
	fma.rn.f32 	%f9602, %f8774, %f8793, %f9602;
	ld.shared.f32 	%f8794, [_ZZ20flash_attention_cudaE7v_block+6732];
	fma.rn.f32 	%f9601, %f8774, %f8794, %f9601;
	ld.shared.f32 	%f8795, [_ZZ20flash_attention_cudaE7v_block+6736];
	fma.rn.f32 	%f9600, %f8774, %f8795, %f9600;
	ld.shared.f32 	%f8796, [_ZZ20flash_attention_cudaE7v_block+6740];
	fma.rn.f32 	%f9599, %f8774, %f8796, %f9599;
	ld.shared.f32 	%f8797, [_ZZ20flash_attention_cudaE7v_block+6744];
	fma.rn.f32 	%f9598, %f8774, %f8797, %f9598;
	ld.shared.f32 	%f8798, [_ZZ20flash_attention_cudaE7v_block+6748];
	fma.rn.f32 	%f9597, %f8774, %f8798, %f9597;
	ld.shared.f32 	%f8799, [_ZZ20flash_attention_cudaE7v_block+6752];
	fma.rn.f32 	%f9596, %f8774, %f8799, %f9596;
	ld.shared.f32 	%f8800, [_ZZ20flash_attention_cudaE7v_block+6756];
	fma.rn.f32 	%f9595, %f8774, %f8800, %f9595;
	ld.shared.f32 	%f8801, [_ZZ20flash_attention_cudaE7v_block+6760];
	fma.rn.f32 	%f9594, %f8774, %f8801, %f9594;
	ld.shared.f32 	%f8802, [_ZZ20flash_attention_cudaE7v_block+6764];
	fma.rn.f32 	%f9593, %f8774, %f8802, %f9593;
	ld.shared.f32 	%f8803, [_ZZ20flash_attention_cudaE7v_block+6768];
	fma.rn.f32 	%f9592, %f8774, %f8803, %f9592;
	ld.shared.f32 	%f8804, [_ZZ20flash_attention_cudaE7v_block+6772];
	fma.rn.f32 	%f9591, %f8774, %f8804, %f9591;
	ld.shared.f32 	%f8805, [_ZZ20flash_attention_cudaE7v_block+6776];
	fma.rn.f32 	%f9590, %f8774, %f8805, %f9590;
	ld.shared.f32 	%f8806, [_ZZ20flash_attention_cudaE7v_block+6780];
	fma.rn.f32 	%f9589, %f8774, %f8806, %f9589;
	ld.shared.f32 	%f8807, [_ZZ20flash_attention_cudaE7v_block+6784];
	fma.rn.f32 	%f9588, %f8774, %f8807, %f9588;
	ld.shared.f32 	%f8808, [_ZZ20flash_attention_cudaE7v_block+6788];
	fma.rn.f32 	%f9587, %f8774, %f8808, %f9587;
	ld.shared.f32 	%f8809, [_ZZ20flash_attention_cudaE7v_block+6792];
	fma.rn.f32 	%f9586, %f8774, %f8809, %f9586;
	ld.shared.f32 	%f8810, [_ZZ20flash_attention_cudaE7v_block+6796];
	fma.rn.f32 	%f9585, %f8774, %f8810, %f9585;
	ld.shared.f32 	%f8811, [_ZZ20flash_attention_cudaE7v_block+6800];
	fma.rn.f32 	%f9584, %f8774, %f8811, %f9584;
	ld.shared.f32 	%f8812, [_ZZ20flash_attention_cudaE7v_block+6804];
	fma.rn.f32 	%f9583, %f8774, %f8812, %f9583;
	ld.shared.f32 	%f8813, [_ZZ20flash_attention_cudaE7v_block+6808];
	fma.rn.f32 	%f9582, %f8774, %f8813, %f9582;
	ld.shared.f32 	%f8814, [_ZZ20flash_attention_cudaE7v_block+6812];
	fma.rn.f32 	%f9581, %f8774, %f8814, %f9581;
	ld.shared.f32 	%f8815, [_ZZ20flash_attention_cudaE7v_block+6816];
	fma.rn.f32 	%f9580, %f8774, %f8815, %f9580;
	ld.shared.f32 	%f8816, [_ZZ20flash_attention_cudaE7v_block+6820];
	fma.rn.f32 	%f9579, %f8774, %f8816, %f9579;
	ld.shared.f32 	%f8817, [_ZZ20flash_attention_cudaE7v_block+6824];
	fma.rn.f32 	%f9578, %f8774, %f8817, %f9578;
	ld.shared.f32 	%f8818, [_ZZ20flash_attention_cudaE7v_block+6828];
	fma.rn.f32 	%f9577, %f8774, %f8818, %f9577;
	ld.shared.f32 	%f8819, [_ZZ20flash_attention_cudaE7v_block+6832];
	fma.rn.f32 	%f9576, %f8774, %f8819, %f9576;
	ld.shared.f32 	%f8820, [_ZZ20flash_attention_cudaE7v_block+6836];
	fma.rn.f32 	%f9575, %f8774, %f8820, %f9575;
	ld.shared.f32 	%f8821, [_ZZ20flash_attention_cudaE7v_block+6840];
	fma.rn.f32 	%f9574, %f8774, %f8821, %f9574;
	ld.shared.f32 	%f8822, [_ZZ20flash_attention_cudaE7v_block+6844];
	fma.rn.f32 	%f9573, %f8774, %f8822, %f9573;
	ld.shared.f32 	%f8823, [_ZZ20flash_attention_cudaE7v_block+6848];
	fma.rn.f32 	%f9572, %f8774, %f8823, %f9572;
	ld.shared.f32 	%f8824, [_ZZ20flash_attention_cudaE7v_block+6852];
	fma.rn.f32 	%f9571, %f8774, %f8824, %f9571;
	ld.shared.f32 	%f8825, [_ZZ20flash_attention_cudaE7v_block+6856];
	fma.rn.f32 	%f9570, %f8774, %f8825, %f9570;
	ld.shared.f32 	%f8826, [_ZZ20flash_attention_cudaE7v_block+6860];
	fma.rn.f32 	%f9569, %f8774, %f8826, %f9569;
	ld.shared.f32 	%f8827, [_ZZ20flash_attention_cudaE7v_block+6864];
	fma.rn.f32 	%f9568, %f8774, %f8827, %f9568;
	ld.shared.f32 	%f8828, [_ZZ20flash_attention_cudaE7v_block+6868];
	fma.rn.f32 	%f9567, %f8774, %f8828, %f9567;
	ld.shared.f32 	%f8829, [_ZZ20flash_attention_cudaE7v_block+6872];
	fma.rn.f32 	%f9566, %f8774, %f8829, %f9566;
	ld.shared.f32 	%f8830, [_ZZ20flash_attention_cudaE7v_block+6876];
	fma.rn.f32 	%f9565, %f8774, %f8830, %f9565;
	ld.shared.f32 	%f8831, [_ZZ20flash_attention_cudaE7v_block+6880];
	fma.rn.f32 	%f9564, %f8774, %f8831, %f9564;
	ld.shared.f32 	%f8832, [_ZZ20flash_attention_cudaE7v_block+6884];
	fma.rn.f32 	%f9563, %f8774, %f8832, %f9563;
	ld.shared.f32 	%f8833, [_ZZ20flash_attention_cudaE7v_block+6888];
	fma.rn.f32 	%f9562, %f8774, %f8833, %f9562;
	ld.shared.f32 	%f8834, [_ZZ20flash_attention_cudaE7v_block+6892];
	fma.rn.f32 	%f9561, %f8774, %f8834, %f9561;
	ld.shared.f32 	%f8835, [_ZZ20flash_attention_cudaE7v_block+6896];
	fma.rn.f32 	%f9560, %f8774, %f8835, %f9560;
	ld.shared.f32 	%f8836, [_ZZ20flash_attention_cudaE7v_block+6900];
	fma.rn.f32 	%f9559, %f8774, %f8836, %f9559;
	ld.shared.f32 	%f8837, [_ZZ20flash_attention_cudaE7v_block+6904];
	fma.rn.f32 	%f9558, %f8774, %f8837, %f9558;
	ld.shared.f32 	%f8838, [_ZZ20flash_attention_cudaE7v_block+6908];
	fma.rn.f32 	%f9557, %f8774, %f8838, %f9557;
	ld.shared.f32 	%f8839, [_ZZ20flash_attention_cudaE7v_block+6912];
	fma.rn.f32 	%f9556, %f8774, %f8839, %f9556;
	ld.shared.f32 	%f8840, [_ZZ20flash_attention_cudaE7v_block+6916];
	fma.rn.f32 	%f9555, %f8774, %f8840, %f9555;
	ld.shared.f32 	%f8841, [_ZZ20flash_attention_cudaE7v_block+6920];
	fma.rn.f32 	%f9554, %f8774, %f8841, %f9554;
	ld.shared.f32 	%f8842, [_ZZ20flash_attention_cudaE7v_block+6924];
	fma.rn.f32 	%f9553, %f8774, %f8842, %f9553;
	ld.shared.f32 	%f8843, [_ZZ20flash_attention_cudaE7v_block+6928];
	fma.rn.f32 	%f9552, %f8774, %f8843, %f9552;
	ld.shared.f32 	%f8844, [_ZZ20flash_attention_cudaE7v_block+6932];
	fma.rn.f32 	%f9551, %f8774, %f8844, %f9551;
	ld.shared.f32 	%f8845, [_ZZ20flash_attention_cudaE7v_block+6936];
	fma.rn.f32 	%f9550, %f8774, %f8845, %f9550;
	ld.shared.f32 	%f8846, [_ZZ20flash_attention_cudaE7v_block+6940];
	fma.rn.f32 	%f9549, %f8774, %f8846, %f9549;
	ld.shared.f32 	%f8847, [_ZZ20flash_attention_cudaE7v_block+6944];
	fma.rn.f32 	%f9548, %f8774, %f8847, %f9548;
	ld.shared.f32 	%f8848, [_ZZ20flash_attention_cudaE7v_block+6948];
	fma.rn.f32 	%f9547, %f8774, %f8848, %f9547;
	ld.shared.f32 	%f8849, [_ZZ20flash_attention_cudaE7v_block+6952];
	fma.rn.f32 	%f9546, %f8774, %f8849, %f9546;
	ld.shared.f32 	%f8850, [_ZZ20flash_attention_cudaE7v_block+6956];
	fma.rn.f32 	%f9545, %f8774, %f8850, %f9545;
	ld.shared.f32 	%f8851, [_ZZ20flash_attention_cudaE7v_block+6960];
	fma.rn.f32 	%f9544, %f8774, %f8851, %f9544;
	ld.shared.f32 	%f8852, [_ZZ20flash_attention_cudaE7v_block+6964];
	fma.rn.f32 	%f9543, %f8774, %f8852, %f9543;
	ld.shared.f32 	%f8853, [_ZZ20flash_attention_cudaE7v_block+6968];
	fma.rn.f32 	%f9542, %f8774, %f8853, %f9542;
	ld.shared.f32 	%f8854, [_ZZ20flash_attention_cudaE7v_block+6972];
	fma.rn.f32 	%f9541, %f8774, %f8854, %f9541;
	ld.shared.f32 	%f8855, [_ZZ20flash_attention_cudaE7v_block+6976];
	fma.rn.f32 	%f9540, %f8774, %f8855, %f9540;
	ld.shared.f32 	%f8856, [_ZZ20flash_attention_cudaE7v_block+6980];
	fma.rn.f32 	%f9539, %f8774, %f8856, %f9539;
	ld.shared.f32 	%f8857, [_ZZ20flash_attention_cudaE7v_block+6984];
	fma.rn.f32 	%f9538, %f8774, %f8857, %f9538;
	ld.shared.f32 	%f8858, [_ZZ20flash_attention_cudaE7v_block+6988];
	fma.rn.f32 	%f9537, %f8774, %f8858, %f9537;
	ld.shared.f32 	%f8859, [_ZZ20flash_attention_cudaE7v_block+6992];
	fma.rn.f32 	%f9536, %f8774, %f8859, %f9536;
	ld.shared.f32 	%f8860, [_ZZ20flash_attention_cudaE7v_block+6996];
	fma.rn.f32 	%f9535, %f8774, %f8860, %f9535;
	ld.shared.f32 	%f8861, [_ZZ20flash_attention_cudaE7v_block+7000];
	fma.rn.f32 	%f9534, %f8774, %f8861, %f9534;
	ld.shared.f32 	%f8862, [_ZZ20flash_attention_cudaE7v_block+7004];
	fma.rn.f32 	%f9533, %f8774, %f8862, %f9533;
	ld.shared.f32 	%f8863, [_ZZ20flash_attention_cudaE7v_block+7008];
	fma.rn.f32 	%f9532, %f8774, %f8863, %f9532;
	ld.shared.f32 	%f8864, [_ZZ20flash_attention_cudaE7v_block+7012];
	fma.rn.f32 	%f9531, %f8774, %f8864, %f9531;
	ld.shared.f32 	%f8865, [_ZZ20flash_attention_cudaE7v_block+7016];
	fma.rn.f32 	%f9530, %f8774, %f8865, %f9530;
	ld.shared.f32 	%f8866, [_ZZ20flash_attention_cudaE7v_block+7020];
	fma.rn.f32 	%f9529, %f8774, %f8866, %f9529;
	ld.shared.f32 	%f8867, [_ZZ20flash_attention_cudaE7v_block+7024];
	fma.rn.f32 	%f9528, %f8774, %f8867, %f9528;
	ld.shared.f32 	%f8868, [_ZZ20flash_attention_cudaE7v_block+7028];
	fma.rn.f32 	%f9527, %f8774, %f8868, %f9527;
	ld.shared.f32 	%f8869, [_ZZ20flash_attention_cudaE7v_block+7032];
	fma.rn.f32 	%f9526, %f8774, %f8869, %f9526;
	ld.shared.f32 	%f8870, [_ZZ20flash_attention_cudaE7v_block+7036];
	fma.rn.f32 	%f9525, %f8774, %f8870, %f9525;
	ld.shared.f32 	%f8871, [_ZZ20flash_attention_cudaE7v_block+7040];
	fma.rn.f32 	%f9524, %f8774, %f8871, %f9524;
	ld.shared.f32 	%f8872, [_ZZ20flash_attention_cudaE7v_block+7044];
	fma.rn.f32 	%f9523, %f8774, %f8872, %f9523;
	ld.shared.f32 	%f8873, [_ZZ20flash_attention_cudaE7v_block+7048];
	fma.rn.f32 	%f9522, %f8774, %f8873, %f9522;
	ld.shared.f32 	%f8874, [_ZZ20flash_attention_cudaE7v_block+7052];
	fma.rn.f32 	%f9521, %f8774, %f8874, %f9521;
	ld.shared.f32 	%f8875, [_ZZ20flash_attention_cudaE7v_block+7056];
	fma.rn.f32 	%f9520, %f8774, %f8875, %f9520;
	ld.shared.f32 	%f8876, [_ZZ20flash_attention_cudaE7v_block+7060];
	fma.rn.f32 	%f9519, %f8774, %f8876, %f9519;
	ld.shared.f32 	%f8877, [_ZZ20flash_attention_cudaE7v_block+7064];
	fma.rn.f32 	%f9518, %f8774, %f8877, %f9518;
	ld.shared.f32 	%f8878, [_ZZ20flash_attention_cudaE7v_block+7068];
	fma.rn.f32 	%f9517, %f8774, %f8878, %f9517;
	ld.shared.f32 	%f8879, [_ZZ20flash_attention_cudaE7v_block+7072];
	fma.rn.f32 	%f9516, %f8774, %f8879, %f9516;
	ld.shared.f32 	%f8880, [_ZZ20flash_attention_cudaE7v_block+7076];
	fma.rn.f32 	%f9515, %f8774, %f8880, %f9515;
	ld.shared.f32 	%f8881, [_ZZ20flash_attention_cudaE7v_block+7080];
	fma.rn.f32 	%f9514, %f8774, %f8881, %f9514;
	ld.shared.f32 	%f8882, [_ZZ20flash_attention_cudaE7v_block+7084];
	fma.rn.f32 	%f9513, %f8774, %f8882, %f9513;
	ld.shared.f32 	%f8883, [_ZZ20flash_attention_cudaE7v_block+7088];
	fma.rn.f32 	%f9512, %f8774, %f8883, %f9512;
	ld.shared.f32 	%f8884, [_ZZ20flash_attention_cudaE7v_block+7092];
	fma.rn.f32 	%f9511, %f8774, %f8884, %f9511;
	ld.shared.f32 	%f8885, [_ZZ20flash_attention_cudaE7v_block+7096];
	fma.rn.f32 	%f9510, %f8774, %f8885, %f9510;
	ld.shared.f32 	%f8886, [_ZZ20flash_attention_cudaE7v_block+7100];
	fma.rn.f32 	%f9509, %f8774, %f8886, %f9509;
	ld.shared.f32 	%f8887, [_ZZ20flash_attention_cudaE7v_block+7104];
	fma.rn.f32 	%f9508, %f8774, %f8887, %f9508;
	ld.shared.f32 	%f8888, [_ZZ20flash_attention_cudaE7v_block+7108];
	fma.rn.f32 	%f9507, %f8774, %f8888, %f9507;
	ld.shared.f32 	%f8889, [_ZZ20flash_attention_cudaE7v_block+7112];
	fma.rn.f32 	%f9506, %f8774, %f8889, %f9506;
	ld.shared.f32 	%f8890, [_ZZ20flash_attention_cudaE7v_block+7116];
	fma.rn.f32 	%f9505, %f8774, %f8890, %f9505;
	ld.shared.f32 	%f8891, [_ZZ20flash_attention_cudaE7v_block+7120];
	fma.rn.f32 	%f9504, %f8774, %f8891, %f9504;
	ld.shared.f32 	%f8892, [_ZZ20flash_attention_cudaE7v_block+7124];
	fma.rn.f32 	%f9503, %f8774, %f8892, %f9503;
	ld.shared.f32 	%f8893, [_ZZ20flash_attention_cudaE7v_block+7128];
	fma.rn.f32 	%f9502, %f8774, %f8893, %f9502;
	ld.shared.f32 	%f8894, [_ZZ20flash_attention_cudaE7v_block+7132];
	fma.rn.f32 	%f9501, %f8774, %f8894, %f9501;
	ld.shared.f32 	%f8895, [_ZZ20flash_attention_cudaE7v_block+7136];
	fma.rn.f32 	%f9500, %f8774, %f8895, %f9500;
	ld.shared.f32 	%f8896, [_ZZ20flash_attention_cudaE7v_block+7140];
	fma.rn.f32 	%f9499, %f8774, %f8896, %f9499;
	ld.shared.f32 	%f8897, [_ZZ20flash_attention_cudaE7v_block+7144];
	fma.rn.f32 	%f9498, %f8774, %f8897, %f9498;
	ld.shared.f32 	%f8898, [_ZZ20flash_attention_cudaE7v_block+7148];
	fma.rn.f32 	%f9497, %f8774, %f8898, %f9497;
	ld.shared.f32 	%f8899, [_ZZ20flash_attention_cudaE7v_block+7152];
	fma.rn.f32 	%f9496, %f8774, %f8899, %f9496;
	ld.shared.f32 	%f8900, [_ZZ20flash_attention_cudaE7v_block+7156];
	fma.rn.f32 	%f9495, %f8774, %f8900, %f9495;
	ld.shared.f32 	%f8901, [_ZZ20flash_attention_cudaE7v_block+7160];
	fma.rn.f32 	%f9494, %f8774, %f8901, %f9494;
	ld.shared.f32 	%f8902, [_ZZ20flash_attention_cudaE7v_block+7164];
	fma.rn.f32 	%f9493, %f8774, %f8902, %f9493;
	add.s32 	%r218, %r62, 14;
	setp.ge.s32 	%p63, %r218, %r265;
	@%p63 bra 	$L__BB0_79;
	ld.param.u32 	%r266, [flash_attention_cuda_param_7];
	sub.f32 	%f8903, %f9622, %f9638;
	fma.rn.f32 	%f8904, %f8903, 0f3BBB989D, 0f3F000000;
	cvt.sat.f32.f32 	%f8905, %f8904;
	mov.f32 	%f8906, 0f4B400001;
	mov.f32 	%f8907, 0f437C0000;
	fma.rm.f32 	%f8908, %f8905, %f8907, %f8906;
	add.f32 	%f8909, %f8908, 0fCB40007F;
	neg.f32 	%f8910, %f8909;
	fma.rn.f32 	%f8911, %f8903, 0f3FB8AA3B, %f8910;
	fma.rn.f32 	%f8912, %f8903, 0f32A57060, %f8911;
	mov.b32 	%r219, %f8908;
	shl.b32 	%r220, %r219, 23;
	mov.b32 	%f8913, %r220;
	ex2.approx.ftz.f32 	%f8914, %f8912;
	mul.f32 	%f8915, %f8914, %f8913;
	add.f32 	%f9637, %f9637, %f8915;
	ld.shared.f32 	%f8916, [_ZZ20flash_attention_cudaE7v_block+7168];
	fma.rn.f32 	%f9620, %f8915, %f8916, %f9620;
	ld.shared.f32 	%f8917, [_ZZ20flash_attention_cudaE7v_block+7172];
	fma.rn.f32 	%f9619, %f8915, %f8917, %f9619;
	ld.shared.f32 	%f8918, [_ZZ20flash_attention_cudaE7v_block+7176];
	fma.rn.f32 	%f9618, %f8915, %f8918, %f9618;
	ld.shared.f32 	%f8919, [_ZZ20flash_attention_cudaE7v_block+7180];
	fma.rn.f32 	%f9617, %f8915, %f8919, %f9617;
	ld.shared.f32 	%f8920, [_ZZ20flash_attention_cudaE7v_block+7184];
	fma.rn.f32 	%f9616, %f8915, %f8920, %f9616;
	ld.shared.f32 	%f8921, [_ZZ20flash_attention_cudaE7v_block+7188];
	fma.rn.f32 	%f9615, %f8915, %f8921, %f9615;
	ld.shared.f32 	%f8922, [_ZZ20flash_attention_cudaE7v_block+7192];
	fma.rn.f32 	%f9614, %f8915, %f8922, %f9614;
	ld.shared.f32 	%f8923, [_ZZ20flash_attention_cudaE7v_block+7196];
	fma.rn.f32 	%f9613, %f8915, %f8923, %f9613;
	ld.shared.f32 	%f8924, [_ZZ20flash_attention_cudaE7v_block+7200];
	fma.rn.f32 	%f9612, %f8915, %f8924, %f9612;
	ld.shared.f32 	%f8925, [_ZZ20flash_attention_cudaE7v_block+7204];
	fma.rn.f32 	%f9611, %f8915, %f8925, %f9611;
	ld.shared.f32 	%f8926, [_ZZ20flash_attention_cudaE7v_block+7208];
	fma.rn.f32 	%f9610, %f8915, %f8926, %f9610;
	ld.shared.f32 	%f8927, [_ZZ20flash_attention_cudaE7v_block+7212];
	fma.rn.f32 	%f9609, %f8915, %f8927, %f9609;
	ld.shared.f32 	%f8928, [_ZZ20flash_attention_cudaE7v_block+7216];
	fma.rn.f32 	%f9608, %f8915, %f8928, %f9608;
	ld.shared.f32 	%f8929, [_ZZ20flash_attention_cudaE7v_block+7220];
	fma.rn.f32 	%f9607, %f8915, %f8929, %f9607;
	ld.shared.f32 	%f8930, [_ZZ20flash_attention_cudaE7v_block+7224];
	fma.rn.f32 	%f9606, %f8915, %f8930, %f9606;
	ld.shared.f32 	%f8931, [_ZZ20flash_attention_cudaE7v_block+7228];
	fma.rn.f32 	%f9605, %f8915, %f8931, %f9605;
	ld.shared.f32 	%f8932, [_ZZ20flash_attention_cudaE7v_block+7232];
	fma.rn.f32 	%f9604, %f8915, %f8932, %f9604;
	ld.shared.f32 	%f8933, [_ZZ20flash_attention_cudaE7v_block+7236];
	fma.rn.f32 	%f9603, %f8915, %f8933, %f9603;
	ld.shared.f32 	%f8934, [_ZZ20flash_attention_cudaE7v_block+7240];
	fma.rn.f32 	%f9602, %f8915, %f8934, %f9602;
	ld.shared.f32 	%f8935, [_ZZ20flash_attention_cudaE7v_block+7244];
	fma.rn.f32 	%f9601, %f8915, %f8935, %f9601;
	ld.shared.f32 	%f8936, [_ZZ20flash_attention_cudaE7v_block+7248];
	fma.rn.f32 	%f9600, %f8915, %f8936, %f9600;
	ld.shared.f32 	%f8937, [_ZZ20flash_attention_cudaE7v_block+7252];
	fma.rn.f32 	%f9599, %f8915, %f8937, %f9599;
	ld.shared.f32 	%f8938, [_ZZ20flash_attention_cudaE7v_block+7256];
	fma.rn.f32 	%f9598, %f8915, %f8938, %f9598;
	ld.shared.f32 	%f8939, [_ZZ20flash_attention_cudaE7v_block+7260];
	fma.rn.f32 	%f9597, %f8915, %f8939, %f9597;
	ld.shared.f32 	%f8940, [_ZZ20flash_attention_cudaE7v_block+7264];
	fma.rn.f32 	%f9596, %f8915, %f8940, %f9596;
	ld.shared.f32 	%f8941, [_ZZ20flash_attention_cudaE7v_block+7268];
	fma.rn.f32 	%f9595, %f8915, %f8941, %f9595;
	ld.shared.f32 	%f8942, [_ZZ20flash_attention_cudaE7v_block+7272];
	fma.rn.f32 	%f9594, %f8915, %f8942, %f9594;
	ld.shared.f32 	%f8943, [_ZZ20flash_attention_cudaE7v_block+7276];
	fma.rn.f32 	%f9593, %f8915, %f8943, %f9593;
	ld.shared.f32 	%f8944, [_ZZ20flash_attention_cudaE7v_block+7280];
	fma.rn.f32 	%f9592, %f8915, %f8944, %f9592;
	ld.shared.f32 	%f8945, [_ZZ20flash_attention_cudaE7v_block+7284];
	fma.rn.f32 	%f9591, %f8915, %f8945, %f9591;
	ld.shared.f32 	%f8946, [_ZZ20flash_attention_cudaE7v_block+7288];
	fma.rn.f32 	%f9590, %f8915, %f8946, %f9590;
	ld.shared.f32 	%f8947, [_ZZ20flash_attention_cudaE7v_block+7292];
	fma.rn.f32 	%f9589, %f8915, %f8947, %f9589;
	ld.shared.f32 	%f8948, [_ZZ20flash_attention_cudaE7v_block+7296];
	fma.rn.f32 	%f9588, %f8915, %f8948, %f9588;
	ld.shared.f32 	%f8949, [_ZZ20flash_attention_cudaE7v_block+7300];
	fma.rn.f32 	%f9587, %f8915, %f8949, %f9587;
	ld.shared.f32 	%f8950, [_ZZ20flash_attention_cudaE7v_block+7304];
	fma.rn.f32 	%f9586, %f8915, %f8950, %f9586;
	ld.shared.f32 	%f8951, [_ZZ20flash_attention_cudaE7v_block+7308];
	fma.rn.f32 	%f9585, %f8915, %f8951, %f9585;
	ld.shared.f32 	%f8952, [_ZZ20flash_attention_cudaE7v_block+7312];
	fma.rn.f32 	%f9584, %f8915, %f8952, %f9584;
	ld.shared.f32 	%f8953, [_ZZ20flash_attention_cudaE7v_block+7316];
	fma.rn.f32 	%f9583, %f8915, %f8953, %f9583;
	ld.shared.f32 	%f8954, [_ZZ20flash_attention_cudaE7v_block+7320];
	fma.rn.f32 	%f9582, %f8915, %f8954, %f9582;
	ld.shared.f32 	%f8955, [_ZZ20flash_attention_cudaE7v_block+7324];
	fma.rn.f32 	%f9581, %f8915, %f8955, %f9581;
	ld.shared.f32 	%f8956, [_ZZ20flash_attention_cudaE7v_block+7328];
	fma.rn.f32 	%f9580, %f8915, %f8956, %f9580;
	ld.shared.f32 	%f8957, [_ZZ20flash_attention_cudaE7v_block+7332];
	fma.rn.f32 	%f9579, %f8915, %f8957, %f9579;
	ld.shared.f32 	%f8958, [_ZZ20flash_attention_cudaE7v_block+7336];
	fma.rn.f32 	%f9578, %f8915, %f8958, %f9578;
	ld.shared.f32 	%f8959, [_ZZ20flash_attention_cudaE7v_block+7340];
	fma.rn.f32 	%f9577, %f8915, %f8959, %f9577;
	ld.shared.f32 	%f8960, [_ZZ20flash_attention_cudaE7v_block+7344];
	fma.rn.f32 	%f9576, %f8915, %f8960, %f9576;
	ld.shared.f32 	%f8961, [_ZZ20flash_attention_cudaE7v_block+7348];
	fma.rn.f32 	%f9575, %f8915, %f8961, %f9575;
	ld.shared.f32 	%f8962, [_ZZ20flash_attention_cudaE7v_block+7352];
	fma.rn.f32 	%f9574, %f8915, %f8962, %f9574;
	ld.shared.f32 	%f8963, [_ZZ20flash_attention_cudaE7v_block+7356];
	fma.rn.f32 	%f9573, %f8915, %f8963, %f9573;
	ld.shared.f32 	%f8964, [_ZZ20flash_attention_cudaE7v_block+7360];
	fma.rn.f32 	%f9572, %f8915, %f8964, %f9572;
	ld.shared.f32 	%f8965, [_ZZ20flash_attention_cudaE7v_block+7364];
	fma.rn.f32 	%f9571, %f8915, %f8965, %f9571;
	ld.shared.f32 	%f8966, [_ZZ20flash_attention_cudaE7v_block+7368];
	fma.rn.f32 	%f9570, %f8915, %f8966, %f9570;
	ld.shared.f32 	%f8967, [_ZZ20flash_attention_cudaE7v_block+7372];
	fma.rn.f32 	%f9569, %f8915, %f8967, %f9569;
	ld.shared.f32 	%f8968, [_ZZ20flash_attention_cudaE7v_block+7376];
	fma.rn.f32 	%f9568, %f8915, %f8968, %f9568;
	ld.shared.f32 	%f8969, [_ZZ20flash_attention_cudaE7v_block+7380];
	fma.rn.f32 	%f9567, %f8915, %f8969, %f9567;
	ld.shared.f32 	%f8970, [_ZZ20flash_attention_cudaE7v_block+7384];
	fma.rn.f32 	%f9566, %f8915, %f8970, %f9566;
	ld.shared.f32 	%f8971, [_ZZ20flash_attention_cudaE7v_block+7388];
	fma.rn.f32 	%f9565, %f8915, %f8971, %f9565;
	ld.shared.f32 	%f8972, [_ZZ20flash_attention_cudaE7v_block+7392];
	fma.rn.f32 	%f9564, %f8915, %f8972, %f9564;
	ld.shared.f32 	%f8973, [_ZZ20flash_attention_cudaE7v_block+7396];
	fma.rn.f32 	%f9563, %f8915, %f8973, %f9563;
	ld.shared.f32 	%f8974, [_ZZ20flash_attention_cudaE7v_block+7400];
	fma.rn.f32 	%f9562, %f8915, %f8974, %f9562;
	ld.shared.f32 	%f8975, [_ZZ20flash_attention_cudaE7v_block+7404];
	fma.rn.f32 	%f9561, %f8915, %f8975, %f9561;
	ld.shared.f32 	%f8976, [_ZZ20flash_attention_cudaE7v_block+7408];
	fma.rn.f32 	%f9560, %f8915, %f8976, %f9560;
	ld.shared.f32 	%f8977, [_ZZ20flash_attention_cudaE7v_block+7412];
	fma.rn.f32 	%f9559, %f8915, %f8977, %f9559;
	ld.shared.f32 	%f8978, [_ZZ20flash_attention_cudaE7v_block+7416];
	fma.rn.f32 	%f9558, %f8915, %f8978, %f9558;
	ld.shared.f32 	%f8979, [_ZZ20flash_attention_cudaE7v_block+7420];
	fma.rn.f32 	%f9557, %f8915, %f8979, %f9557;
	ld.shared.f32 	%f8980, [_ZZ20flash_attention_cudaE7v_block+7424];
	fma.rn.f32 	%f9556, %f8915, %f8980, %f9556;
	ld.shared.f32 	%f8981, [_ZZ20flash_attention_cudaE7v_block+7428];
	fma.rn.f32 	%f9555, %f8915, %f8981, %f9555;
	ld.shared.f32 	%f8982, [_ZZ20flash_attention_cudaE7v_block+7432];
	fma.rn.f32 	%f9554, %f8915, %f8982, %f9554;
	ld.shared.f32 	%f8983, [_ZZ20flash_attention_cudaE7v_block+7436];
	fma.rn.f32 	%f9553, %f8915, %f8983, %f9553;
	ld.shared.f32 	%f8984, [_ZZ20flash_attention_cudaE7v_block+7440];
	fma.rn.f32 	%f9552, %f8915, %f8984, %f9552;
	ld.shared.f32 	%f8985, [_ZZ20flash_attention_cudaE7v_block+7444];
	fma.rn.f32 	%f9551, %f8915, %f8985, %f9551;
	ld.shared.f32 	%f8986, [_ZZ20flash_attention_cudaE7v_block+7448];
	fma.rn.f32 	%f9550, %f8915, %f8986, %f9550;
	ld.shared.f32 	%f8987, [_ZZ20flash_attention_cudaE7v_block+7452];
	fma.rn.f32 	%f9549, %f8915, %f8987, %f9549;
	ld.shared.f32 	%f8988, [_ZZ20flash_attention_cudaE7v_block+7456];
	fma.rn.f32 	%f9548, %f8915, %f8988, %f9548;
	ld.shared.f32 	%f8989, [_ZZ20flash_attention_cudaE7v_block+7460];
	fma.rn.f32 	%f9547, %f8915, %f8989, %f9547;
	ld.shared.f32 	%f8990, [_ZZ20flash_attention_cudaE7v_block+7464];
	fma.rn.f32 	%f9546, %f8915, %f8990, %f9546;
	ld.shared.f32 	%f8991, [_ZZ20flash_attention_cudaE7v_block+7468];
	fma.rn.f32 	%f9545, %f8915, %f8991, %f9545;
	ld.shared.f32 	%f8992, [_ZZ20flash_attention_cudaE7v_block+7472];
	fma.rn.f32 	%f9544, %f8915, %f8992, %f9544;
	ld.shared.f32 	%f8993, [_ZZ20flash_attention_cudaE7v_block+7476];
	fma.rn.f32 	%f9543, %f8915, %f8993, %f9543;
	ld.shared.f32 	%f8994, [_ZZ20flash_attention_cudaE7v_block+7480];
	fma.rn.f32 	%f9542, %f8915, %f8994, %f9542;
	ld.shared.f32 	%f8995, [_ZZ20flash_attention_cudaE7v_block+7484];
	fma.rn.f32 	%f9541, %f8915, %f8995, %f9541;
	ld.shared.f32 	%f8996, [_ZZ20flash_attention_cudaE7v_block+7488];
	fma.rn.f32 	%f9540, %f8915, %f8996, %f9540;
	ld.shared.f32 	%f8997, [_ZZ20flash_attention_cudaE7v_block+7492];
	fma.rn.f32 	%f9539, %f8915, %f8997, %f9539;
	ld.shared.f32 	%f8998, [_ZZ20flash_attention_cudaE7v_block+7496];
	fma.rn.f32 	%f9538, %f8915, %f8998, %f9538;
	ld.shared.f32 	%f8999, [_ZZ20flash_attention_cudaE7v_block+7500];
	fma.rn.f32 	%f9537, %f8915, %f8999, %f9537;
	ld.shared.f32 	%f9000, [_ZZ20flash_attention_cudaE7v_block+7504];
	fma.rn.f32 	%f9536, %f8915, %f9000, %f9536;
	ld.shared.f32 	%f9001, [_ZZ20flash_attention_cudaE7v_block+7508];
	fma.rn.f32 	%f9535, %f8915, %f9001, %f9535;
	ld.shared.f32 	%f9002, [_ZZ20flash_attention_cudaE7v_block+7512];
	fma.rn.f32 	%f9534, %f8915, %f9002, %f9534;
	ld.shared.f32 	%f9003, [_ZZ20flash_attention_cudaE7v_block+7516];
	fma.rn.f32 	%f9533, %f8915, %f9003, %f9533;
	ld.shared.f32 	%f9004, [_ZZ20flash_attention_cudaE7v_block+7520];
	fma.rn.f32 	%f9532, %f8915, %f9004, %f9532;
	ld.shared.f32 	%f9005, [_ZZ20flash_attention_cudaE7v_block+7524];
	fma.rn.f32 	%f9531, %f8915, %f9005, %f9531;
	ld.shared.f32 	%f9006, [_ZZ20flash_attention_cudaE7v_block+7528];
	fma.rn.f32 	%f9530, %f8915, %f9006, %f9530;
	ld.shared.f32 	%f9007, [_ZZ20flash_attention_cudaE7v_block+7532];
	fma.rn.f32 	%f9529, %f8915, %f9007, %f9529;
	ld.shared.f32 	%f9008, [_ZZ20flash_attention_cudaE7v_block+7536];
	fma.rn.f32 	%f9528, %f8915, %f9008, %f9528;
	ld.shared.f32 	%f9009, [_ZZ20flash_attention_cudaE7v_block+7540];
	fma.rn.f32 	%f9527, %f8915, %f9009, %f9527;
	ld.shared.f32 	%f9010, [_ZZ20flash_attention_cudaE7v_block+7544];
	fma.rn.f32 	%f9526, %f8915, %f9010, %f9526;
	ld.shared.f32 	%f9011, [_ZZ20flash_attention_cudaE7v_block+7548];
	fma.rn.f32 	%f9525, %f8915, %f9011, %f9525;
	ld.shared.f32 	%f9012, [_ZZ20flash_attention_cudaE7v_block+7552];
	fma.rn.f32 	%f9524, %f8915, %f9012, %f9524;
	ld.shared.f32 	%f9013, [_ZZ20flash_attention_cudaE7v_block+7556];
	fma.rn.f32 	%f9523, %f8915, %f9013, %f9523;
	ld.shared.f32 	%f9014, [_ZZ20flash_attention_cudaE7v_block+7560];
	fma.rn.f32 	%f9522, %f8915, %f9014, %f9522;
	ld.shared.f32 	%f9015, [_ZZ20flash_attention_cudaE7v_block+7564];
	fma.rn.f32 	%f9521, %f8915, %f9015, %f9521;
	ld.shared.f32 	%f9016, [_ZZ20flash_attention_cudaE7v_block+7568];
	fma.rn.f32 	%f9520, %f8915, %f9016, %f9520;
	ld.shared.f32 	%f9017, [_ZZ20flash_attention_cudaE7v_block+7572];
	fma.rn.f32 	%f9519, %f8915, %f9017, %f9519;
	ld.shared.f32 	%f9018, [_ZZ20flash_attention_cudaE7v_block+7576];
	fma.rn.f32 	%f9518, %f8915, %f9018, %f9518;
	ld.shared.f32 	%f9019, [_ZZ20flash_attention_cudaE7v_block+7580];
	fma.rn.f32 	%f9517, %f8915, %f9019, %f9517;
	ld.shared.f32 	%f9020, [_ZZ20flash_attention_cudaE7v_block+7584];
	fma.rn.f32 	%f9516, %f8915, %f9020, %f9516;
	ld.shared.f32 	%f9021, [_ZZ20flash_attention_cudaE7v_block+7588];
	fma.rn.f32 	%f9515, %f8915, %f9021, %f9515;
	ld.shared.f32 	%f9022, [_ZZ20flash_attention_cudaE7v_block+7592];
	fma.rn.f32 	%f9514, %f8915, %f9022, %f9514;
	ld.shared.f32 	%f9023, [_ZZ20flash_attention_cudaE7v_block+7596];
	fma.rn.f32 	%f9513, %f8915, %f9023, %f9513;
	ld.shared.f32 	%f9024, [_ZZ20flash_attention_cudaE7v_block+7600];
	fma.rn.f32 	%f9512, %f8915, %f9024, %f9512;
	ld.shared.f32 	%f9025, [_ZZ20flash_attention_cudaE7v_block+7604];
	fma.rn.f32 	%f9511, %f8915, %f9025, %f9511;
	ld.shared.f32 	%f9026, [_ZZ20flash_attention_cudaE7v_block+7608];
	fma.rn.f32 	%f9510, %f8915, %f9026, %f9510;
	ld.shared.f32 	%f9027, [_ZZ20flash_attention_cudaE7v_block+7612];
	fma.rn.f32 	%f9509, %f8915, %f9027, %f9509;
	ld.shared.f32 	%f9028, [_ZZ20flash_attention_cudaE7v_block+7616];
	fma.rn.f32 	%f9508, %f8915, %f9028, %f9508;
	ld.shared.f32 	%f9029, [_ZZ20flash_attention_cudaE7v_block+7620];
	fma.rn.f32 	%f9507, %f8915, %f9029, %f9507;
	ld.shared.f32 	%f9030, [_ZZ20flash_attention_cudaE7v_block+7624];
	fma.rn.f32 	%f9506, %f8915, %f9030, %f9506;
	ld.shared.f32 	%f9031, [_ZZ20flash_attention_cudaE7v_block+7628];
	fma.rn.f32 	%f9505, %f8915, %f9031, %f9505;
	ld.shared.f32 	%f9032, [_ZZ20flash_attention_cudaE7v_block+7632];
	fma.rn.f32 	%f9504, %f8915, %f9032, %f9504;
	ld.shared.f32 	%f9033, [_ZZ20flash_attention_cudaE7v_block+7636];
	fma.rn.f32 	%f9503, %f8915, %f9033, %f9503;
	ld.shared.f32 	%f9034, [_ZZ20flash_attention_cudaE7v_block+7640];
	fma.rn.f32 	%f9502, %f8915, %f9034, %f9502;
	ld.shared.f32 	%f9035, [_ZZ20flash_attention_cudaE7v_block+7644];
	fma.rn.f32 	%f9501, %f8915, %f9035, %f9501;
	ld.shared.f32 	%f9036, [_ZZ20flash_attention_cudaE7v_block+7648];
	fma.rn.f32 	%f9500, %f8915, %f9036, %f9500;
	ld.shared.f32 	%f9037, [_ZZ20flash_attention_cudaE7v_block+7652];
	fma.rn.f32 	%f9499, %f8915, %f9037, %f9499;
	ld.shared.f32 	%f9038, [_ZZ20flash_attention_cudaE7v_block+7656];
	fma.rn.f32 	%f9498, %f8915, %f9038, %f9498;
	ld.shared.f32 	%f9039, [_ZZ20flash_attention_cudaE7v_block+7660];
	fma.rn.f32 	%f9497, %f8915, %f9039, %f9497;
	ld.shared.f32 	%f9040, [_ZZ20flash_attention_cudaE7v_block+7664];
	fma.rn.f32 	%f9496, %f8915, %f9040, %f9496;
	ld.shared.f32 	%f9041, [_ZZ20flash_attention_cudaE7v_block+7668];
	fma.rn.f32 	%f9495, %f8915, %f9041, %f9495;
	ld.shared.f32 	%f9042, [_ZZ20flash_attention_cudaE7v_block+7672];
	fma.rn.f32 	%f9494, %f8915, %f9042, %f9494;
	ld.shared.f32 	%f9043, [_ZZ20flash_attention_cudaE7v_block+7676];
	fma.rn.f32 	%f9493, %f8915, %f9043, %f9493;
	add.s32 	%r221, %r62, 15;
	setp.ge.s32 	%p64, %r221, %r266;
	@%p64 bra 	$L__BB0_79;
	sub.f32 	%f9044, %f9621, %f9638;
	fma.rn.f32 	%f9045, %f9044, 0f3BBB989D, 0f3F000000;
	cvt.sat.f32.f32 	%f9046, %f9045;
	mov.f32 	%f9047, 0f4B400001;
	mov.f32 	%f9048, 0f437C0000;
	fma.rm.f32 	%f9049, %f9046, %f9048, %f9047;
	add.f32 	%f9050, %f9049, 0fCB40007F;
	neg.f32 	%f9051, %f9050;
	fma.rn.f32 	%f9052, %f9044, 0f3FB8AA3B, %f9051;
	fma.rn.f32 	%f9053, %f9044, 0f32A57060, %f9052;
	mov.b32 	%r222, %f9049;
	shl.b32 	%r223, %r222, 23;
	mov.b32 	%f9054, %r223;
	ex2.approx.ftz.f32 	%f9055, %f9053;
	mul.f32 	%f9056, %f9055, %f9054;
	add.f32 	%f9637, %f9637, %f9056;
	ld.shared.f32 	%f9057, [_ZZ20flash_attention_cudaE7v_block+7680];
	fma.rn.f32 	%f9620, %f9056, %f9057, %f9620;
	ld.shared.f32 	%f9058, [_ZZ20flash_attention_cudaE7v_block+7684];
	fma.rn.f32 	%f9619, %f9056, %f9058, %f9619;
	ld.shared.f32 	%f9059, [_ZZ20flash_attention_cudaE7v_block+7688];
	fma.rn.f32 	%f9618, %f9056, %f9059, %f9618;
	ld.shared.f32 	%f9060, [_ZZ20flash_attention_cudaE7v_block+7692];
	fma.rn.f32 	%f9617, %f9056, %f9060, %f9617;
	ld.shared.f32 	%f9061, [_ZZ20flash_attention_cudaE7v_block+7696];
	fma.rn.f32 	%f9616, %f9056, %f9061, %f9616;
	ld.shared.f32 	%f9062, [_ZZ20flash_attention_cudaE7v_block+7700];
	fma.rn.f32 	%f9615, %f9056, %f9062, %f9615;
	ld.shared.f32 	%f9063, [_ZZ20flash_attention_cudaE7v_block+7704];
	fma.rn.f32 	%f9614, %f9056, %f9063, %f9614;
	ld.shared.f32 	%f9064, [_ZZ20flash_attention_cudaE7v_block+7708];
	fma.rn.f32 	%f9613, %f9056, %f9064, %f9613;
	ld.shared.f32 	%f9065, [_ZZ20flash_attention_cudaE7v_block+7712];
	fma.rn.f32 	%f9612, %f9056, %f9065, %f9612;
	ld.shared.f32 	%f9066, [_ZZ20flash_attention_cudaE7v_block+7716];
	fma.rn.f32 	%f9611, %f9056, %f9066, %f9611;
	ld.shared.f32 	%f9067, [_ZZ20flash_attention_cudaE7v_block+7720];
	fma.rn.f32 	%f9610, %f9056, %f9067, %f9610;
	ld.shared.f32 	%f9068, [_ZZ20flash_attention_cudaE7v_block+7724];
	fma.rn.f32 	%f9609, %f9056, %f9068, %f9609;
	ld.shared.f32 	%f9069, [_ZZ20flash_attention_cudaE7v_block+7728];
	fma.rn.f32 	%f9608, %f9056, %f9069, %f9608;
	ld.shared.f32 	%f9070, [_ZZ20flash_attention_cudaE7v_block+7732];
	fma.rn.f32 	%f9607, %f9056, %f9070, %f9607;
	ld.shared.f32 	%f9071, [_ZZ20flash_attention_cudaE7v_block+7736];
	fma.rn.f32 	%f9606, %f9056, %f9071, %f9606;
	ld.shared.f32 	%f9072, [_ZZ20flash_attention_cudaE7v_block+7740];
	fma.rn.f32 	%f9605, %f9056, %f9072, %f9605;
	ld.shared.f32 	%f9073, [_ZZ20flash_attention_cudaE7v_block+7744];
	fma.rn.f32 	%f9604, %f9056, %f9073, %f9604;
	ld.shared.f32 	%f9074, [_ZZ20flash_attention_cudaE7v_block+7748];
	fma.rn.f32 	%f9603, %f9056, %f9074, %f9603;
	ld.shared.f32 	%f9075, [_ZZ20flash_attention_cudaE7v_block+7752];
	fma.rn.f32 	%f9602, %f9056, %f9075, %f9602;
	ld.shared.f32 	%f9076, [_ZZ20flash_attention_cudaE7v_block+7756];
	fma.rn.f32 	%f9601, %f9056, %f9076, %f9601;
	ld.shared.f32 	%f9077, [_ZZ20flash_attention_cudaE7v_block+7760];
	fma.rn.f32 	%f9600, %f9056, %f9077, %f9600;
	ld.shared.f32 	%f9078, [_ZZ20flash_attention_cudaE7v_block+7764];
	fma.rn.f32 	%f9599, %f9056, %f9078, %f9599;
	ld.shared.f32 	%f9079, [_ZZ20flash_attention_cudaE7v_block+7768];
	fma.rn.f32 	%f9598, %f9056, %f9079, %f9598;
	ld.shared.f32 	%f9080, [_ZZ20flash_attention_cudaE7v_block+7772];
	fma.rn.f32 	%f9597, %f9056, %f9080, %f9597;
	ld.shared.f32 	%f9081, [_ZZ20flash_attention_cudaE7v_block+7776];
	fma.rn.f32 	%f9596, %f9056, %f9081, %f9596;
	ld.shared.f32 	%f9082, [_ZZ20flash_attention_cudaE7v_block+7780];
	fma.rn.f32 	%f9595, %f9056, %f9082, %f9595;
	ld.shared.f32 	%f9083, [_ZZ20flash_attention_cudaE7v_block+7784];
	fma.rn.f32 	%f9594, %f9056, %f9083, %f9594;
	ld.shared.f32 	%f9084, [_ZZ20flash_attention_cudaE7v_block+7788];
	fma.rn.f32 	%f9593, %f9056, %f9084, %f9593;
	ld.shared.f32 	%f9085, [_ZZ20flash_attention_cudaE7v_block+7792];
	fma.rn.f32 	%f9592, %f9056, %f9085, %f9592;
	ld.shared.f32 	%f9086, [_ZZ20flash_attention_cudaE7v_block+7796];
	fma.rn.f32 	%f9591, %f9056, %f9086, %f9591;
	ld.shared.f32 	%f9087, [_ZZ20flash_attention_cudaE7v_block+7800];
	fma.rn.f32 	%f9590, %f9056, %f9087, %f9590;
	ld.shared.f32 	%f9088, [_ZZ20flash_attention_cudaE7v_block+7804];
	fma.rn.f32 	%f9589, %f9056, %f9088, %f9589;
	ld.shared.f32 	%f9089, [_ZZ20flash_attention_cudaE7v_block+7808];
	fma.rn.f32 	%f9588, %f9056, %f9089, %f9588;
	ld.shared.f32 	%f9090, [_ZZ20flash_attention_cudaE7v_block+7812];
	fma.rn.f32 	%f9587, %f9056, %f9090, %f9587;
	ld.shared.f32 	%f9091, [_ZZ20flash_attention_cudaE7v_block+7816];
	fma.rn.f32 	%f9586, %f9056, %f9091, %f9586;
	ld.shared.f32 	%f9092, [_ZZ20flash_attention_cudaE7v_block+7820];
	fma.rn.f32 	%f9585, %f9056, %f9092, %f9585;
	ld.shared.f32 	%f9093, [_ZZ20flash_attention_cudaE7v_block+7824];
	fma.rn.f32 	%f9584, %f9056, %f9093, %f9584;
	ld.shared.f32 	%f9094, [_ZZ20flash_attention_cudaE7v_block+7828];
	fma.rn.f32 	%f9583, %f9056, %f9094, %f9583;
	ld.shared.f32 	%f9095, [_ZZ20flash_attention_cudaE7v_block+7832];
	fma.rn.f32 	%f9582, %f9056, %f9095, %f9582;
	ld.shared.f32 	%f9096, [_ZZ20flash_attention_cudaE7v_block+7836];
	fma.rn.f32 	%f9581, %f9056, %f9096, %f9581;
	ld.shared.f32 	%f9097, [_ZZ20flash_attention_cudaE7v_block+7840];
	fma.rn.f32 	%f9580, %f9056, %f9097, %f9580;
	ld.shared.f32 	%f9098, [_ZZ20flash_attention_cudaE7v_block+7844];
	fma.rn.f32 	%f9579, %f9056, %f9098, %f9579;
	ld.shared.f32 	%f9099, [_ZZ20flash_attention_cudaE7v_block+7848];
	fma.rn.f32 	%f9578, %f9056, %f9099, %f9578;
	ld.shared.f32 	%f9100, [_ZZ20flash_attention_cudaE7v_block+7852];
	fma.rn.f32 	%f9577, %f9056, %f9100, %f9577;
	ld.shared.f32 	%f9101, [_ZZ20flash_attention_cudaE7v_block+7856];
	fma.rn.f32 	%f9576, %f9056, %f9101, %f9576;
	ld.shared.f32 	%f9102, [_ZZ20flash_attention_cudaE7v_block+7860];
	fma.rn.f32 	%f9575, %f9056, %f9102, %f9575;
	ld.shared.f32 	%f9103, [_ZZ20flash_attention_cudaE7v_block+7864];
	fma.rn.f32 	%f9574, %f9056, %f9103, %f9574;
	ld.shared.f32 	%f9104, [_ZZ20flash_attention_cudaE7v_block+7868];
	fma.rn.f32 	%f9573, %f9056, %f9104, %f9573;
	ld.shared.f32 	%f9105, [_ZZ20flash_attention_cudaE7v_block+7872];
	fma.rn.f32 	%f9572, %f9056, %f9105, %f9572;
	ld.shared.f32 	%f9106, [_ZZ20flash_attention_cudaE7v_block+7876];
	fma.rn.f32 	%f9571, %f9056, %f9106, %f9571;
	ld.shared.f32 	%f9107, [_ZZ20flash_attention_cudaE7v_block+7880];
	fma.rn.f32 	%f9570, %f9056, %f9107, %f9570;
	ld.shared.f32 	%f9108, [_ZZ20flash_attention_cudaE7v_block+7884];
	fma.rn.f32 	%f9569, %f9056, %f9108, %f9569;
	ld.shared.f32 	%f9109, [_ZZ20flash_attention_cudaE7v_block+7888];
	fma.rn.f32 	%f9568, %f9056, %f9109, %f9568;
	ld.shared.f32 	%f9110, [_ZZ20flash_attention_cudaE7v_block+7892];
	fma.rn.f32 	%f9567, %f9056, %f9110, %f9567;
	ld.shared.f32 	%f9111, [_ZZ20flash_attention_cudaE7v_block+7896];
	fma.rn.f32 	%f9566, %f9056, %f9111, %f9566;
	ld.shared.f32 	%f9112, [_ZZ20flash_attention_cudaE7v_block+7900];
	fma.rn.f32 	%f9565, %f9056, %f9112, %f9565;
	ld.shared.f32 	%f9113, [_ZZ20flash_attention_cudaE7v_block+7904];
	fma.rn.f32 	%f9564, %f9056, %f9113, %f9564;
	ld.shared.f32 	%f9114, [_ZZ20flash_attention_cudaE7v_block+7908];
	fma.rn.f32 	%f9563, %f9056, %f9114, %f9563;
	ld.shared.f32 	%f9115, [_ZZ20flash_attention_cudaE7v_block+7912];
	fma.rn.f32 	%f9562, %f9056, %f9115, %f9562;
	ld.shared.f32 	%f9116, [_ZZ20flash_attention_cudaE7v_block+7916];
	fma.rn.f32 	%f9561, %f9056, %f9116, %f9561;
	ld.shared.f32 	%f9117, [_ZZ20flash_attention_cudaE7v_block+7920];
	fma.rn.f32 	%f9560, %f9056, %f9117, %f9560;
	ld.shared.f32 	%f9118, [_ZZ20flash_attention_cudaE7v_block+7924];
	fma.rn.f32 	%f9559, %f9056, %f9118, %f9559;
	ld.shared.f32 	%f9119, [_ZZ20flash_attention_cudaE7v_block+7928];
	fma.rn.f32 	%f9558, %f9056, %f9119, %f9558;
	ld.shared.f32 	%f9120, [_ZZ20flash_attention_cudaE7v_block+7932];
	fma.rn.f32 	%f9557, %f9056, %f9120, %f9557;
	ld.shared.f32 	%f9121, [_ZZ20flash_attention_cudaE7v_block+7936];
	fma.rn.f32 	%f9556, %f9056, %f9121, %f9556;
	ld.shared.f32 	%f9122, [_ZZ20flash_attention_cudaE7v_block+7940];
	fma.rn.f32 	%f9555, %f9056, %f9122, %f9555;
	ld.shared.f32 	%f9123, [_ZZ20flash_attention_cudaE7v_block+7944];
	fma.rn.f32 	%f9554, %f9056, %f9123, %f9554;
	ld.shared.f32 	%f9124, [_ZZ20flash_attention_cudaE7v_block+7948];
	fma.rn.f32 	%f9553, %f9056, %f9124, %f9553;
	ld.shared.f32 	%f9125, [_ZZ20flash_attention_cudaE7v_block+7952];
	fma.rn.f32 	%f9552, %f9056, %f9125, %f9552;
	ld.shared.f32 	%f9126, [_ZZ20flash_attention_cudaE7v_block+7956];
	fma.rn.f32 	%f9551, %f9056, %f9126, %f9551;
	ld.shared.f32 	%f9127, [_ZZ20flash_attention_cudaE7v_block+7960];
	fma.rn.f32 	%f9550, %f9056, %f9127, %f9550;
	ld.shared.f32 	%f9128, [_ZZ20flash_attention_cudaE7v_block+7964];
	fma.rn.f32 	%f9549, %f9056, %f9128, %f9549;
	ld.shared.f32 	%f9129, [_ZZ20flash_attention_cudaE7v_block+7968];
	fma.rn.f32 	%f9548, %f9056, %f9129, %f9548;
	ld.shared.f32 	%f9130, [_ZZ20flash_attention_cudaE7v_block+7972];
	fma.rn.f32 	%f9547, %f9056, %f9130, %f9547;
	ld.shared.f32 	%f9131, [_ZZ20flash_attention_cudaE7v_block+7976];
	fma.rn.f32 	%f9546, %f9056, %f9131, %f9546;
	ld.shared.f32 	%f9132, [_ZZ20flash_attention_cudaE7v_block+7980];
	fma.rn.f32 	%f9545, %f9056, %f9132, %f9545;
	ld.shared.f32 	%f9133, [_ZZ20flash_attention_cudaE7v_block+7984];
	fma.rn.f32 	%f9544, %f9056, %f9133, %f9544;
	ld.shared.f32 	%f9134, [_ZZ20flash_attention_cudaE7v_block+7988];
	fma.rn.f32 	%f9543, %f9056, %f9134, %f9543;
	ld.shared.f32 	%f9135, [_ZZ20flash_attention_cudaE7v_block+7992];
	fma.rn.f32 	%f9542, %f9056, %f9135, %f9542;
	ld.shared.f32 	%f9136, [_ZZ20flash_attention_cudaE7v_block+7996];
	fma.rn.f32 	%f9541, %f9056, %f9136, %f9541;
	ld.shared.f32 	%f9137, [_ZZ20flash_attention_cudaE7v_block+8000];
	fma.rn.f32 	%f9540, %f9056, %f9137, %f9540;
	ld.shared.f32 	%f9138, [_ZZ20flash_attention_cudaE7v_block+8004];
	fma.rn.f32 	%f9539, %f9056, %f9138, %f9539;
	ld.shared.f32 	%f9139, [_ZZ20flash_attention_cudaE7v_block+8008];
	fma.rn.f32 	%f9538, %f9056, %f9139, %f9538;
	ld.shared.f32 	%f9140, [_ZZ20flash_attention_cudaE7v_block+8012];
	fma.rn.f32 	%f9537, %f9056, %f9140, %f9537;
	ld.shared.f32 	%f9141, [_ZZ20flash_attention_cudaE7v_block+8016];
	fma.rn.f32 	%f9536, %f9056, %f9141, %f9536;
	ld.shared.f32 	%f9142, [_ZZ20flash_attention_cudaE7v_block+8020];
	fma.rn.f32 	%f9535, %f9056, %f9142, %f9535;
	ld.shared.f32 	%f9143, [_ZZ20flash_attention_cudaE7v_block+8024];
	fma.rn.f32 	%f9534, %f9056, %f9143, %f9534;
	ld.shared.f32 	%f9144, [_ZZ20flash_attention_cudaE7v_block+8028];
	fma.rn.f32 	%f9533, %f9056, %f9144, %f9533;
	ld.shared.f32 	%f9145, [_ZZ20flash_attention_cudaE7v_block+8032];
	fma.rn.f32 	%f9532, %f9056, %f9145, %f9532;
	ld.shared.f32 	%f9146, [_ZZ20flash_attention_cudaE7v_block+8036];
	fma.rn.f32 	%f9531, %f9056, %f9146, %f9531;
	ld.shared.f32 	%f9147, [_ZZ20flash_attention_cudaE7v_block+8040];
	fma.rn.f32 	%f9530, %f9056, %f9147, %f9530;
	ld.shared.f32 	%f9148, [_ZZ20flash_attention_cudaE7v_block+8044];
	fma.rn.f32 	%f9529, %f9056, %f9148, %f9529;
	ld.shared.f32 	%f9149, [_ZZ20flash_attention_cudaE7v_block+8048];
	fma.rn.f32 	%f9528, %f9056, %f9149, %f9528;
	ld.shared.f32 	%f9150, [_ZZ20flash_attention_cudaE7v_block+8052];
	fma.rn.f32 	%f9527, %f9056, %f9150, %f9527;
	ld.shared.f32 	%f9151, [_ZZ20flash_attention_cudaE7v_block+8056];
	fma.rn.f32 	%f9526, %f9056, %f9151, %f9526;
	ld.shared.f32 	%f9152, [_ZZ20flash_attention_cudaE7v_block+8060];
	fma.rn.f32 	%f9525, %f9056, %f9152, %f9525;
	ld.shared.f32 	%f9153, [_ZZ20flash_attention_cudaE7v_block+8064];
	fma.rn.f32 	%f9524, %f9056, %f9153, %f9524;
	ld.shared.f32 	%f9154, [_ZZ20flash_attention_cudaE7v_block+8068];
	fma.rn.f32 	%f9523, %f9056, %f9154, %f9523;
	ld.shared.f32 	%f9155, [_ZZ20flash_attention_cudaE7v_block+8072];
	fma.rn.f32 	%f9522, %f9056, %f9155, %f9522;
	ld.shared.f32 	%f9156, [_ZZ20flash_attention_cudaE7v_block+8076];
	fma.rn.f32 	%f9521, %f9056, %f9156, %f9521;
	ld.shared.f32 	%f9157, [_ZZ20flash_attention_cudaE7v_block+8080];
	fma.rn.f32 	%f9520, %f9056, %f9157, %f9520;
	ld.shared.f32 	%f9158, [_ZZ20flash_attention_cudaE7v_block+8084];
	fma.rn.f32 	%f9519, %f9056, %f9158, %f9519;
	ld.shared.f32 	%f9159, [_ZZ20flash_attention_cudaE7v_block+8088];
	fma.rn.f32 	%f9518, %f9056, %f9159, %f9518;
	ld.shared.f32 	%f9160, [_ZZ20flash_attention_cudaE7v_block+8092];
	fma.rn.f32 	%f9517, %f9056, %f9160, %f9517;
	ld.shared.f32 	%f9161, [_ZZ20flash_attention_cudaE7v_block+8096];
	fma.rn.f32 	%f9516, %f9056, %f9161, %f9516;
	ld.shared.f32 	%f9162, [_ZZ20flash_attention_cudaE7v_block+8100];
	fma.rn.f32 	%f9515, %f9056, %f9162, %f9515;
	ld.shared.f32 	%f9163, [_ZZ20flash_attention_cudaE7v_block+8104];
	fma.rn.f32 	%f9514, %f9056, %f9163, %f9514;
	ld.shared.f32 	%f9164, [_ZZ20flash_attention_cudaE7v_block+8108];
	fma.rn.f32 	%f9513, %f9056, %f9164, %f9513;
	ld.shared.f32 	%f9165, [_ZZ20flash_attention_cudaE7v_block+8112];
	fma.rn.f32 	%f9512, %f9056, %f9165, %f9512;
	ld.shared.f32 	%f9166, [_ZZ20flash_attention_cudaE7v_block+8116];
	fma.rn.f32 	%f9511, %f9056, %f9166, %f9511;
	ld.shared.f32 	%f9167, [_ZZ20flash_attention_cudaE7v_block+8120];
	fma.rn.f32 	%f9510, %f9056, %f9167, %f9510;
	ld.shared.f32 	%f9168, [_ZZ20flash_attention_cudaE7v_block+8124];
	fma.rn.f32 	%f9509, %f9056, %f9168, %f9509;
	ld.shared.f32 	%f9169, [_ZZ20flash_attention_cudaE7v_block+8128];
	fma.rn.f32 	%f9508, %f9056, %f9169, %f9508;
	ld.shared.f32 	%f9170, [_ZZ20flash_attention_cudaE7v_block+8132];
	fma.rn.f32 	%f9507, %f9056, %f9170, %f9507;
	ld.shared.f32 	%f9171, [_ZZ20flash_attention_cudaE7v_block+8136];
	fma.rn.f32 	%f9506, %f9056, %f9171, %f9506;
	ld.shared.f32 	%f9172, [_ZZ20flash_attention_cudaE7v_block+8140];
	fma.rn.f32 	%f9505, %f9056, %f9172, %f9505;
	ld.shared.f32 	%f9173, [_ZZ20flash_attention_cudaE7v_block+8144];
	fma.rn.f32 	%f9504, %f9056, %f9173, %f9504;
	ld.shared.f32 	%f9174, [_ZZ20flash_attention_cudaE7v_block+8148];
	fma.rn.f32 	%f9503, %f9056, %f9174, %f9503;
	ld.shared.f32 	%f9175, [_ZZ20flash_attention_cudaE7v_block+8152];
	fma.rn.f32 	%f9502, %f9056, %f9175, %f9502;
	ld.shared.f32 	%f9176, [_ZZ20flash_attention_cudaE7v_block+8156];
	fma.rn.f32 	%f9501, %f9056, %f9176, %f9501;
	ld.shared.f32 	%f9177, [_ZZ20flash_attention_cudaE7v_block+8160];
	fma.rn.f32 	%f9500, %f9056, %f9177, %f9500;
	ld.shared.f32 	%f9178, [_ZZ20flash_attention_cudaE7v_block+8164];
	fma.rn.f32 	%f9499, %f9056, %f9178, %f9499;
	ld.shared.f32 	%f9179, [_ZZ20flash_attention_cudaE7v_block+8168];
	fma.rn.f32 	%f9498, %f9056, %f9179, %f9498;
	ld.shared.f32 	%f9180, [_ZZ20flash_attention_cudaE7v_block+8172];
	fma.rn.f32 	%f9497, %f9056, %f9180, %f9497;
	ld.shared.f32 	%f9181, [_ZZ20flash_attention_cudaE7v_block+8176];
	fma.rn.f32 	%f9496, %f9056, %f9181, %f9496;
	ld.shared.f32 	%f9182, [_ZZ20flash_attention_cudaE7v_block+8180];
	fma.rn.f32 	%f9495, %f9056, %f9182, %f9495;
	ld.shared.f32 	%f9183, [_ZZ20flash_attention_cudaE7v_block+8184];
	fma.rn.f32 	%f9494, %f9056, %f9183, %f9494;
	ld.shared.f32 	%f9184, [_ZZ20flash_attention_cudaE7v_block+8188];
	fma.rn.f32 	%f9493, %f9056, %f9184, %f9493;
$L__BB0_79:
	ld.param.u32 	%r267, [flash_attention_cuda_param_7];
	bar.sync 	0;
	add.s32 	%r268, %r268, 1;
	add.s32 	%r224, %r267, 15;
	shr.u32 	%r225, %r224, 4;
	setp.ne.s32 	%p65, %r268, %r225;
	@%p65 bra 	$L__BB0_2;
$L__BB0_80:
	ld.param.u32 	%r233, [flash_attention_cuda_param_6];
	mov.u32 	%r226, %ctaid.x;
	shl.b32 	%r227, %r226, 4;
	mov.u32 	%r228, %tid.x;
	add.s32 	%r64, %r227, %r228;
	setp.ge.s32 	%p66, %r64, %r233;
	@%p66 bra 	$L__BB0_82;
	ld.param.u64 	%rd51, [flash_attention_cuda_param_1];
	ld.param.u64 	%rd50, [flash_attention_cuda_param_0];
	rcp.rn.f32 	%f9185, %f9637;
	shl.b32 	%r229, %r64, 7;
	mul.f32 	%f9186, %f9185, %f9620;
	cvta.to.global.u64 	%rd44, %rd50;
	mul.wide.s32 	%rd45, %r229, 4;
	add.s64 	%rd46, %rd44, %rd45;
	st.global.f32 	[%rd46], %f9186;
	mul.f32 	%f9187, %f9185, %f9619;
	st.global.f32 	[%rd46+4], %f9187;
	mul.f32 	%f9188, %f9185, %f9618;
	st.global.f32 	[%rd46+8], %f9188;
	mul.f32 	%f9189, %f9185, %f9617;
	st.global.f32 	[%rd46+12], %f9189;
	mul.f32 	%f9190, %f9185, %f9616;
	st.global.f32 	[%rd46+16], %f9190;
	mul.f32 	%f9191, %f9185, %f9615;
	st.global.f32 	[%rd46+20], %f9191;
	mul.f32 	%f9192, %f9185, %f9614;
	st.global.f32 	[%rd46+24], %f9192;
	mul.f32 	%f9193, %f9185, %f9613;
	st.global.f32 	[%rd46+28], %f9193;
	mul.f32 	%f9194, %f9185, %f9612;
	st.global.f32 	[%rd46+32], %f9194;
	mul.f32 	%f9195, %f9185, %f9611;
	st.global.f32 	[%rd46+36], %f9195;
	mul.f32 	%f9196, %f9185, %f9610;
	st.global.f32 	[%rd46+40], %f9196;
	mul.f32 	%f9197, %f9185, %f9609;
	st.global.f32 	[%rd46+44], %f9197;
	mul.f32 	%f9198, %f9185, %f9608;
	st.global.f32 	[%rd46+48], %f9198;
	mul.f32 	%f9199, %f9185, %f9607;
	st.global.f32 	[%rd46+52], %f9199;
	mul.f32 	%f9200, %f9185, %f9606;
	st.global.f32 	[%rd46+56], %f9200;
	mul.f32 	%f9201, %f9185, %f9605;
	st.global.f32 	[%rd46+60], %f9201;
	mul.f32 	%f9202, %f9185, %f9604;
	st.global.f32 	[%rd46+64], %f9202;
	mul.f32 	%f9203, %f9185, %f9603;
	st.global.f32 	[%rd46+68], %f9203;
	mul.f32 	%f9204, %f9185, %f9602;
	st.global.f32 	[%rd46+72], %f9204;
	mul.f32 	%f9205, %f9185, %f9601;
	st.global.f32 	[%rd46+76], %f9205;
	mul.f32 	%f9206, %f9185, %f9600;
	st.global.f32 	[%rd46+80], %f9206;
	mul.f32 	%f9207, %f9185, %f9599;
	st.global.f32 	[%rd46+84], %f9207;
	mul.f32 	%f9208, %f9185, %f9598;
	st.global.f32 	[%rd46+88], %f9208;
	mul.f32 	%f9209, %f9185, %f9597;
	st.global.f32 	[%rd46+92], %f9209;
	mul.f32 	%f9210, %f9185, %f9596;
	st.global.f32 	[%rd46+96], %f9210;
	mul.f32 	%f9211, %f9185, %f9595;
	st.global.f32 	[%rd46+100], %f9211;
	mul.f32 	%f9212, %f9185, %f9594;
	st.global.f32 	[%rd46+104], %f9212;
	mul.f32 	%f9213, %f9185, %f9593;
	st.global.f32 	[%rd46+108], %f9213;
	mul.f32 	%f9214, %f9185, %f9592;
	st.global.f32 	[%rd46+112], %f9214;
	mul.f32 	%f9215, %f9185, %f9591;
	st.global.f32 	[%rd46+116], %f9215;
	mul.f32 	%f9216, %f9185, %f9590;
	st.global.f32 	[%rd46+120], %f9216;
	mul.f32 	%f9217, %f9185, %f9589;
	st.global.f32 	[%rd46+124], %f9217;
	mul.f32 	%f9218, %f9185, %f9588;
	st.global.f32 	[%rd46+128], %f9218;
	mul.f32 	%f9219, %f9185, %f9587;
	st.global.f32 	[%rd46+132], %f9219;
	mul.f32 	%f9220, %f9185, %f9586;
	st.global.f32 	[%rd46+136], %f9220;
	mul.f32 	%f9221, %f9185, %f9585;
	st.global.f32 	[%rd46+140], %f9221;
	mul.f32 	%f9222, %f9185, %f9584;
	st.global.f32 	[%rd46+144], %f9222;
	mul.f32 	%f9223, %f9185, %f9583;
	st.global.f32 	[%rd46+148], %f9223;
	mul.f32 	%f9224, %f9185, %f9582;
	st.global.f32 	[%rd46+152], %f9224;
	mul.f32 	%f9225, %f9185, %f9581;
	st.global.f32 	[%rd46+156], %f9225;
	mul.f32 	%f9226, %f9185, %f9580;
	st.global.f32 	[%rd46+160], %f9226;
	mul.f32 	%f9227, %f9185, %f9579;
	st.global.f32 	[%rd46+164], %f9227;
	mul.f32 	%f9228, %f9185, %f9578;
	st.global.f32 	[%rd46+168], %f9228;
	mul.f32 	%f9229, %f9185, %f9577;
	st.global.f32 	[%rd46+172], %f9229;
	mul.f32 	%f9230, %f9185, %f9576;
	st.global.f32 	[%rd46+176], %f9230;
	mul.f32 	%f9231, %f9185, %f9575;
	st.global.f32 	[%rd46+180], %f9231;
	mul.f32 	%f9232, %f9185, %f9574;
	st.global.f32 	[%rd46+184], %f9232;
	mul.f32 	%f9233, %f9185, %f9573;
	st.global.f32 	[%rd46+188], %f9233;
	mul.f32 	%f9234, %f9185, %f9572;
	st.global.f32 	[%rd46+192], %f9234;
	mul.f32 	%f9235, %f9185, %f9571;
	st.global.f32 	[%rd46+196], %f9235;
	mul.f32 	%f9236, %f9185, %f9570;
	st.global.f32 	[%rd46+200], %f9236;
	mul.f32 	%f9237, %f9185, %f9569;
	st.global.f32 	[%rd46+204], %f9237;
	mul.f32 	%f9238, %f9185, %f9568;
	st.global.f32 	[%rd46+208], %f9238;
	mul.f32 	%f9239, %f9185, %f9567;
	st.global.f32 	[%rd46+212], %f9239;
	mul.f32 	%f9240, %f9185, %f9566;
	st.global.f32 	[%rd46+216], %f9240;
	mul.f32 	%f9241, %f9185, %f9565;
	st.global.f32 	[%rd46+220], %f9241;
	mul.f32 	%f9242, %f9185, %f9564;
	st.global.f32 	[%rd46+224], %f9242;
	mul.f32 	%f9243, %f9185, %f9563;
	st.global.f32 	[%rd46+228], %f9243;
	mul.f32 	%f9244, %f9185, %f9562;
	st.global.f32 	[%rd46+232], %f9244;
	mul.f32 	%f9245, %f9185, %f9561;
	st.global.f32 	[%rd46+236], %f9245;
	mul.f32 	%f9246, %f9185, %f9560;
	st.global.f32 	[%rd46+240], %f9246;
	mul.f32 	%f9247, %f9185, %f9559;
	st.global.f32 	[%rd46+244], %f9247;
	mul.f32 	%f9248, %f9185, %f9558;
	st.global.f32 	[%rd46+248], %f9248;
	mul.f32 	%f9249, %f9185, %f9557;
	st.global.f32 	[%rd46+252], %f9249;
	mul.f32 	%f9250, %f9185, %f9556;
	st.global.f32 	[%rd46+256], %f9250;
	mul.f32 	%f9251, %f9185, %f9555;
	st.global.f32 	[%rd46+260], %f9251;
	mul.f32 	%f9252, %f9185, %f9554;
	st.global.f32 	[%rd46+264], %f9252;
	mul.f32 	%f9253, %f9185, %f9553;
	st.global.f32 	[%rd46+268], %f9253;
	mul.f32 	%f9254, %f9185, %f9552;
	st.global.f32 	[%rd46+272], %f9254;
	mul.f32 	%f9255, %f9185, %f9551;
	st.global.f32 	[%rd46+276], %f9255;
	mul.f32 	%f9256, %f9185, %f9550;
	st.global.f32 	[%rd46+280], %f9256;
	mul.f32 	%f9257, %f9185, %f9549;
	st.global.f32 	[%rd46+284], %f9257;
	mul.f32 	%f9258, %f9185, %f9548;
	st.global.f32 	[%rd46+288], %f9258;
	mul.f32 	%f9259, %f9185, %f9547;
	st.global.f32 	[%rd46+292], %f9259;
	mul.f32 	%f9260, %f9185, %f9546;
	st.global.f32 	[%rd46+296], %f9260;
	mul.f32 	%f9261, %f9185, %f9545;
	st.global.f32 	[%rd46+300], %f9261;
	mul.f32 	%f9262, %f9185, %f9544;
	st.global.f32 	[%rd46+304], %f9262;
	mul.f32 	%f9263, %f9185, %f9543;
	st.global.f32 	[%rd46+308], %f9263;
	mul.f32 	%f9264, %f9185, %f9542;
	st.global.f32 	[%rd46+312], %f9264;
	mul.f32 	%f9265, %f9185, %f9541;
	st.global.f32 	[%rd46+316], %f9265;
	mul.f32 	%f9266, %f9185, %f9540;
	st.global.f32 	[%rd46+320], %f9266;
	mul.f32 	%f9267, %f9185, %f9539;
	st.global.f32 	[%rd46+324], %f9267;
	mul.f32 	%f9268, %f9185, %f9538;
	st.global.f32 	[%rd46+328], %f9268;
	mul.f32 	%f9269, %f9185, %f9537;
	st.global.f32 	[%rd46+332], %f9269;
	mul.f32 	%f9270, %f9185, %f9536;
	st.global.f32 	[%rd46+336], %f9270;
	mul.f32 	%f9271, %f9185, %f9535;
	st.global.f32 	[%rd46+340], %f9271;
	mul.f32 	%f9272, %f9185, %f9534;
	st.global.f32 	[%rd46+344], %f9272;
	mul.f32 	%f9273, %f9185, %f9533;
	st.global.f32 	[%rd46+348], %f9273;
	mul.f32 	%f9274, %f9185, %f9532;
	st.global.f32 	[%rd46+352], %f9274;
	mul.f32 	%f9275, %f9185, %f9531;
	st.global.f32 	[%rd46+356], %f9275;
	mul.f32 	%f9276, %f9185, %f9530;
	st.global.f32 	[%rd46+360], %f9276;
	mul.f32 	%f9277, %f9185, %f9529;
	st.global.f32 	[%rd46+364], %f9277;
	mul.f32 	%f9278, %f9185, %f9528;
	st.global.f32 	[%rd46+368], %f9278;
	mul.f32 	%f9279, %f9185, %f9527;
	st.global.f32 	[%rd46+372], %f9279;
	mul.f32 	%f9280, %f9185, %f9526;
	st.global.f32 	[%rd46+376], %f9280;
	mul.f32 	%f9281, %f9185, %f9525;
	st.global.f32 	[%rd46+380], %f9281;
	mul.f32 	%f9282, %f9185, %f9524;
	st.global.f32 	[%rd46+384], %f9282;
	mul.f32 	%f9283, %f9185, %f9523;
	st.global.f32 	[%rd46+388], %f9283;
	mul.f32 	%f9284, %f9185, %f9522;
	st.global.f32 	[%rd46+392], %f9284;
	mul.f32 	%f9285, %f9185, %f9521;
	st.global.f32 	[%rd46+396], %f9285;
	mul.f32 	%f9286, %f9185, %f9520;
	st.global.f32 	[%rd46+400], %f9286;
	mul.f32 	%f9287, %f9185, %f9519;
	st.global.f32 	[%rd46+404], %f9287;
	mul.f32 	%f9288, %f9185, %f9518;
	st.global.f32 	[%rd46+408], %f9288;
	mul.f32 	%f9289, %f9185, %f9517;
	st.global.f32 	[%rd46+412], %f9289;
	mul.f32 	%f9290, %f9185, %f9516;
	st.global.f32 	[%rd46+416], %f9290;
	mul.f32 	%f9291, %f9185, %f9515;
	st.global.f32 	[%rd46+420], %f9291;
	mul.f32 	%f9292, %f9185, %f9514;
	st.global.f32 	[%rd46+424], %f9292;
	mul.f32 	%f9293, %f9185, %f9513;
	st.global.f32 	[%rd46+428], %f9293;
	mul.f32 	%f9294, %f9185, %f9512;
	st.global.f32 	[%rd46+432], %f9294;
	mul.f32 	%f9295, %f9185, %f9511;
	st.global.f32 	[%rd46+436], %f9295;
	mul.f32 	%f9296, %f9185, %f9510;
	st.global.f32 	[%rd46+440], %f9296;
	mul.f32 	%f9297, %f9185, %f9509;
	st.global.f32 	[%rd46+444], %f9297;
	mul.f32 	%f9298, %f9185, %f9508;
	st.global.f32 	[%rd46+448], %f9298;
	mul.f32 	%f9299, %f9185, %f9507;
	st.global.f32 	[%rd46+452], %f9299;
	mul.f32 	%f9300, %f9185, %f9506;
	st.global.f32 	[%rd46+456], %f9300;
	mul.f32 	%f9301, %f9185, %f9505;
	st.global.f32 	[%rd46+460], %f9301;
	mul.f32 	%f9302, %f9185, %f9504;
	st.global.f32 	[%rd46+464], %f9302;
	mul.f32 	%f9303, %f9185, %f9503;
	st.global.f32 	[%rd46+468], %f9303;
	mul.f32 	%f9304, %f9185, %f9502;
	st.global.f32 	[%rd46+472], %f9304;
	mul.f32 	%f9305, %f9185, %f9501;
	st.global.f32 	[%rd46+476], %f9305;
	mul.f32 	%f9306, %f9185, %f9500;
	st.global.f32 	[%rd46+480], %f9306;
	mul.f32 	%f9307, %f9185, %f9499;
	st.global.f32 	[%rd46+484], %f9307;
	mul.f32 	%f9308, %f9185, %f9498;
	st.global.f32 	[%rd46+488], %f9308;
	mul.f32 	%f9309, %f9185, %f9497;
	st.global.f32 	[%rd46+492], %f9309;
	mul.f32 	%f9310, %f9185, %f9496;
	st.global.f32 	[%rd46+496], %f9310;
	mul.f32 	%f9311, %f9185, %f9495;
	st.global.f32 	[%rd46+500], %f9311;
	mul.f32 	%f9312, %f9185, %f9494;
	st.global.f32 	[%rd46+504], %f9312;
	mul.f32 	%f9313, %f9185, %f9493;
	st.global.f32 	[%rd46+508], %f9313;
	cvta.to.global.u64 	%rd47, %rd51;
	mul.wide.s32 	%rd48, %r64, 4;
	add.s64 	%rd49, %rd47, %rd48;
	st.global.f32 	[%rd49], %f9637;
$L__BB0_82:
	ret;

}


// ===== COMPILED SASS (sm_100) =====

	.target	sm_100

	.elftype	@"ET_EXEC"


//--------------------- .note.nv.tkinfo           --------------------------
	.section	.note.nv.tkinfo,"",@"SHT_NOTE"
	.sectionflags	@"SHF_NOTE_NV_TKINFO"
	.tkinfo
        /*0018*/ 	.word	0x00000002
        /*0030*/ 	.string	""
        /*0030*/ 	.string	"ptxas"
        /*0030*/ 	.string	"Cuda compilation tools, release 13.0, V13.0.88"
        /*0030*/ 	.string	"Build cuda_13.0.r13.0/compiler.36424714_0"
        /*0030*/ 	.string	"-arch sm_100 -m 64 "



//--------------------- .note.nv.cuinfo           --------------------------
	.section	.note.nv.cuinfo,"",@"SHT_NOTE"
	.sectionflags	@"SHF_NOTE_NV_CUINFO"
        /*0018*/ 	.short	0x0002
        /*001a*/ 	.short	0x0064
        /*001c*/ 	.short	0x0082
	.zero		2


//--------------------- .nv.info                  --------------------------
	.section	.nv.info,"",@"SHT_CUDA_INFO"
	.align	4


	//----- nvinfo : EIATTR_REGCOUNT
	.align		4
        /*0000*/ 	.byte	0x04, 0x2f
        /*0002*/ 	.short	(.L_1 - .L_0)
	.align		4
.L_0:
        /*0004*/ 	.word	index@(flash_attention_cuda)
        /*0008*/ 	.word	0x000000ff


	//----- nvinfo : EIATTR_FRAME_SIZE
	.align		4
.L_1:
        /*000c*/ 	.byte	0x04, 0x11
        /*000e*/ 	.short	(.L_3 - .L_2)
	.align		4
.L_2:
        /*0010*/ 	.word	index@($__internal_1_$__cuda_sm20_rcp_rn_f32_slowpath)
        /*0014*/ 	.word	0x00000080


	//----- nvinfo : EIATTR_FRAME_SIZE
	.align		4
.L_3:
        /*0018*/ 	.byte	0x04, 0x11
        /*001a*/ 	.short	(.L_5 - .L_4)
	.align		4
.L_4:
        /*001c*/ 	.word	index@($__internal_0_$__cuda_sm20_div_u16)
        /*0020*/ 	.word	0x00000080


	//----- nvinfo : EIATTR_FRAME_SIZE
	.align		4
.L_5:
        /*0024*/ 	.byte	0x04, 0x11
        /*0026*/ 	.short	(.L_7 - .L_6)
	.align		4
.L_6:
        /*0028*/ 	.word	index@(flash_attention_cuda)
        /*002c*/ 	.word	0x00000080


	//----- nvinfo : EIATTR_MIN_STACK_SIZE
	.align		4
.L_7:
        /*0030*/ 	.byte	0x04, 0x12
        /*0032*/ 	.short	(.L_9 - .L_8)
	.align		4
.L_8:
        /*0034*/ 	.word	index@(flash_attention_cuda)
        /*0038*/ 	.word	0x00000080
.L_9:


//--------------------- .nv.compat                --------------------------
	.section	.nv.compat,"",@"SHT_CUDA_COMPAT_INFO"
	.align	4
        /*0000*/ 	.byte	0x02, 0x09, 0x00, 0x00, 0x02, 0x02, 0x01, 0x00, 0x02, 0x05, 0x05, 0x00, 0x03, 0x07, 0x01, 0x01
        /*0010*/ 	.byte	0x02, 0x03, 0x00, 0x00, 0x02, 0x06, 0x01, 0x00, 0x04, 0x0b, 0x08, 0x00, 0x01, 0x00, 0x00, 0x00
        /*0020*/ 	.byte	0x00, 0x00, 0x00, 0x00


//--------------------- .nv.info.flash_attention_cuda --------------------------
	.section	.nv.info.flash_attention_cuda,"",@"SHT_CUDA_INFO"
	.sectionflags	@""
	.align	4


	//----- nvinfo : EIATTR_CUDA_API_VERSION
	.align		4
        /*0000*/ 	.byte	0x04, 0x37
        /*0002*/ 	.short	(.L_11 - .L_10)
.L_10:
        /*0004*/ 	.word	0x00000082


	//----- nvinfo : EIATTR_KPARAM_INFO
	.align		4
.L_11:
        /*0008*/ 	.byte	0x04, 0x17
        /*000a*/ 	.short	(.L_13 - .L_12)
.L_12:
        /*000c*/ 	.word	0x00000000
        /*0010*/ 	.short	0x0007
        /*0012*/ 	.short	0x0030
        /*0014*/ 	.byte	0x00, 0xf0, 0x11, 0x00


	//----- nvinfo : EIATTR_KPARAM_INFO
	.align		4
.L_13:
        /*0018*/ 	.byte	0x04, 0x17
        /*001a*/ 	.short	(.L_15 - .L_14)
.L_14:
        /*001c*/ 	.word	0x00000000
        /*0020*/ 	.short	0x0006
        /*0022*/ 	.short	0x002c
        /*0024*/ 	.byte	0x00, 0xf0, 0x11, 0x00


	//----- nvinfo : EIATTR_KPARAM_INFO
	.align		4
.L_15:
        /*0028*/ 	.byte	0x04, 0x17
        /*002a*/ 	.short	(.L_17 - .L_16)
.L_16:
        /*002c*/ 	.word	0x00000000
        /*0030*/ 	.short	0x0005
        /*0032*/ 	.short	0x0028
        /*0034*/ 	.byte	0x00, 0xf0, 0x11, 0x00


	//----- nvinfo : EIATTR_KPARAM_INFO
	.align		4
.L_17:
        /*0038*/ 	.byte	0x04, 0x17
        /*003a*/ 	.short	(.L_19 - .L_18)
.L_18:
        /*003c*/ 	.word	0x00000000
        /*0040*/ 	.short	0x0004
        /*0042*/ 	.short	0x0020
        /*0044*/ 	.byte	0x00, 0xf5, 0x21, 0x00


	//----- nvinfo : EIATTR_KPARAM_INFO
	.align		4
.L_19:
        /*0048*/ 	.byte	0x04, 0x17
        /*004a*/ 	.short	(.L_21 - .L_20)
.L_20:
        /*004c*/ 	.word	0x00000000
        /*0050*/ 	.short	0x0003
        /*0052*/ 	.short	0x0018
        /*0054*/ 	.byte	0x00, 0xf5, 0x21, 0x00


	//----- nvinfo : EIATTR_KPARAM_INFO
	.align		4
.L_21:
        /*0058*/ 	.byte	0x04, 0x17
        /*005a*/ 	.short	(.L_23 - .L_22)
.L_22:
        /*005c*/ 	.word	0x00000000
        /*0060*/ 	.short	0x0002
        /*0062*/ 	.short	0x0010
        /*0064*/ 	.byte	0x00, 0xf5, 0x21, 0x00


	//----- nvinfo : EIATTR_KPARAM_INFO
	.align		4
.L_23:
        /*0068*/ 	.byte	0x04, 0x17
        /*006a*/ 	.short	(.L_25 - .L_24)
.L_24:
        /*006c*/ 	.word	0x00000000
        /*0070*/ 	.short	0x0001
        /*0072*/ 	.short	0x0008
        /*0074*/ 	.byte	0x00, 0xf5, 0x21, 0x00


	//----- nvinfo : EIATTR_KPARAM_INFO
	.align		4
.L_25:
        /*0078*/ 	.byte	0x04, 0x17
        /*007a*/ 	.short	(.L_27 - .L_26)
.L_26:
        /*007c*/ 	.word	0x00000000
        /*0080*/ 	.short	0x0000
        /*0082*/ 	.short	0x0000
        /*0084*/ 	.byte	0x00, 0xf5, 0x21, 0x00


	//----- nvinfo : EIATTR_SPARSE_MMA_MASK
	.align		4
.L_27:
        /*0088*/ 	.byte	0x03, 0x50
        /*008a*/ 	.short	0x0000


	//----- nvinfo : EIATTR_MAXREG_COUNT
	.align		4
        /*008c*/ 	.byte	0x03, 0x1b
        /*008e*/ 	.short	0x00ff


	//----- nvinfo : EIATTR_NUM_BARRIERS
	.align		4
        /*0090*/ 	.byte	0x02, 0x4c
        /*0092*/ 	.byte	0x01
	.zero		1


	//----- nvinfo : EIATTR_ANNOTATIONS
	.align		4
        /*0094*/ 	.byte	0x04, 0x55
        /*0096*/ 	.short	(.L_29 - .L_28)


	//   ....[0]....
.L_28:
        /*0098*/ 	.word	0x00000001
        /*009c*/ 	.byte	0x60, 0x00, 0x00, 0x00, 0x01, 0x00, 0x00, 0x00, 0xa0, 0x00, 0x00, 0x00, 0x01, 0x00, 0x00, 0x00
        /* <DEDUP_REMOVED lines=142> */
        /*098c*/ 	.byte	0x30, 0x95, 0x01, 0x00, 0x01, 0x00, 0x00, 0x00, 0x40, 0x95, 0x01, 0x00


	//----- nvinfo : EIATTR_MERCURY_ISA_VERSION
	.align		4
.L_29:
        /*0998*/ 	.byte	0x03, 0x5f
        /*099a*/ 	.short	0x0101


	//----- nvinfo : EIATTR_VRC_CTA_INIT_COUNT
	.align		4
        /*099c*/ 	.byte	0x02, 0x4a
	.zero		1
	.zero		1


	//----- nvinfo : EIATTR_EXIT_INSTR_OFFSETS
	.align		4
        /*09a0*/ 	.byte	0x04, 0x1c
        /*09a2*/ 	.short	(.L_31 - .L_30)


	//   ....[0]....
.L_30:
        /*09a4*/ 	.word	0x000193a0


	//   ....[1]....
        /*09a8*/ 	.word	0x0001a5a0


	//----- nvinfo : EIATTR_CRS_STACK_SIZE
	.align		4
.L_31:
        /*09ac*/ 	.byte	0x04, 0x1e
        /*09ae*/ 	.short	(.L_33 - .L_32)
.L_32:
        /*09b0*/ 	.word	0x00000000


	//----- nvinfo : EIATTR_CBANK_PARAM_SIZE
	.align		4
.L_33:
        /*09b4*/ 	.byte	0x03, 0x19
        /*09b6*/ 	.short	0x0034


	//----- nvinfo : EIATTR_PARAM_CBANK
	.align		4
        /*09b8*/ 	.byte	0x04, 0x0a
        /*09ba*/ 	.short	(.L_35 - .L_34)
	.align		4
.L_34:
        /*09bc*/ 	.word	index@(.nv.constant0.flash_attention_cuda)
        /*09c0*/ 	.short	0x0380
        /*09c2*/ 	.short	0x0034


	//----- nvinfo : EIATTR_SW_WAR
	.align		4
.L_35:
        /*09c4*/ 	.byte	0x04, 0x36
        /*09c6*/ 	.short	(.L_37 - .L_36)
.L_36:
        /*09c8*/ 	.word	0x00000008
.L_37:


//--------------------- .nv.callgraph             --------------------------
	.section	.nv.callgraph,"",@"SHT_CUDA_CALLGRAPH"
	.align	4
	.sectionentsize	8
	.align		4
        /*0000*/ 	.word	0x00000000
	.align		4
        /*0004*/ 	.word	0xffffffff
	.align		4
        /*0008*/ 	.word	0x00000000
	.align		4
        /*000c*/ 	.word	0xfffffffe
	.align		4
        /*0010*/ 	.word	0x00000000
	.align		4
        /*0014*/ 	.word	0xfffffffd
	.align		4
        /*0018*/ 	.word	0x00000000
	.align		4
        /*001c*/ 	.word	0xfffffffc


//--------------------- .text.flash_attention_cuda --------------------------
	.section	.text.flash_attention_cuda,"ax",@progbits
	.align	128
        .global         flash_attention_cuda
        .type           flash_attention_cuda,@function
        .size           flash_attention_cuda,(.L_x_34 - flash_attention_cuda)
        .other          flash_attention_cuda,@"STO_CUDA_ENTRY STV_DEFAULT"
flash_attention_cuda:
.text.flash_attention_cuda:
[----:B------:R-:W0:Y:S02]  /*0000*/  LDC R1, c[0x0][0x37c] ;  /* 0x0000df00ff017b82 */ /* 0x000e240000000800 */
[----:B0-----:R-:W-:Y:S01]  /*0010*/  IADD3 R1, PT, PT, R1, -0x80, RZ ;  /* 0xffffff8001017810 */ /* 0x001fe20007ffe0ff */
[----:B------:R-:W0:Y:S01]  /*0020*/  LDCU UR4, c[0x0][0x3b0] ;  /* 0x00007600ff0477ac */ /* 0x000e220008000800 */
[----:B------:R-:W-:Y:S01]  /*0030*/  HFMA2 R0, -RZ, RZ, 0, 0 ;  /* 0x00000000ff007431 */ /* 0x000fe200000001ff */
[----:B------:R-:W-:Y:S01]  /*0040*/  CS2R R250, SRZ ;  /* 0x0000000000fa7805 */ /* 0x000fe2000001ff00 */
[----:B------:R-:W-:Y:S01]  /*0050*/  HFMA2 R32, -RZ, RZ, 0, 0 ;  /* 0x00000000ff207431 */ /* 0x000fe200000001ff */
[----:B------:R1:W-:Y:S01]  /*0060*/  STL [R1+0x2c], RZ ;  /* 0x00002cff01007387 */ /* 0x0003e20000100800 */
[----:B------:R-:W-:Y:S02]  /*0070*/  CS2R R248, SRZ ;  /* 0x0000000000f87805 */ /* 0x000fe4000001ff00 */
[----:B------:R-:W-:-:S02]  /*0080*/  CS2R R246, SRZ ;  /* 0x0000000000f67805 */ /* 0x000fc4000001ff00 */
[----:B------:R-:W-:Y:S01]  /*0090*/  CS2R R244, SRZ ;  /* 0x0000000000f47805 */ /* 0x000fe2000001ff00 */
[----:B------:R1:W-:Y:S01]  /*00a0*/  STL [R1+0x28], RZ ;  /* 0x000028ff01007387 */ /* 0x0003e20000100800 */
[----:B------:R-:W-:Y:S02]  /*00b0*/  CS2R R242, SRZ ;  /* 0x0000000000f27805 */ /* 0x000fe4000001ff00 */
[----:B------:R-:W-:Y:S02]  /*00c0*/  CS2R R240, SRZ ;  /* 0x0000000000f07805 */ /* 0x000fe4000001ff00 */
[----:B------:R-:W-:Y:S01]  /*00d0*/  CS2R R238, SRZ ;  /* 0x0000000000ee7805 */ /* 0x000fe2000001ff00 */
[----:B------:R1:W-:Y:S01]  /*00e0*/  STL [R1+0x24], RZ ;  /* 0x000024ff01007387 */ /* 0x0003e20000100800 */
[----:B------:R-:W-:Y:S02]  /*00f0*/  CS2R R236, SRZ ;  /* 0x0000000000ec7805 */ /* 0x000fe4000001ff00 */
[----:B------:R-:W-:-:S02]  /*0100*/  CS2R R234, SRZ ;  /* 0x0000000000ea7805 */ /* 0x000fc4000001ff00 */
[----:B------:R-:W-:Y:S01]  /*0110*/  CS2R R232, SRZ ;  /* 0x0000000000e87805 */ /* 0x000fe2000001ff00 */
[----:B------:R1:W-:Y:S01]  /*0120*/  STL [R1+0x20], RZ ;  /* 0x000020ff01007387 */ /* 0x0003e20000100800 */
[----:B------:R-:W-:Y:S01]  /*0130*/  CS2R R230, SRZ ;  /* 0x0000000000e67805 */ /* 0x000fe2000001ff00 */
[----:B0-----:R-:W-:Y:S01]  /*0140*/  UISETP.GE.AND UP0, UPT, UR4, 0x1, UPT ;  /* 0x000000010400788c */ /* 0x001fe2000bf06270 */
[----:B------:R-:W-:Y:S01]  /*0150*/  CS2R R228, SRZ ;  /* 0x0000000000e47805 */ /* 0x000fe2000001ff00 */
[----:B------:R1:W-:Y:S01]  /*0160*/  STL [R1+0x1c], RZ ;  /* 0x00001cff01007387 */ /* 0x0003e20000100800 */
[----:B------:R-:W-:Y:S02]  /*0170*/  CS2R R226, SRZ ;  /* 0x0000000000e27805 */ /* 0x000fe4000001ff00 */
[----:B------:R-:W-:Y:S02]  /*0180*/  CS2R R224, SRZ ;  /* 0x0000000000e07805 */ /* 0x000fe4000001ff00 */
[----:B------:R-:W-:Y:S01]  /*0190*/  CS2R R222, SRZ ;  /* 0x0000000000de7805 */ /* 0x000fe2000001ff00 */
[----:B------:R1:W-:Y:S01]  /*01a0*/  STL [R1+0x18], RZ ;  /* 0x000018ff01007387 */ /* 0x0003e20000100800 */
[----:B------:R-:W-:-:S02]  /*01b0*/  CS2R R220, SRZ ;  /* 0x0000000000dc7805 */ /* 0x000fc4000001ff00 */
[----:B------:R-:W-:Y:S02]  /*01c0*/  CS2R R218, SRZ ;  /* 0x0000000000da7805 */ /* 0x000fe4000001ff00 */
        /* <DEDUP_REMOVED lines=21> */
[----:B------:R1:W-:Y:S01]  /*0320*/  STL [R1], RZ ;  /* 0x000000ff01007387 */ /* 0x0003e20000100800 */
[----:B------:R-:W-:-:S02]  /*0330*/  CS2R R184, SRZ ;  /* 0x0000000000b87805 */ /* 0x000fc4000001ff00 */
[----:B------:R-:W-:Y:S02]  /*0340*/  CS2R R182, SRZ ;  /* 0x0000000000b67805 */ /* 0x000fe4000001ff00 */
[----:B------:R-:W-:Y:S02]  /*0350*/  CS2R R180, SRZ ;  /* 0x0000000000b47805 */ /* 0x000fe4000001ff00 */
[----:B------:R-:W-:Y:S02]  /*0360*/  CS2R R178, SRZ ;  /* 0x0000000000b27805 */ /* 0x000fe4000001ff00 */
[----:B------:R-:W-:Y:S02]  /*0370*/  CS2R R176, SRZ ;  /* 0x0000000000b07805 */ /* 0x000fe4000001ff00 */
[----:B------:R-:W-:Y:S02]  /*0380*/  CS2R R174, SRZ ;  /* 0x0000000000ae7805 */ /* 0x000fe4000001ff00 */
[----:B------:R-:W-:-:S02]  /*0390*/  MOV R172, RZ ;  /* 0x000000ff00ac7202 */ /* 0x000fc40000000f00 */
[----:B------:R-:W-:Y:S02]  /*03a0*/  CS2R R170, SRZ ;  /* 0x0000000000aa7805 */ /* 0x000fe4000001ff00 */
[----:B------:R-:W-:Y:S02]  /*03b0*/  CS2R R168, SRZ ;  /* 0x0000000000a87805 */ /* 0x000fe4000001ff00 */
[----:B------:R-:W-:Y:S02]  /*03c0*/  CS2R R166, SRZ ;  /* 0x0000000000a67805 */ /* 0x000fe4000001ff00 */
[----:B------:R-:W-:Y:S02]  /*03d0*/  CS2R R164, SRZ ;  /* 0x0000000000a47805 */ /* 0x000fe4000001ff00 */
[----:B------:R-:W-:Y:S02]  /*03e0*/  CS2R R34, SRZ ;  /* 0x0000000000227805 */ /* 0x000fe4000001ff00 */
[----:B------:R-:W-:-:S02]  /*03f0*/  CS2R R2, SRZ ;  /* 0x0000000000027805 */ /* 0x000fc4000001ff00 */
        /* <DEDUP_REMOVED lines=11> */
[----:B------:R-:W-:Y:S01]  /*04b0*/  CS2R R30, SRZ ;  /* 0x00000000001e7805 */ /* 0x000fe2000001ff00 */
[----:B------:R-:W0:Y:S01]  /*04c0*/  LDCU.64 UR8, c[0x0][0x358] ;  /* 0x00006b00ff0877ac */ /* 0x000e220008000a00 */
[----:B-1----:R-:W-:Y:S05]  /*04d0*/  BRA.U !UP0, `(.L_x_0) ;  /* 0x0000018d089c7547 */ /* 0x002fea000b800000 */
[----:B------:R-:W1:Y:S01]  /*04e0*/  LDCU UR4, c[0x0][0x364] ;  /* 0x00006c80ff0477ac */ /* 0x000e620008000800 */
[----:B------:R-:W-:Y:S01]  /*04f0*/  MOV R33, 0x520 ;  /* 0x0000052000217802 */ /* 0x000fe20000000f00 */
[----:B-1----:R-:W-:-:S12]  /*0500*/  ULOP3.LUT UR4, UR4, 0xffff, URZ, 0xc0, !UPT ;  /* 0x0000ffff04047892 */ /* 0x002fd8000f8ec0ff */
[----:B0-----:R-:W-:Y:S05]  /*0510*/  CALL.REL.NOINC `($__internal_0_$__cuda_sm20_div_u16) ;  /* 0x000001a000247944 */ /* 0x001fea0003c00000 */
[----:B------:R-:W-:Y:S01]  /*0520*/  IADD3 R0, PT, PT, R7, 0x1, RZ ;  /* 0x0000000107007810 */ /* 0x000fe20007ffe0ff */
[----:B------:R-:W-:Y:S03]  /*0530*/  STL [R1+0x38], RZ ;  /* 0x000038ff01007387 */ /* 0x000fe60000100800 */
[----:B------:R-:W-:Y:S02]  /*0540*/  LOP3.LUT R4, R0, 0xffff, RZ, 0xc0, !PT ;  /* 0x0000ffff00047812 */ /* 0x000fe400078ec0ff */
[----:B------:R-:W-:Y:S02]  /*0550*/  MOV R0, 0xff800000 ;  /* 0xff80000000007802 */ /* 0x000fe40000000f00 */
[C---:B------:R-:W-:Y:S02]  /*0560*/  LOP3.LUT R5, R4.reuse, 0x3, RZ, 0xc0, !PT ;  /* 0x0000000304057812 */ /* 0x040fe400078ec0ff */
[----:B------:R-:W-:Y:S01]  /*0570*/  LOP3.LUT R4, R4, 0xfc, RZ, 0xc0, !PT ;  /* 0x000000fc04047812 */ /* 0x000fe200078ec0ff */
[----:B------:R0:W-:Y:S04]  /*0580*/  STL [R1+0x30], R0 ;  /* 0x0000300001007387 */ /* 0x0001e80000100800 */
[----:B------:R1:W-:Y:S04]  /*0590*/  STL [R1+0x34], R4 ;  /* 0x0000340401007387 */ /* 0x0003e80000100800 */
[----:B------:R1:W-:Y:S01]  /*05a0*/  STL [R1+0x3c], R5 ;  /* 0x00003c0501007387 */ /* 0x0003e20000100800 */
[----:B0-----:R-:W-:-:S07]  /*05b0*/  HFMA2 R0, -RZ, RZ, 0, 0 ;  /* 0x00000000ff007431 */ /* 0x001fce00000001ff */
.L_x_24:
[----:B-1----:R-:W2:Y:S01]  /*05c0*/  LDL R5, [R1+0x38] ;  /* 0x0000380001057983 */ /* 0x002ea20000100800 */
[----:B------:R-:W0:Y:S01]  /*05d0*/  LDCU UR4, c[0x0][0x3ac] ;  /* 0x00007580ff0477ac */ /* 0x000e220008000800 */
[----:B------:R-:W1:Y:S01]  /*05e0*/  LDC R49, c[0x0][0x364] ;  /* 0x0000d900ff317b82 */ /* 0x000e620000000800 */
[----:B------:R-:W-:Y:S01]  /*05f0*/  BSSY.RECONVERGENT B0, `(.L_x_1) ;  /* 0x000015d000007945 */ /* 0x000fe20003800200 */
[----:B---3--:R-:W3:Y:S01]  /*0600*/  S2R R57, SR_CTAID.X ;  /* 0x0000000000397919 */ /* 0x008ee20000002500 */
[----:B------:R-:W3:Y:S01]  /*0610*/  S2R R4, SR_TID.X ;  /* 0x0000000000047919 */ /* 0x000ee20000002100 */
[----:B------:R-:W4:Y:S01]  /*0620*/  S2R R48, SR_TID.Y ;  /* 0x0000000000307919 */ /* 0x000f220000002200 */
[----:B---3--:R-:W-:Y:S02]  /*0630*/  LEA R50, R57, R4, 0x4 ;  /* 0x0000000439327211 */ /* 0x008fe400078e20ff */
[----:B------:R-:W-:Y:S02]  /*0640*/  SHF.L.U32 R52, R4, 0x7, RZ ;  /* 0x0000000704347819 */ /* 0x000fe400000006ff */
[----:B--2---:R-:W-:-:S04]  /*0650*/  ISETP.NE.AND P0, PT, R5, RZ, PT ;  /* 0x000000ff0500720c */ /* 0x004fc80003f05270 */
[----:B0-----:R-:W-:-:S13]  /*0660*/  ISETP.GE.OR P0, PT, R50, UR4, P0 ;  /* 0x0000000432007c0c */ /* 0x001fda0008706670 */
[----:B-1--4-:R-:W-:Y:S05]  /*0670*/  @P0 BRA `(.L_x_2) ;  /* 0x0000001400500947 */ /* 0x012fea0003800000 */
[----:B------:R-:W0:Y:S01]  /*0680*/  S2R R5, SR_TID.X ;  /* 0x0000000000057919 */ /* 0x000e220000002100 */
[----:B------:R-:W1:Y:S01]  /*0690*/  S2UR UR5, SR_CgaCtaId ;  /* 0x00000000000579c3 */ /* 0x000e620000008800 */
[----:B------:R-:W-:Y:S01]  /*06a0*/  ISETP.GT.U32.AND P0, PT, R49, 0x2a, PT ;  /* 0x0000002a3100780c */ /* 0x000fe20003f04070 */
[----:B------:R-:W-:Y:S01]  /*06b0*/  UMOV UR4, 0x400 ;  /* 0x0000040000047882 */ /* 0x000fe20000000000 */
[----:B------:R-:W-:Y:S01]  /*06c0*/  MOV R51, RZ ;  /* 0x000000ff00337202 */ /* 0x000fe20000000f00 */
[----:B-1----:R-:W-:-:S06]  /*06d0*/  ULEA UR4, UR5, UR4, 0x18 ;  /* 0x0000000405047291 */ /* 0x002fcc000f8ec0ff */
[----:B0-----:R-:W-:-:S04]  /*06e0*/  LEA R33, R5, UR4, 0x9 ;  /* 0x0000000405217c11 */ /* 0x001fc8000f8e48ff */
[----:B------:R-:W-:Y:S05]  /*06f0*/  @P0 BRA `(.L_x_3) ;  /* 0x0000001000980947 */ /* 0x000fea0003800000 */
[----:B------:R-:W2:Y:S01]  /*0700*/  LDL R6, [R1+0x34] ;  /* 0x0000340001067983 */ /* 0x000ea20000100800 */
[----:B------:R-:W-:Y:S01]  /*0710*/  SHF.L.U32 R57, R57, 0xb, RZ ;  /* 0x0000000b39397819 */ /* 0x000fe200000006ff */
[----:B------:R-:W-:Y:S01]  /*0720*/  HFMA2 R51, -RZ, RZ, 0, 0 ;  /* 0x00000000ff337431 */ /* 0x000fe200000001ff */
[C---:B------:R-:W-:Y:S01]  /*0730*/  IADD3 R47, PT, PT, R48.reuse, R49, RZ ;  /* 0x00000031302f7210 */ /* 0x040fe20007ffe0ff */
[C---:B------:R-:W-:Y:S01]  /*0740*/  IMAD R42, R49.reuse, 0x3, R48 ;  /* 0x00000003312a7824 */ /* 0x040fe200078e0230 */
[----:B------:R-:W-:Y:S02]  /*0750*/  LOP3.LUT R56, R48, R57, RZ, 0xfc, !PT ;  /* 0x0000003930387212 */ /* 0x000fe400078efcff */
[----:B------:R-:W-:Y:S02]  /*0760*/  LEA R40, R49, R48, 0x1 ;  /* 0x0000003031287211 */ /* 0x000fe400078e08ff */
[----:B------:R-:W-:Y:S02]  /*0770*/  LEA R56, R5, R56, 0x7 ;  /* 0x0000003805387211 */ /* 0x000fe400078e38ff */
[----:B------:R-:W-:-:S02]  /*0780*/  MOV R60, R48 ;  /* 0x00000030003c7202 */ /* 0x000fc40000000f00 */
[----:B------:R-:W-:Y:S01]  /*0790*/  MOV R54, R33 ;  /* 0x0000002100367202 */ /* 0x000fe20000000f00 */
[C---:B------:R-:W-:Y:S01]  /*07a0*/  IMAD R55, R49.reuse, 0x3, R56 ;  /* 0x0000000331377824 */ /* 0x040fe200078e0238 */
[-C--:B------:R-:W-:Y:S02]  /*07b0*/  IADD3 R57, PT, PT, R52, R47.reuse, R57 ;  /* 0x0000002f34397210 */ /* 0x080fe40007ffe039 */
[----:B------:R-:W-:Y:S02]  /*07c0*/  MOV R62, R47 ;  /* 0x0000002f003e7202 */ /* 0x000fe40000000f00 */
[----:B------:R-:W-:Y:S02]  /*07d0*/  LEA R53, R49, R56, 0x1 ;  /* 0x0000003831357211 */ /* 0x000fe400078e08ff */
[C---:B--2---:R-:W-:Y:S02]  /*07e0*/  IADD3 R4, PT, PT, -R6.reuse, RZ, RZ ;  /* 0x000000ff06047210 */ /* 0x044fe40007ffe1ff */
[----:B------:R-:W-:-:S02]  /*07f0*/  IADD3 R46, PT, PT, -R6, RZ, RZ ;  /* 0x000000ff062e7210 */ /* 0x000fc40007ffe1ff */
[----:B------:R-:W-:-:S13]  /*0800*/  ISETP.GE.AND P0, PT, R4, RZ, PT ;  /* 0x000000ff0400720c */ /* 0x000fda0003f06270 */
[----:B------:R-:W-:Y:S05]  /*0810*/  @P0 BRA `(.L_x_4) ;  /* 0x0000000c00b00947 */ /* 0x000fea0003800000 */
[----:B------:R-:W-:Y:S02]  /*0820*/  IADD3 R4, PT, PT, -R46, RZ, RZ ;  /* 0x000000ff2e047210 */ /* 0x000fe40007ffe1ff */
[----:B------:R-:W-:Y:S02]  /*0830*/  PLOP3.LUT P0, PT, PT, PT, PT, 0x80, 0x8 ;  /* 0x000000000008781c */ /* 0x000fe40003f0f070 */
[----:B------:R-:W-:-:S13]  /*0840*/  ISETP.GT.AND P1, PT, R4, 0xc, PT ;  /* 0x0000000c0400780c */ /* 0x000fda0003f24270 */
[----:B------:R-:W-:Y:S05]  /*0850*/  @!P1 BRA `(.L_x_5) ;  /* 0x00000008005c9947 */ /* 0x000fea0003800000 */
[----:B------:R-:W-:Y:S02]  /*0860*/  PLOP3.LUT P0, PT, PT, PT, PT, 0x8, 0x80 ;  /* 0x000000000080781c */ /* 0x000fe40003f0e170 */
[C---:B------:R-:W-:Y:S02]  /*0870*/  SHF.L.U32 R58, R48.reuse, 0x2, RZ ;  /* 0x00000002303a7819 */ /* 0x040fe400000006ff */
[----:B------:R-:W-:-:S09]  /*0880*/  SHF.L.U32 R44, R48, 0x2, RZ ;  /* 0x00000002302c7819 */ /* 0x000fd200000006ff */
.L_x_6:
[----:B------:R-:W-:Y:S02]  /*0890*/  ISETP.GT.U32.AND P2, PT, R60, 0x7f, PT ;  /* 0x0000007f3c00780c */ /* 0x000fe40003f44070 */
[----:B------:R-:W-:Y:S02]  /*08a0*/  ISETP.GT.U32.AND P3, PT, R62, 0x7f, PT ;  /* 0x0000007f3e00780c */ /* 0x000fe40003f64070 */
[----:B------:R-:W-:Y:S02]  /*08b0*/  ISETP.GT.U32.AND P4, PT, R40, 0x7f, PT ;  /* 0x0000007f2800780c */ /* 0x000fe40003f84070 */
[----:B------:R-:W-:-:S07]  /*08c0*/  ISETP.GT.U32.AND P1, PT, R42, 0x7f, PT ;  /* 0x0000007f2a00780c */ /* 0x000fce0003f24070 */
[----:B------:R-:W0:Y:S08]  /*08d0*/  @!P2 LDC.64 R4, c[0x0][0x390] ;  /* 0x0000e400ff04ab82 */ /* 0x000e300000000a00 */
[----:B------:R-:W1:Y:S08]  /*08e0*/  @!P3 LDC.64 R38, c[0x0][0x390] ;  /* 0x0000e400ff26bb82 */ /* 0x000e700000000a00 */
[----:B------:R-:W2:Y:S08]  /*08f0*/  @!P4 LDC.64 R36, c[0x0][0x390] ;  /* 0x0000e400ff24cb82 */ /* 0x000eb00000000a00 */
[----:B------:R-:W3:Y:S01]  /*0900*/  @!P1 LDC.64 R6, c[0x0][0x390] ;  /* 0x0000e400ff069b82 */ /* 0x000ee20000000a00 */
[----:B0-----:R-:W-:-:S06]  /*0910*/  @!P2 IMAD.WIDE R4, R56, 0x4, R4 ;  /* 0x000000043804a825 */ /* 0x001fcc00078e0204 */
[----:B------:R0:W4:Y:S01]  /*0920*/  @!P2 LDG.E R4, desc[UR8][R4.64] ;  /* 0x000000080404a981 */ /* 0x000122000c1e1900 */
[----:B-1----:R-:W-:-:S06]  /*0930*/  @!P3 IMAD.WIDE R38, R57, 0x4, R38 ;  /* 0x000000043926b825 */ /* 0x002fcc00078e0226 */
[----:B------:R-:W5:Y:S01]  /*0940*/  @!P3 LDG.E R38, desc[UR8][R38.64] ;  /* 0x000000082626b981 */ /* 0x000f62000c1e1900 */
[----:B--2---:R-:W-:-:S06]  /*0950*/  @!P4 IMAD.WIDE R36, R53, 0x4, R36 ;  /* 0x000000043524c825 */ /* 0x004fcc00078e0224 */
[----:B------:R-:W2:Y:S01]  /*0960*/  @!P4 LDG.E R36, desc[UR8][R36.64] ;  /* 0x000000082424c981 */ /* 0x000ea2000c1e1900 */
[----:B---3--:R-:W-:-:S05]  /*0970*/  @!P1 IMAD.WIDE R6, R55, 0x4, R6 ;  /* 0x0000000437069825 */ /* 0x008fca00078e0206 */
[----:B------:R1:W3:Y:S01]  /*0980*/  @!P1 LDG.E R61, desc[UR8][R6.64] ;  /* 0x00000008063d9981 */ /* 0x0002e2000c1e1900 */
[C---:B------:R-:W-:Y:S01]  /*0990*/  @!P4 LEA R41, R49.reuse, R58, 0x3 ;  /* 0x0000003a3129c211 */ /* 0x040fe200078e18ff */
[C---:B0-----:R-:W-:Y:S01]  /*09a0*/  @!P1 IMAD R5, R49.reuse, 0xc, R58 ;  /* 0x0000000c31059824 */ /* 0x041fe200078e023a */
[----:B------:R-:W-:Y:S02]  /*09b0*/  LEA R66, R49, R60, 0x2 ;  /* 0x0000003c31427211 */ /* 0x000fe400078e10ff */
[-C--:B------:R-:W-:Y:S02]  /*09c0*/  @!P2 IADD3 R43, PT, PT, R58, R54.reuse, RZ ;  /* 0x000000363a2ba210 */ /* 0x080fe40007ffe0ff */
[----:B------:R-:W-:Y:S02]  /*09d0*/  @!P3 LEA R45, R47, R54, 0x2 ;  /* 0x000000362f2db211 */ /* 0x000fe400078e10ff */
[----:B------:R-:W-:Y:S02]  /*09e0*/  LEA R60, R49, R62, 0x2 ;  /* 0x0000003e313c7211 */ /* 0x000fe400078e10ff */
[----:B------:R-:W-:-:S02]  /*09f0*/  @!P4 IADD3 R59, PT, PT, R41, R54, RZ ;  /* 0x00000036293bc210 */ /* 0x000fc40007ffe0ff */
[C---:B------:R-:W-:Y:S02]  /*0a00*/  LEA R62, R49.reuse, R40, 0x2 ;  /* 0x00000028313e7211 */ /* 0x040fe400078e10ff */
[----:B------:R-:W-:Y:S02]  /*0a10*/  ISETP.GT.U32.AND P5, PT, R66, 0x7f, PT ;  /* 0x0000007f4200780c */ /* 0x000fe40003fa4070 */
[C---:B------:R-:W-:Y:S02]  /*0a20*/  LEA R64, R49.reuse, R42, 0x2 ;  /* 0x0000002a31407211 */ /* 0x040fe400078e10ff */
[----:B------:R-:W-:Y:S02]  /*0a30*/  ISETP.GT.U32.AND P6, PT, R60, 0x7f, PT ;  /* 0x0000007f3c00780c */ /* 0x000fe40003fc4070 */
[----:B------:R-:W-:Y:S02]  /*0a40*/  LEA R66, R49, R66, 0x2 ;  /* 0x0000004231427211 */ /* 0x000fe400078e10ff */
[----:B------:R-:W-:-:S02]  /*0a50*/  @!P1 IADD3 R58, PT, PT, R5, R54, RZ ;  /* 0x00000036053a9210 */ /* 0x000fc40007ffe0ff */
[----:B------:R-:W-:-:S03]  /*0a60*/  LEA R60, R49, R60, 0x2 ;  /* 0x0000003c313c7211 */ /* 0x000fc600078e10ff */
[----:B------:R-:W0:Y:S01]  /*0a70*/  @!P5 LDC.64 R40, c[0x0][0x390] ;  /* 0x0000e400ff28db82 */ /* 0x000e220000000a00 */
[C---:B------:R-:W-:Y:S02]  /*0a80*/  LEA R56, R49.reuse, R56, 0x2 ;  /* 0x0000003831387211 */ /* 0x040fe400078e10ff */
[C---:B------:R-:W-:Y:S02]  /*0a90*/  LEA R57, R49.reuse, R57, 0x2 ;  /* 0x0000003931397211 */ /* 0x040fe400078e10ff */
[C---:B------:R-:W-:Y:S02]  /*0aa0*/  LEA R53, R49.reuse, R53, 0x2 ;  /* 0x0000003531357211 */ /* 0x040fe400078e10ff */
[----:B------:R-:W-:Y:S01]  /*0ab0*/  LEA R55, R49, R55, 0x2 ;  /* 0x0000003731377211 */ /* 0x000fe200078e10ff */
[----:B0-----:R-:W-:-:S06]  /*0ac0*/  @!P5 IMAD.WIDE R40, R56, 0x4, R40 ;  /* 0x000000043828d825 */ /* 0x001fcc00078e0228 */
[----:B------:R0:W3:Y:S04]  /*0ad0*/  @!P5 LDG.E R40, desc[UR8][R40.64] ;  /* 0x000000082828d981 */ /* 0x0000e8000c1e1900 */
[----:B----4-:R4:W-:Y:S01]  /*0ae0*/  @!P2 STS [R43], R4 ;  /* 0x000000042b00a388 */ /* 0x0109e20000000800 */
[----:B------:R-:W-:-:S03]  /*0af0*/  ISETP.GT.U32.AND P2, PT, R62, 0x7f, PT ;  /* 0x0000007f3e00780c */ /* 0x000fc60003f44070 */
[----:B-----5:R5:W-:Y:S01]  /*0b00*/  @!P3 STS [R45], R38 ;  /* 0x000000262d00b388 */ /* 0x020be20000000800 */
[----:B------:R-:W-:Y:S01]  /*0b10*/  ISETP.GT.U32.AND P3, PT, R66, 0x7f, PT ;  /* 0x0000007f4200780c */ /* 0x000fe20003f64070 */
[----:B----4-:R-:W4:Y:S02]  /*0b20*/  @!P6 LDC.64 R4, c[0x0][0x390] ;  /* 0x0000e400ff04eb82 */ /* 0x010f240000000a00 */
[----:B--2---:R2:W-:Y:S01]  /*0b30*/  @!P4 STS [R59], R36 ;  /* 0x000000243b00c388 */ /* 0x0045e20000000800 */
[----:B------:R-:W-:-:S05]  /*0b40*/  ISETP.GT.U32.AND P4, PT, R64, 0x7f, PT ;  /* 0x0000007f4000780c */ /* 0x000fca0003f84070 */
[----:B-1----:R-:W1:Y:S01]  /*0b50*/  @!P2 LDC.64 R6, c[0x0][0x390] ;  /* 0x0000e400ff06ab82 */ /* 0x002e620000000a00 */
[----:B---3--:R3:W-:Y:S01]  /*0b60*/  @!P1 STS [R58], R61 ;  /* 0x0000003d3a009388 */ /* 0x0087e20000000800 */
[----:B------:R-:W-:-:S06]  /*0b70*/  ISETP.GT.U32.AND P1, PT, R60, 0x7f, PT ;  /* 0x0000007f3c00780c */ /* 0x000fcc0003f24070 */
[----:B-----5:R-:W5:Y:S08]  /*0b80*/  @!P3 LDC.64 R38, c[0x0][0x390] ;  /* 0x0000e400ff26bb82 */ /* 0x020f700000000a00 */
[----:B--2---:R-:W2:Y:S08]  /*0b90*/  @!P4 LDC.64 R36, c[0x0][0x390] ;  /* 0x0000e400ff24cb82 */ /* 0x004eb00000000a00 */
[----:B------:R-:W0:Y:S01]  /*0ba0*/  @!P1 LDC.64 R42, c[0x0][0x390] ;  /* 0x0000e400ff2a9b82 */ /* 0x000e220000000a00 */
[----:B------:R-:W-:Y:S01]  /*0bb0*/  LEA R59, R49, R56, 0x2 ;  /* 0x00000038313b7211 */ /* 0x000fe200078e10ff */
[----:B----4-:R-:W-:Y:S01]  /*0bc0*/  @!P6 IMAD.WIDE R4, R57, 0x4, R4 ;  /* 0x000000043904e825 */ /* 0x010fe200078e0204 */
[----:B------:R-:W-:-:S03]  /*0bd0*/  LEA R57, R49, R57, 0x2 ;  /* 0x0000003931397211 */ /* 0x000fc600078e10ff */
[----:B-1----:R-:W-:Y:S02]  /*0be0*/  @!P2 IMAD.WIDE R6, R53, 0x4, R6 ;  /* 0x000000043506a825 */ /* 0x002fe400078e0206 */
[----:B------:R1:W4:Y:S02]  /*0bf0*/  @!P6 LDG.E R4, desc[UR8][R4.64] ;  /* 0x000000080404e981 */ /* 0x000324000c1e1900 */
[----:B-----5:R-:W-:Y:S02]  /*0c00*/  @!P3 IMAD.WIDE R38, R59, 0x4, R38 ;  /* 0x000000043b26b825 */ /* 0x020fe400078e0226 */
[----:B------:R5:W4:Y:S02]  /*0c10*/  @!P2 LDG.E R6, desc[UR8][R6.64] ;  /* 0x000000080606a981 */ /* 0x000b24000c1e1900 */
[----:B--2---:R-:W-:Y:S02]  /*0c20*/  @!P4 IMAD.WIDE R36, R55, 0x4, R36 ;  /* 0x000000043724c825 */ /* 0x004fe400078e0224 */
[----:B------:R-:W2:Y:S04]  /*0c30*/  @!P3 LDG.E R38, desc[UR8][R38.64] ;  /* 0x000000082626b981 */ /* 0x000ea8000c1e1900 */
[----:B------:R5:W2:Y:S01]  /*0c40*/  @!P4 LDG.E R36, desc[UR8][R36.64] ;  /* 0x000000082424c981 */ /* 0x000aa2000c1e1900 */
[----:B0-----:R-:W-:-:S05]  /*0c50*/  @!P1 IMAD.WIDE R42, R57, 0x4, R42 ;  /* 0x00000004392a9825 */ /* 0x001fca00078e022a */
[----:B------:R0:W2:Y:S01]  /*0c60*/  @!P1 LDG.E R45, desc[UR8][R42.64] ;  /* 0x000000082a2d9981 */ /* 0x0000a2000c1e1900 */
[----:B---3--:R-:W-:Y:S02]  /*0c70*/  MOV R58, R44 ;  /* 0x0000002c003a7202 */ /* 0x008fe40000000f00 */
[C---:B------:R-:W-:Y:S02]  /*0c80*/  LEA R54, R49.reuse, R54, 0x4 ;  /* 0x0000003631367211 */ /* 0x040fe400078e20ff */
[C---:B------:R-:W-:Y:S01]  /*0c90*/  @!P2 LEA R41, R49.reuse, R58, 0x3 ;  /* 0x0000003a3129a211 */ /* 0x040fe200078e18ff */
[----:B------:R-:W-:Y:S01]  /*0ca0*/  @!P4 IMAD R61, R49, 0xc, R58 ;  /* 0x0000000c313dc824 */ /* 0x000fe200078e023a */
[-C--:B-1----:R-:W-:Y:S02]  /*0cb0*/  @!P5 IADD3 R5, PT, PT, R58, R54.reuse, RZ ;  /* 0x000000363a05d210 */ /* 0x082fe40007ffe0ff */
[-C--:B-----5:R-:W-:Y:S02]  /*0cc0*/  @!P6 LEA R7, R47, R54.reuse, 0x2 ;  /* 0x000000362f07e211 */ /* 0x0a0fe400078e10ff */
[----:B------:R-:W-:-:S02]  /*0cd0*/  LEA R56, R49, R54, 0x4 ;  /* 0x0000003631387211 */ /* 0x000fc400078e20ff */
[----:B------:R-:W-:Y:S02]  /*0ce0*/  LEA R62, R49, R62, 0x2 ;  /* 0x0000003e313e7211 */ /* 0x000fe400078e10ff */
[----:B------:R-:W-:Y:S02]  /*0cf0*/  @!P2 IADD3 R37, PT, PT, R41, R54, RZ ;  /* 0x000000362925a210 */ /* 0x000fe40007ffe0ff */
[----:B------:R-:W-:Y:S01]  /*0d00*/  LEA R64, R49, R64, 0x2 ;  /* 0x0000004031407211 */ /* 0x000fe200078e10ff */
[----:B------:R-:W-:Y:S01]  /*0d10*/  @!P5 STS [R5], R40 ;  /* 0x000000280500d388 */ /* 0x000fe20000000800 */
[----:B------:R-:W-:Y:S02]  /*0d20*/  @!P4 IADD3 R39, PT, PT, R61, R54, RZ ;  /* 0x000000363d27c210 */ /* 0x000fe40007ffe0ff */
[----:B------:R-:W-:Y:S02]  /*0d30*/  @!P3 IADD3 R41, PT, PT, R58, R56, RZ ;  /* 0x000000383a29b210 */ /* 0x000fe40007ffe0ff */
[----:B------:R-:W-:-:S02]  /*0d40*/  ISETP.GT.U32.AND P5, PT, R62, 0x7f, PT ;  /* 0x0000007f3e00780c */ /* 0x000fc40003fa4070 */
[C---:B------:R-:W-:Y:S02]  /*0d50*/  LEA R72, R49.reuse, R66, 0x2 ;  /* 0x0000004231487211 */ /* 0x040fe400078e10ff */
[----:B------:R-:W-:Y:S02]  /*0d60*/  LEA R66, R49, R60, 0x2 ;  /* 0x0000003c31427211 */ /* 0x000fe400078e10ff */
[----:B------:R-:W-:Y:S02]  /*0d70*/  @!P1 LEA R54, R47, R56, 0x2 ;  /* 0x000000382f369211 */ /* 0x000fe400078e10ff */
[C---:B------:R-:W-:Y:S02]  /*0d80*/  LEA R68, R49.reuse, R62, 0x2 ;  /* 0x0000003e31447211 */ /* 0x040fe400078e10ff */
[----:B------:R-:W-:-:S03]  /*0d90*/  LEA R70, R49, R64, 0x2 ;  /* 0x0000004031467211 */ /* 0x000fc600078e10ff */
[----:B0-----:R-:W0:Y:S01]  /*0da0*/  @!P5 LDC.64 R42, c[0x0][0x390] ;  /* 0x0000e400ff2adb82 */ /* 0x001e220000000a00 */
[C---:B------:R-:W-:Y:S02]  /*0db0*/  LEA R53, R49.reuse, R53, 0x2 ;  /* 0x0000003531357211 */ /* 0x040fe400078e10ff */
[C---:B------:R-:W-:Y:S02]  /*0dc0*/  LEA R55, R49.reuse, R55, 0x2 ;  /* 0x0000003731377211 */ /* 0x040fe400078e10ff */
[C---:B------:R-:W-:Y:S02]  /*0dd0*/  LEA R59, R49.reuse, R59, 0x2 ;  /* 0x0000003b313b7211 */ /* 0x040fe400078e10ff */
[----:B------:R-:W-:Y:S01]  /*0de0*/  LEA R57, R49, R57, 0x2 ;  /* 0x0000003931397211 */ /* 0x000fe200078e10ff */
[----:B0-----:R-:W-:Y:S01]  /*0df0*/  @!P5 IMAD.WIDE R42, R53, 0x4, R42 ;  /* 0x00000004352ad825 */ /* 0x001fe200078e022a */
[----:B------:R-:W-:-:S05]  /*0e00*/  LEA R53, R49, R53, 0x2 ;  /* 0x0000003531357211 */ /* 0x000fca00078e10ff */
[----:B------:R-:W3:Y:S04]  /*0e10*/  @!P5 LDG.E R42, desc[UR8][R42.64] ;  /* 0x000000082a2ad981 */ /* 0x000ee8000c1e1900 */
[----:B----4-:R0:W-:Y:S01]  /*0e20*/  @!P6 STS [R7], R4 ;  /* 0x000000040700e388 */ /* 0x0101e20000000800 */
[----:B------:R-:W-:-:S03]  /*0e30*/  ISETP.GT.U32.AND P6, PT, R64, 0x7f, PT ;  /* 0x0000007f4000780c */ /* 0x000fc60003fc4070 */
[----:B------:R1:W-:Y:S01]  /*0e40*/  @!P2 STS [R37], R6 ;  /* 0x000000062500a388 */ /* 0x0003e20000000800 */
[----:B------:R-:W-:-:S03]  /*0e50*/  ISETP.GT.U32.AND P2, PT, R68, 0x7f, PT ;  /* 0x0000007f4400780c */ /* 0x000fc60003f44070 */
[----:B--2---:R2:W-:Y:S01]  /*0e60*/  @!P4 STS [R39], R36 ;  /* 0x000000242700c388 */ /* 0x0045e20000000800 */
[----:B------:R-:W-:-:S05]  /*0e70*/  ISETP.GT.U32.AND P4, PT, R72, 0x7f, PT ;  /* 0x0000007f4800780c */ /* 0x000fca0003f84070 */
[----:B0-----:R-:W0:Y:S01]  /*0e80*/  @!P6 LDC.64 R4, c[0x0][0x390] ;  /* 0x0000e400ff04eb82 */ /* 0x001e220000000a00 */
[----:B------:R4:W-:Y:S01]  /*0e90*/  @!P3 STS [R41], R38 ;  /* 0x000000262900b388 */ /* 0x0009e20000000800 */
[----:B------:R-:W-:-:S03]  /*0ea0*/  ISETP.GT.U32.AND P3, PT, R66, 0x7f, PT ;  /* 0x0000007f4200780c */ /* 0x000fc60003f64070 */
[----:B------:R5:W-:Y:S01]  /*0eb0*/  @!P1 STS [R54], R45 ;  /* 0x0000002d36009388 */ /* 0x000be20000000800 */
[----:B------:R-:W-:Y:S02]  /*0ec0*/  ISETP.GT.U32.AND P1, PT, R70, 0x7f, PT ;  /* 0x0000007f4600780c */ /* 0x000fe40003f24070 */
[----:B-1----:R-:W1:Y:S08]  /*0ed0*/  @!P4 LDC.64 R6, c[0x0][0x390] ;  /* 0x0000e400ff06cb82 */ /* 0x002e700000000a00 */
[----:B--2---:R-:W2:Y:S08]  /*0ee0*/  @!P3 LDC.64 R36, c[0x0][0x390] ;  /* 0x0000e400ff24bb82 */ /* 0x004eb00000000a00 */
[----:B----4-:R-:W4:Y:S08]  /*0ef0*/  @!P2 LDC.64 R38, c[0x0][0x390] ;  /* 0x0000e400ff26ab82 */ /* 0x010f300000000a00 */
[----:B------:R-:W5:Y:S01]  /*0f00*/  @!P1 LDC.64 R40, c[0x0][0x390] ;  /* 0x0000e400ff289b82 */ /* 0x000f620000000a00 */
[----:B0-----:R-:W-:Y:S01]  /*0f10*/  @!P6 IMAD.WIDE R4, R55, 0x4, R4 ;  /* 0x000000043704e825 */ /* 0x001fe200078e0204 */
[----:B------:R-:W-:-:S03]  /*0f20*/  LEA R55, R49, R55, 0x2 ;  /* 0x0000003731377211 */ /* 0x000fc600078e10ff */
[----:B-1----:R-:W-:Y:S02]  /*0f30*/  @!P4 IMAD.WIDE R6, R59, 0x4, R6 ;  /* 0x000000043b06c825 */ /* 0x002fe400078e0206 */
[----:B------:R0:W3:Y:S02]  /*0f40*/  @!P6 LDG.E R4, desc[UR8][R4.64] ;  /* 0x000000080404e981 */ /* 0x0000e4000c1e1900 */
[----:B--2---:R-:W-:Y:S02]  /*0f50*/  @!P3 IMAD.WIDE R36, R57, 0x4, R36 ;  /* 0x000000043924b825 */ /* 0x004fe400078e0224 */
[----:B------:R1:W2:Y:S04]  /*0f60*/  @!P4 LDG.E R6, desc[UR8][R6.64] ;  /* 0x000000080606c981 */ /* 0x0002a8000c1e1900 */
[----:B------:R1:W2:Y:S01]  /*0f70*/  @!P3 LDG.E R36, desc[UR8][R36.64] ;  /* 0x000000082424b981 */ /* 0x0002a2000c1e1900 */
[----:B----4-:R-:W-:-:S06]  /*0f80*/  @!P2 IMAD.WIDE R38, R53, 0x4, R38 ;  /* 0x000000043526a825 */ /* 0x010fcc00078e0226 */
[----:B------:R4:W2:Y:S01]  /*0f90*/  @!P2 LDG.E R38, desc[UR8][R38.64] ;  /* 0x000000082626a981 */ /* 0x0008a2000c1e1900 */
[----:B-----5:R-:W-:-:S06]  /*0fa0*/  @!P1 IMAD.WIDE R40, R55, 0x4, R40 ;  /* 0x0000000437289825 */ /* 0x020fcc00078e0228 */
[----:B------:R5:W2:Y:S01]  /*0fb0*/  @!P1 LDG.E R41, desc[UR8][R40.64] ;  /* 0x0000000828299981 */ /* 0x000aa2000c1e1900 */
[C---:B0-----:R-:W-:Y:S01]  /*0fc0*/  @!P5 LEA R5, R49.reuse, R58, 0x3 ;  /* 0x0000003a3105d211 */ /* 0x041fe200078e18ff */
[C-C-:B------:R-:W-:Y:S01]  /*0fd0*/  @!P6 IMAD R43, R49.reuse, 0xc, R58.reuse ;  /* 0x0000000c312be824 */ /* 0x140fe200078e023a */
[CC--:B------:R-:W-:Y:S01]  /*0fe0*/  LEA R54, R49.reuse, R56.reuse, 0x4 ;  /* 0x0000003831367211 */ /* 0x0c0fe200078e20ff */
[----:B------:R-:W-:Y:S01]  /*0ff0*/  @!P1 IMAD R61, R49, 0xc, R58 ;  /* 0x0000000c313d9824 */ /* 0x000fe200078e023a */
[----:B------:R-:W-:Y:S02]  /*1000*/  @!P5 IADD3 R5, PT, PT, R5, R56, RZ ;  /* 0x000000380505d210 */ /* 0x000fe40007ffe0ff */
[----:B------:R-:W-:Y:S02]  /*1010*/  @!P2 LEA R45, R49, R58, 0x3 ;  /* 0x0000003a312da211 */ /* 0x000fe400078e18ff */
[----:B------:R-:W-:Y:S02]  /*1020*/  @!P6 IADD3 R43, PT, PT, R43, R56, RZ ;  /* 0x000000382b2be210 */ /* 0x000fe40007ffe0ff */
[----:B-1----:R-:W-:-:S02]  /*1030*/  @!P4 IADD3 R7, PT, PT, R58, R54, RZ ;  /* 0x000000363a07c210 */ /* 0x002fc40007ffe0ff */
[-C--:B------:R-:W-:Y:S01]  /*1040*/  @!P3 LEA R37, R47, R54.reuse, 0x2 ;  /* 0x000000362f25b211 */ /* 0x080fe200078e10ff */
[----:B---3--:R0:W-:Y:S01]  /*1050*/  @!P5 STS [R5], R42 ;  /* 0x0000002a0500d388 */ /* 0x0081e20000000800 */
[-C--:B----4-:R-:W-:Y:S02]  /*1060*/  @!P2 IADD3 R39, PT, PT, R45, R54.reuse, RZ ;  /* 0x000000362d27a210 */ /* 0x090fe40007ffe0ff */
[----:B------:R-:W-:Y:S02]  /*1070*/  @!P1 IADD3 R64, PT, PT, R61, R54, RZ ;  /* 0x000000363d409210 */ /* 0x000fe40007ffe0ff */
[----:B------:R-:W-:Y:S02]  /*1080*/  IADD3 R46, PT, PT, R46, 0x10, RZ ;  /* 0x000000102e2e7810 */ /* 0x000fe40007ffe0ff */
[----:B-----5:R-:W-:-:S04]  /*1090*/  LEA R40, R49, R51, 0x2 ;  /* 0x0000003331287211 */ /* 0x020fc800078e10ff */
[----:B------:R-:W-:-:S04]  /*10a0*/  LEA R40, R49, R40, 0x2 ;  /* 0x0000002831287211 */ /* 0x000fc800078e10ff */
[C---:B------:R-:W-:Y:S02]  /*10b0*/  LEA R40, R49.reuse, R40, 0x2 ;  /* 0x0000002831287211 */ /* 0x040fe400078e10ff */
[C---:B------:R-:W-:Y:S02]  /*10c0*/  LEA R60, R49.reuse, R72, 0x2 ;  /* 0x00000048313c7211 */ /* 0x040fe400078e10ff */
[C---:B------:R-:W-:Y:S02]  /*10d0*/  LEA R51, R49.reuse, R40, 0x2 ;  /* 0x0000002831337211 */ /* 0x040fe400078e10ff */
[C---:B------:R-:W-:Y:S02]  /*10e0*/  LEA R62, R49.reuse, R66, 0x2 ;  /* 0x00000042313e7211 */ /* 0x040fe400078e10ff */
[C---:B------:R-:W-:Y:S02]  /*10f0*/  LEA R40, R49.reuse, R68, 0x2 ;  /* 0x0000004431287211 */ /* 0x040fe400078e10ff */
[----:B0-----:R-:W-:-:S02]  /*1100*/  LEA R42, R49, R70, 0x2 ;  /* 0x00000046312a7211 */ /* 0x001fc400078e10ff */
[C---:B------:R-:W-:Y:S02]  /*1110*/  LEA R54, R49.reuse, R54, 0x4 ;  /* 0x0000003631367211 */ /* 0x040fe400078e20ff */
[C---:B------:R-:W-:Y:S02]  /*1120*/  LEA R56, R49.reuse, R59, 0x2 ;  /* 0x0000003b31387211 */ /* 0x040fe400078e10ff */
[C---:B------:R-:W-:Y:S02]  /*1130*/  LEA R57, R49.reuse, R57, 0x2 ;  /* 0x0000003931397211 */ /* 0x040fe400078e10ff */
[C---:B------:R-:W-:Y:S02]  /*1140*/  LEA R53, R49.reuse, R53, 0x2 ;  /* 0x0000003531357211 */ /* 0x040fe400078e10ff */
[----:B------:R-:W-:Y:S01]  /*1150*/  LEA R55, R49, R55, 0x2 ;  /* 0x0000003731377211 */ /* 0x000fe200078e10ff */
[----:B------:R0:W-:Y:S04]  /*1160*/  @!P6 STS [R43], R4 ;  /* 0x000000042b00e388 */ /* 0x0001e80000000800 */
[----:B--2---:R0:W-:Y:S04]  /*1170*/  @!P4 STS [R7], R6 ;  /* 0x000000060700c388 */ /* 0x0041e80000000800 */
[----:B------:R0:W-:Y:S04]  /*1180*/  @!P3 STS [R37], R36 ;  /* 0x000000242500b388 */ /* 0x0001e80000000800 */
[----:B------:R0:W-:Y:S04]  /*1190*/  @!P2 STS [R39], R38 ;  /* 0x000000262700a388 */ /* 0x0001e80000000800 */
[----:B------:R0:W-:Y:S01]  /*11a0*/  @!P1 STS [R64], R41 ;  /* 0x0000002940009388 */ /* 0x0001e20000000800 */
[----:B------:R-:W-:-:S13]  /*11b0*/  ISETP.GE.AND P1, PT, R46, -0xc, PT ;  /* 0xfffffff42e00780c */ /* 0x000fda0003f26270 */
[----:B0-----:R-:W-:Y:S05]  /*11c0*/  @!P1 BRA `(.L_x_6) ;  /* 0xfffffff400b09947 */ /* 0x001fea000383ffff */
.L_x_5:
[----:B------:R-:W-:-:S04]  /*11d0*/  IADD3 R4, PT, PT, -R46, RZ, RZ ;  /* 0x000000ff2e047210 */ /* 0x000fc80007ffe1ff */
[----:B------:R-:W-:-:S13]  /*11e0*/  ISETP.GT.AND P1, PT, R4, 0x4, PT ;  /* 0x000000040400780c */ /* 0x000fda0003f24270 */
[----:B------:R-:W-:Y:S05]  /*11f0*/  @!P1 BRA `(.L_x_7) ;  /* 0x0000000400309947 */ /* 0x000fea0003800000 */
[----:B------:R-:W-:-:S13]  /*1200*/  ISETP.GT.U32.AND P2, PT, R60, 0x7f, PT ;  /* 0x0000007f3c00780c */ /* 0x000fda0003f44070 */
[----:B------:R-:W0:Y:S02]  /*1210*/  @!P2 LDC.64 R4, c[0x0][0x390] ;  /* 0x0000e400ff04ab82 */ /* 0x000e240000000a00 */
[----:B0-----:R-:W-:-:S05]  /*1220*/  @!P2 IMAD.WIDE R4, R56, 0x4, R4 ;  /* 0x000000043804a825 */ /* 0x001fca00078e0204 */
[----:B------:R0:W2:Y:S01]  /*1230*/  @!P2 LDG.E R6, desc[UR8][R4.64] ;  /* 0x000000080406a981 */ /* 0x0000a2000c1e1900 */
[----:B------:R-:W-:Y:S02]  /*1240*/  SHF.L.U32 R68, R48, 0x2, RZ ;  /* 0x0000000230447819 */ /* 0x000fe400000006ff */
[----:B------:R-:W-:Y:S02]  /*1250*/  ISETP.GT.U32.AND P1, PT, R62, 0x7f, PT ;  /* 0x0000007f3e00780c */ /* 0x000fe40003f24070 */
[----:B------:R-:W-:Y:S02]  /*1260*/  @!P2 IADD3 R7, PT, PT, R54, R68, RZ ;  /* 0x000000443607a210 */ /* 0x000fe40007ffe0ff */
[C---:B------:R-:W-:Y:S02]  /*1270*/  LEA R66, R49.reuse, R60, 0x2 ;  /* 0x0000003c31427211 */ /* 0x040fe400078e10ff */
[----:B------:R-:W-:Y:S02]  /*1280*/  LEA R62, R49, R62, 0x2 ;  /* 0x0000003e313e7211 */ /* 0x000fe400078e10ff */
[----:B------:R-:W-:-:S02]  /*1290*/  ISETP.GT.U32.AND P0, PT, R40, 0x7f, PT ;  /* 0x0000007f2800780c */ /* 0x000fc40003f04070 */
[C---:B------:R-:W-:Y:S02]  /*12a0*/  LEA R60, R49.reuse, R40, 0x2 ;  /* 0x00000028313c7211 */ /* 0x040fe400078e10ff */
[----:B------:R-:W-:Y:S01]  /*12b0*/  LEA R64, R49, R42, 0x2 ;  /* 0x0000002a31407211 */ /* 0x000fe200078e10ff */
[----:B------:R-:W1:Y:S01]  /*12c0*/  @!P1 LDC.64 R44, c[0x0][0x390] ;  /* 0x0000e400ff2c9b82 */ /* 0x000e620000000a00 */
[----:B------:R-:W-:Y:S02]  /*12d0*/  ISETP.GT.U32.AND P3, PT, R66, 0x7f, PT ;  /* 0x0000007f4200780c */ /* 0x000fe40003f64070 */
[----:B------:R-:W-:Y:S02]  /*12e0*/  ISETP.GT.U32.AND P4, PT, R62, 0x7f, PT ;  /* 0x0000007f3e00780c */ /* 0x000fe40003f84070 */
[----:B------:R-:W-:Y:S02]  /*12f0*/  ISETP.GT.U32.AND P5, PT, R60, 0x7f, PT ;  /* 0x0000007f3c00780c */ /* 0x000fe40003fa4070 */
[----:B------:R-:W-:Y:S01]  /*1300*/  ISETP.GT.U32.AND P6, PT, R64, 0x7f, PT ;  /* 0x0000007f4000780c */ /* 0x000fe20003fc4070 */
[----:B0-----:R-:W0:Y:S08]  /*1310*/  @!P0 LDC.64 R4, c[0x0][0x390] ;  /* 0x0000e400ff048b82 */ /* 0x001e300000000a00 */
[----:B------:R-:W3:Y:S08]  /*1320*/  @!P3 LDC.64 R36, c[0x0][0x390] ;  /* 0x0000e400ff24bb82 */ /* 0x000ef00000000a00 */
[----:B------:R-:W4:Y:S01]  /*1330*/  @!P4 LDC.64 R38, c[0x0][0x390] ;  /* 0x0000e400ff26cb82 */ /* 0x000f220000000a00 */
[----:B-1----:R-:W-:-:S07]  /*1340*/  @!P1 IMAD.WIDE R44, R57, 0x4, R44 ;  /* 0x00000004392c9825 */ /* 0x002fce00078e022c */
[----:B------:R-:W1:Y:S01]  /*1350*/  @!P5 LDC.64 R40, c[0x0][0x390] ;  /* 0x0000e400ff28db82 */ /* 0x000e620000000a00 */
[----:B------:R-:W-:Y:S01]  /*1360*/  LEA R63, R49, R56, 0x2 ;  /* 0x00000038313f7211 */ /* 0x000fe200078e10ff */
[----:B0-----:R-:W-:Y:S01]  /*1370*/  @!P0 IMAD.WIDE R4, R53, 0x4, R4 ;  /* 0x0000000435048825 */ /* 0x001fe200078e0204 */
[C---:B------:R-:W-:Y:S01]  /*1380*/  LEA R57, R49.reuse, R57, 0x2 ;  /* 0x0000003931397211 */ /* 0x040fe200078e10ff */
[----:B------:R0:W5:Y:S01]  /*1390*/  @!P1 LDG.E R44, desc[UR8][R44.64] ;  /* 0x000000082c2c9981 */ /* 0x000162000c1e1900 */
[C---:B------:R-:W-:Y:S02]  /*13a0*/  LEA R59, R49.reuse, R53, 0x2 ;  /* 0x00000035313b7211 */ /* 0x040fe400078e10ff */
[----:B------:R-:W-:Y:S01]  /*13b0*/  LEA R61, R49, R55, 0x2 ;  /* 0x00000037313d7211 */ /* 0x000fe200078e10ff */
[----:B---3--:R-:W-:Y:S01]  /*13c0*/  @!P3 IMAD.WIDE R36, R63, 0x4, R36 ;  /* 0x000000043f24b825 */ /* 0x008fe200078e0224 */
[----:B------:R-:W3:Y:S05]  /*13d0*/  @!P0 LDG.E R4, desc[UR8][R4.64] ;  /* 0x0000000804048981 */ /* 0x000eea000c1e1900 */
[----:B------:R-:W3:Y:S01]  /*13e0*/  @!P3 LDG.E R36, desc[UR8][R36.64] ;  /* 0x000000082424b981 */ /* 0x000ee2000c1e1900 */
[----:B----4-:R-:W-:-:S06]  /*13f0*/  @!P4 IMAD.WIDE R38, R57, 0x4, R38 ;  /* 0x000000043926c825 */ /* 0x010fcc00078e0226 */
[----:B------:R4:W3:Y:S01]  /*1400*/  @!P4 LDG.E R38, desc[UR8][R38.64] ;  /* 0x000000082626c981 */ /* 0x0008e2000c1e1900 */
[----:B-1----:R-:W-:-:S06]  /*1410*/  @!P5 IMAD.WIDE R40, R59, 0x4, R40 ;  /* 0x000000043b28d825 */ /* 0x002fcc00078e0228 */
[----:B------:R-:W3:Y:S04]  /*1420*/  @!P5 LDG.E R41, desc[UR8][R40.64] ;  /* 0x000000082829d981 */ /* 0x000ee8000c1e1900 */
[----:B--2---:R1:W-:Y:S01]  /*1430*/  @!P2 STS [R7], R6 ;  /* 0x000000060700a388 */ /* 0x0043e20000000800 */
[----:B------:R-:W-:Y:S02]  /*1440*/  ISETP.GT.U32.AND P2, PT, R42, 0x7f, PT ;  /* 0x0000007f2a00780c */ /* 0x000fe40003f44070 */
[----:B------:R-:W2:Y:S11]  /*1450*/  @!P6 LDC.64 R42, c[0x0][0x390] ;  /* 0x0000e400ff2aeb82 */ /* 0x000eb60000000a00 */
[----:B-1----:R-:W1:Y:S01]  /*1460*/  @!P2 LDC.64 R6, c[0x0][0x390] ;  /* 0x0000e400ff06ab82 */ /* 0x002e620000000a00 */
[----:B--2---:R-:W-:-:S06]  /*1470*/  @!P6 IMAD.WIDE R42, R61, 0x4, R42 ;  /* 0x000000043d2ae825 */ /* 0x004fcc00078e022a */
[----:B------:R-:W2:Y:S01]  /*1480*/  @!P6 LDG.E R43, desc[UR8][R42.64] ;  /* 0x000000082a2be981 */ /* 0x000ea2000c1e1900 */
[----:B-1----:R-:W-:-:S06]  /*1490*/  @!P2 IMAD.WIDE R6, R55, 0x4, R6 ;  /* 0x000000043706a825 */ /* 0x002fcc00078e0206 */
[----:B------:R1:W2:Y:S01]  /*14a0*/  @!P2 LDG.E R6, desc[UR8][R6.64] ;  /* 0x000000080606a981 */ /* 0x0002a2000c1e1900 */
[C---:B0-----:R-:W-:Y:S01]  /*14b0*/  @!P0 LEA R45, R49.reuse, R68, 0x3 ;  /* 0x00000044312d8211 */ /* 0x041fe200078e18ff */
[C-C-:B------:R-:W-:Y:S01]  /*14c0*/  @!P2 IMAD R53, R49.reuse, 0xc, R68.reuse ;  /* 0x0000000c3135a824 */ /* 0x140fe200078e0244 */
[CC--:B------:R-:W-:Y:S01]  /*14d0*/  LEA R58, R49.reuse, R54.reuse, 0x4 ;  /* 0x00000036313a7211 */ /* 0x0c0fe200078e20ff */
[----:B----4-:R-:W-:Y:S01]  /*14e0*/  @!P6 IMAD R39, R49, 0xc, R68 ;  /* 0x0000000c3127e824 */ /* 0x010fe200078e0244 */
[----:B------:R-:W-:Y:S02]  /*14f0*/  @!P1 LEA R5, R47, R54, 0x2 ;  /* 0x000000362f059211 */ /* 0x000fe400078e10ff */
[C---:B------:R-:W-:Y:S02]  /*1500*/  @!P0 IADD3 R45, PT, PT, R54.reuse, R45, RZ ;  /* 0x0000002d362d8210 */ /* 0x040fe40007ffe0ff */
[----:B------:R-:W-:Y:S02]  /*1510*/  @!P5 LEA R55, R49, R68, 0x3 ;  /* 0x000000443137d211 */ /* 0x000fe400078e18ff */
[----:B------:R-:W-:-:S02]  /*1520*/  @!P2 IADD3 R53, PT, PT, R54, R53, RZ ;  /* 0x000000353635a210 */ /* 0x000fc40007ffe0ff */
[-C--:B-1----:R-:W-:Y:S01]  /*1530*/  @!P3 IADD3 R7, PT, PT, R68, R58.reuse, RZ ;  /* 0x0000003a4407b210 */ /* 0x082fe20007ffe0ff */
[----:B-----5:R-:W-:Y:S01]  /*1540*/  @!P1 STS [R5], R44 ;  /* 0x0000002c05009388 */ /* 0x020fe20000000800 */
[-C--:B------:R-:W-:Y:S02]  /*1550*/  @!P4 LEA R37, R47, R58.reuse, 0x2 ;  /* 0x0000003a2f25c211 */ /* 0x080fe400078e10ff */
[-C--:B------:R-:W-:Y:S01]  /*1560*/  @!P5 IADD3 R54, PT, PT, R55, R58.reuse, RZ ;  /* 0x0000003a3736d210 */ /* 0x080fe20007ffe0ff */
[----:B---3--:R-:W-:Y:S01]  /*1570*/  @!P0 STS [R45], R4 ;  /* 0x000000042d008388 */ /* 0x008fe20000000800 */
[----:B------:R-:W-:Y:S02]  /*1580*/  @!P6 IADD3 R56, PT, PT, R39, R58, RZ ;  /* 0x0000003a2738e210 */ /* 0x000fe40007ffe0ff */
[----:B------:R-:W-:Y:S02]  /*1590*/  LEA R40, R49, R51, 0x2 ;  /* 0x0000003331287211 */ /* 0x000fe400078e10ff */
[----:B------:R-:W-:-:S02]  /*15a0*/  IADD3 R46, PT, PT, R46, 0x4, RZ ;  /* 0x000000042e2e7810 */ /* 0x000fc40007ffe0ff */
[C---:B------:R-:W-:Y:S02]  /*15b0*/  LEA R51, R49.reuse, R40, 0x2 ;  /* 0x0000002831337211 */ /* 0x040fe400078e10ff */
[C---:B------:R-:W-:Y:S02]  /*15c0*/  LEA R40, R49.reuse, R60, 0x2 ;  /* 0x0000003c31287211 */ /* 0x040fe400078e10ff */
[----:B------:R-:W-:Y:S02]  /*15d0*/  PLOP3.LUT P0, PT, PT, PT, PT, 0x8, 0x80 ;  /* 0x000000000080781c */ /* 0x000fe40003f0e170 */
[C---:B------:R-:W-:Y:S02]  /*15e0*/  LEA R62, R49.reuse, R62, 0x2 ;  /* 0x0000003e313e7211 */ /* 0x040fe400078e10ff */
[C---:B------:R-:W-:Y:S02]  /*15f0*/  LEA R42, R49.reuse, R64, 0x2 ;  /* 0x00000040312a7211 */ /* 0x040fe400078e10ff */
[----:B------:R-:W-:-:S02]  /*1600*/  LEA R60, R49, R66, 0x2 ;  /* 0x00000042313c7211 */ /* 0x000fc400078e10ff */
[----:B------:R-:W-:Y:S02]  /*1610*/  IADD3 R46, PT, PT, R46, 0x4, RZ ;  /* 0x000000042e2e7810 */ /* 0x000fe40007ffe0ff */
[C---:B------:R-:W-:Y:S02]  /*1620*/  LEA R57, R49.reuse, R57, 0x2 ;  /* 0x0000003931397211 */ /* 0x040fe400078e10ff */
[C---:B------:R-:W-:Y:S01]  /*1630*/  LEA R55, R49.reuse, R61, 0x2 ;  /* 0x0000003d31377211 */ /* 0x040fe200078e10ff */
[----:B--2---:R0:W-:Y:S04]  /*1640*/  @!P2 STS [R53], R6 ;  /* 0x000000063500a388 */ /* 0x0041e80000000800 */
[----:B------:R-:W-:Y:S04]  /*1650*/  @!P3 STS [R7], R36 ;  /* 0x000000240700b388 */ /* 0x000fe80000000800 */
[----:B------:R-:W-:Y:S01]  /*1660*/  @!P4 STS [R37], R38 ;  /* 0x000000262500c388 */ /* 0x000fe20000000800 */
[----:B0-----:R-:W-:-:S03]  /*1670*/  LEA R53, R49, R59, 0x2 ;  /* 0x0000003b31357211 */ /* 0x001fc600078e10ff */
[----:B------:R0:W-:Y:S04]  /*1680*/  @!P5 STS [R54], R41 ;  /* 0x000000293600d388 */ /* 0x0001e80000000800 */
[----:B------:R1:W-:Y:S01]  /*1690*/  @!P6 STS [R56], R43 ;  /* 0x0000002b3800e388 */ /* 0x0003e20000000800 */
[C---:B0-----:R-:W-:Y:S02]  /*16a0*/  LEA R54, R49.reuse, R58, 0x4 ;  /* 0x0000003a31367211 */ /* 0x041fe400078e20ff */
[----:B-1----:R-:W-:-:S07]  /*16b0*/  LEA R56, R49, R63, 0x2 ;  /* 0x0000003f31387211 */ /* 0x002fce00078e10ff */
.L_x_7:
[----:B------:R-:W-:-:S13]  /*16c0*/  ISETP.NE.OR P0, PT, R46, RZ, P0 ;  /* 0x000000ff2e00720c */ /* 0x000fda0000705670 */
[----:B------:R-:W-:Y:S05]  /*16d0*/  @!P0 BRA `(.L_x_3) ;  /* 0x0000000000a08947 */ /* 0x000fea0003800000 */
.L_x_4:
[----:B------:R-:W-:-:S07]  /*16e0*/  SHF.L.U32 R44, R48, 0x2, RZ ;  /* 0x00000002302c7819 */ /* 0x000fce00000006ff */
.L_x_8:
[----:B------:R-:W-:Y:S02]  /*16f0*/  ISETP.GT.U32.AND P0, PT, R60, 0x7f, PT ;  /* 0x0000007f3c00780c */ /* 0x000fe40003f04070 */
[----:B------:R-:W-:Y:S02]  /*1700*/  ISETP.GT.U32.AND P1, PT, R62, 0x7f, PT ;  /* 0x0000007f3e00780c */ /* 0x000fe40003f24070 */
[----:B------:R-:W-:Y:S02]  /*1710*/  ISETP.GT.U32.AND P2, PT, R40, 0x7f, PT ;  /* 0x0000007f2800780c */ /* 0x000fe40003f44070 */
[----:B------:R-:W-:-:S07]  /*1720*/  ISETP.GT.U32.AND P3, PT, R42, 0x7f, PT ;  /* 0x0000007f2a00780c */ /* 0x000fce0003f64070 */
[----:B0-----:R-:W0:Y:S08]  /*1730*/  @!P0 LDC.64 R36, c[0x0][0x390] ;  /* 0x0000e400ff248b82 */ /* 0x001e300000000a00 */
[----:B------:R-:W1:Y:S08]  /*1740*/  @!P1 LDC.64 R38, c[0x0][0x390] ;  /* 0x0000e400ff269b82 */ /* 0x000e700000000a00 */
[----:B------:R-:W2:Y:S08]  /*1750*/  @!P2 LDC.64 R4, c[0x0][0x390] ;  /* 0x0000e400ff04ab82 */ /* 0x000eb00000000a00 */
[----:B------:R-:W3:Y:S01]  /*1760*/  @!P3 LDC.64 R6, c[0x0][0x390] ;  /* 0x0000e400ff06bb82 */ /* 0x000ee20000000a00 */
[----:B0-----:R-:W-:-:S06]  /*1770*/  @!P0 IMAD.WIDE R36, R56, 0x4, R36 ;  /* 0x0000000438248825 */ /* 0x001fcc00078e0224 */
[----:B------:R-:W4:Y:S01]  /*1780*/  @!P0 LDG.E R36, desc[UR8][R36.64] ;  /* 0x0000000824248981 */ /* 0x000f22000c1e1900 */
[----:B-1----:R-:W-:-:S06]  /*1790*/  @!P1 IMAD.WIDE R38, R57, 0x4, R38 ;  /* 0x0000000439269825 */ /* 0x002fcc00078e0226 */
[----:B------:R-:W5:Y:S01]  /*17a0*/  @!P1 LDG.E R38, desc[UR8][R38.64] ;  /* 0x0000000826269981 */ /* 0x000f62000c1e1900 */
[----:B--2---:R-:W-:-:S06]  /*17b0*/  @!P2 IMAD.WIDE R4, R53, 0x4, R4 ;  /* 0x000000043504a825 */ /* 0x004fcc00078e0204 */
[----:B------:R-:W2:Y:S01]  /*17c0*/  @!P2 LDG.E R4, desc[UR8][R4.64] ;  /* 0x000000080404a981 */ /* 0x000ea2000c1e1900 */
[----:B---3--:R-:W-:-:S06]  /*17d0*/  @!P3 IMAD.WIDE R6, R55, 0x4, R6 ;  /* 0x000000043706b825 */ /* 0x008fcc00078e0206 */
[----:B------:R-:W3:Y:S01]  /*17e0*/  @!P3 LDG.E R6, desc[UR8][R6.64] ;  /* 0x000000080606b981 */ /* 0x000ee2000c1e1900 */
[C---:B------:R-:W-:Y:S01]  /*17f0*/  @!P2 LEA R45, R49.reuse, R44, 0x3 ;  /* 0x0000002c312da211 */ /* 0x040fe200078e18ff */
[----:B------:R-:W-:Y:S01]  /*1800*/  @!P3 IMAD R59, R49, 0xc, R44 ;  /* 0x0000000c313bb824 */ /* 0x000fe200078e022c */
[-C--:B------:R-:W-:Y:S02]  /*1810*/  @!P0 IADD3 R41, PT, PT, R44, R54.reuse, RZ ;  /* 0x000000362c298210 */ /* 0x080fe40007ffe0ff */
[-C--:B------:R-:W-:Y:S02]  /*1820*/  @!P1 LEA R43, R47, R54.reuse, 0x2 ;  /* 0x000000362f2b9211 */ /* 0x080fe400078e10ff */
[-C--:B------:R-:W-:Y:S02]  /*1830*/  @!P2 IADD3 R45, PT, PT, R45, R54.reuse, RZ ;  /* 0x000000362d2da210 */ /* 0x080fe40007ffe0ff */
[----:B------:R-:W-:Y:S02]  /*1840*/  @!P3 IADD3 R59, PT, PT, R59, R54, RZ ;  /* 0x000000363b3bb210 */ /* 0x000fe40007ffe0ff */
[----:B------:R-:W-:-:S02]  /*1850*/  IADD3 R46, PT, PT, R46, 0x4, RZ ;  /* 0x000000042e2e7810 */ /* 0x000fc40007ffe0ff */
[C---:B------:R-:W-:Y:S02]  /*1860*/  LEA R51, R49.reuse, R51, 0x2 ;  /* 0x0000003331337211 */ /* 0x040fe400078e10ff */
[C---:B------:R-:W-:Y:S02]  /*1870*/  LEA R62, R49.reuse, R62, 0x2 ;  /* 0x0000003e313e7211 */ /* 0x040fe400078e10ff */
[C---:B------:R-:W-:Y:S02]  /*1880*/  LEA R40, R49.reuse, R40, 0x2 ;  /* 0x0000002831287211 */ /* 0x040fe400078e10ff */
[C---:B------:R-:W-:Y:S02]  /*1890*/  LEA R42, R49.reuse, R42, 0x2 ;  /* 0x0000002a312a7211 */ /* 0x040fe400078e10ff */
[C---:B------:R-:W-:Y:S02]  /*18a0*/  LEA R60, R49.reuse, R60, 0x2 ;  /* 0x0000003c313c7211 */ /* 0x040fe400078e10ff */
[----:B------:R-:W-:-:S02]  /*18b0*/  LEA R54, R49, R54, 0x4 ;  /* 0x0000003631367211 */ /* 0x000fc400078e20ff */
[C---:B------:R-:W-:Y:S02]  /*18c0*/  LEA R56, R49.reuse, R56, 0x2 ;  /* 0x0000003831387211 */ /* 0x040fe400078e10ff */
[C---:B------:R-:W-:Y:S02]  /*18d0*/  LEA R57, R49.reuse, R57, 0x2 ;  /* 0x0000003931397211 */ /* 0x040fe400078e10ff */
[C---:B------:R-:W-:Y:S02]  /*18e0*/  LEA R53, R49.reuse, R53, 0x2 ;  /* 0x0000003531357211 */ /* 0x040fe400078e10ff */
[----:B------:R-:W-:Y:S01]  /*18f0*/  LEA R55, R49, R55, 0x2 ;  /* 0x0000003731377211 */ /* 0x000fe200078e10ff */
[----:B----4-:R0:W-:Y:S04]  /*1900*/  @!P0 STS [R41], R36 ;  /* 0x0000002429008388 */ /* 0x0101e80000000800 */
[----:B-----5:R0:W-:Y:S01]  /*1910*/  @!P1 STS [R43], R38 ;  /* 0x000000262b009388 */ /* 0x0201e20000000800 */
[----:B------:R-:W-:-:S03]  /*1920*/  ISETP.NE.AND P0, PT, R46, RZ, PT ;  /* 0x000000ff2e00720c */ /* 0x000fc60003f05270 */
[----:B--2---:R0:W-:Y:S04]  /*1930*/  @!P2 STS [R45], R4 ;  /* 0x000000042d00a388 */ /* 0x0041e80000000800 */
[----:B---3--:R0:W-:Y:S06]  /*1940*/  @!P3 STS [R59], R6 ;  /* 0x000000063b00b388 */ /* 0x0081ec0000000800 */
[----:B------:R-:W-:Y:S05]  /*1950*/  @P0 BRA `(.L_x_8) ;  /* 0xfffffffc00640947 */ /* 0x000fea000383ffff */
.L_x_3:
[----:B0-----:R-:W2:Y:S02]  /*1960*/  LDL R36, [R1+0x3c] ;  /* 0x00003c0001247983 */ /* 0x001ea40000100800 */
[----:B--2---:R-:W-:-:S13]  /*1970*/  ISETP.NE.AND P0, PT, R36, RZ, PT ;  /* 0x000000ff2400720c */ /* 0x004fda0003f05270 */
[----:B------:R-:W-:Y:S05]  /*1980*/  @!P0 BRA `(.L_x_2) ;  /* 0x00000000008c8947 */ /* 0x000fea0003800000 */
[----:B------:R-:W-:Y:S01]  /*1990*/  IADD3 R6, PT, PT, R48, R51, RZ ;  /* 0x0000003330067210 */ /* 0x000fe20007ffe0ff */
[----:B------:R-:W-:Y:S01]  /*19a0*/  BSSY.RECONVERGENT B1, `(.L_x_9) ;  /* 0x000000a000017945 */ /* 0x000fe20003800200 */
[----:B------:R-:W-:Y:S02]  /*19b0*/  ISETP.NE.AND P1, PT, R36, 0x1, PT ;  /* 0x000000012400780c */ /* 0x000fe40003f25270 */
[----:B------:R-:W-:-:S13]  /*19c0*/  ISETP.GT.U32.AND P0, PT, R6, 0x7f, PT ;  /* 0x0000007f0600780c */ /* 0x000fda0003f04070 */
[----:B------:R-:W-:Y:S05]  /*19d0*/  @P0 BRA `(.L_x_10) ;  /* 0x0000000000180947 */ /* 0x000fea0003800000 */
[----:B------:R-:W0:Y:S01]  /*19e0*/  LDC.64 R4, c[0x0][0x390] ;  /* 0x0000e400ff047b82 */ /* 0x000e220000000a00 */
[----:B------:R-:W-:-:S05]  /*19f0*/  LEA R7, R50, R6, 0x7 ;  /* 0x0000000632077211 */ /* 0x000fca00078e38ff */
[----:B0-----:R-:W-:-:S06]  /*1a00*/  IMAD.WIDE R4, R7, 0x4, R4 ;  /* 0x0000000407047825 */ /* 0x001fcc00078e0204 */
[----:B------:R-:W2:Y:S01]  /*1a10*/  LDG.E R4, desc[UR8][R4.64] ;  /* 0x0000000804047981 */ /* 0x000ea2000c1e1900 */
[----:B------:R-:W-:-:S05]  /*1a20*/  LEA R7, R6, R33, 0x2 ;  /* 0x0000002106077211 */ /* 0x000fca00078e10ff */
[----:B--2---:R0:W-:Y:S02]  /*1a30*/  STS [R7], R4 ;  /* 0x0000000407007388 */ /* 0x0041e40000000800 */
.L_x_10:
[----:B------:R-:W-:Y:S05]  /*1a40*/  BSYNC.RECONVERGENT B1 ;  /* 0x0000000000017941 */ /* 0x000fea0003800200 */
.L_x_9:
[----:B------:R-:W-:Y:S05]  /*1a50*/  @!P1 BRA `(.L_x_2) ;  /* 0x0000000000589947 */ /* 0x000fea0003800000 */
[----:B------:R-:W-:Y:S01]  /*1a60*/  IADD3 R6, PT, PT, R6, R49, RZ ;  /* 0x0000003106067210 */ /* 0x000fe20007ffe0ff */
[----:B------:R-:W-:Y:S01]  /*1a70*/  BSSY.RECONVERGENT B1, `(.L_x_11) ;  /* 0x000000a000017945 */ /* 0x000fe20003800200 */
[----:B------:R-:W-:Y:S02]  /*1a80*/  ISETP.NE.AND P1, PT, R36, 0x2, PT ;  /* 0x000000022400780c */ /* 0x000fe40003f25270 */
[----:B------:R-:W-:-:S13]  /*1a90*/  ISETP.GT.U32.AND P0, PT, R6, 0x7f, PT ;  /* 0x0000007f0600780c */ /* 0x000fda0003f04070 */
[----:B------:R-:W-:Y:S05]  /*1aa0*/  @P0 BRA `(.L_x_12) ;  /* 0x0000000000180947 */ /* 0x000fea0003800000 */
[----:B0-----:R-:W0:Y:S01]  /*1ab0*/  LDC.64 R4, c[0x0][0x390] ;  /* 0x0000e400ff047b82 */ /* 0x001e220000000a00 */
[----:B------:R-:W-:-:S05]  /*1ac0*/  LEA R7, R50, R6, 0x7 ;  /* 0x0000000632077211 */ /* 0x000fca00078e38ff */
[----:B0-----:R-:W-:-:S06]  /*1ad0*/  IMAD.WIDE R4, R7, 0x4, R4 ;  /* 0x0000000407047825 */ /* 0x001fcc00078e0204 */
[----:B------:R-:W2:Y:S01]  /*1ae0*/  LDG.E R4, desc[UR8][R4.64] ;  /* 0x0000000804047981 */ /* 0x000ea2000c1e1900 */
[----:B------:R-:W-:-:S05]  /*1af0*/  LEA R7, R6, R33, 0x2 ;  /* 0x0000002106077211 */ /* 0x000fca00078e10ff */
[----:B--2---:R1:W-:Y:S02]  /*1b00*/  STS [R7], R4 ;  /* 0x0000000407007388 */ /* 0x0043e40000000800 */
.L_x_12:
[----:B------:R-:W-:Y:S05]  /*1b10*/  BSYNC.RECONVERGENT B1 ;  /* 0x0000000000017941 */ /* 0x000fea0003800200 */
.L_x_11:
[----:B------:R-:W-:Y:S05]  /*1b20*/  @!P1 BRA `(.L_x_2) ;  /* 0x0000000000249947 */ /* 0x000fea0003800000 */
[----:B------:R-:W-:-:S04]  /*1b30*/  IADD3 R6, PT, PT, R6, R49, RZ ;  /* 0x0000003106067210 */ /* 0x000fc80007ffe0ff */
[----:B------:R-:W-:-:S13]  /*1b40*/  ISETP.GT.U32.AND P0, PT, R6, 0x7f, PT ;  /* 0x0000007f0600780c */ /* 0x000fda0003f04070 */
[----:B------:R-:W-:Y:S05]  /*1b50*/  @P0 BRA `(.L_x_2) ;  /* 0x0000000000180947 */ /* 0x000fea0003800000 */
[----:B01----:R-:W0:Y:S01]  /*1b60*/  LDC.64 R4, c[0x0][0x390] ;  /* 0x0000e400ff047b82 */ /* 0x003e220000000a00 */
[----:B------:R-:W-:-:S05]  /*1b70*/  LEA R7, R50, R6, 0x7 ;  /* 0x0000000632077211 */ /* 0x000fca00078e38ff */
[----:B0-----:R-:W-:-:S06]  /*1b80*/  IMAD.WIDE R4, R7, 0x4, R4 ;  /* 0x0000000407047825 */ /* 0x001fcc00078e0204 */
[----:B------:R-:W2:Y:S01]  /*1b90*/  LDG.E R4, desc[UR8][R4.64] ;  /* 0x0000000804047981 */ /* 0x000ea2000c1e1900 */
[----:B------:R-:W-:-:S05]  /*1ba0*/  LEA R33, R6, R33, 0x2 ;  /* 0x0000002106217211 */ /* 0x000fca00078e10ff */
[----:B--2---:R2:W-:Y:S02]  /*1bb0*/  STS [R33], R4 ;  /* 0x0000000421007388 */ /* 0x0045e40000000800 */
.L_x_2:
[----:B------:R-:W-:Y:S05]  /*1bc0*/  BSYNC.RECONVERGENT B0 ;  /* 0x0000000000007941 */ /* 0x000fea0003800200 */
.L_x_1:
[----:B------:R-:W2:Y:S01]  /*1bd0*/  LDL R5, [R1+0x38] ;  /* 0x0000380001057983 */ /* 0x000ea20000100800 */
[----:B------:R-:W3:Y:S01]  /*1be0*/  LDCU UR4, c[0x0][0x3b0] ;  /* 0x00007600ff0477ac */ /* 0x000ee20008000800 */
[----:B------:R-:W-:Y:S01]  /*1bf0*/  BSSY.RECONVERGENT B0, `(.L_x_13) ;  /* 0x0000086000007945 */ /* 0x000fe20003800200 */
[----:B------:R-:W4:Y:S01]  /*1c00*/  LDCU UR5, c[0x0][0x3ac] ;  /* 0x00007580ff0577ac */ /* 0x000f220008000800 */
[----:B------:R-:W-:Y:S01]  /*1c10*/  BAR.SYNC.DEFER_BLOCKING 0x0 ;  /* 0x0000000000007b1d */ /* 0x000fe20000010000 */
[----:B--2---:R-:W-:-:S04]  /*1c20*/  SHF.L.U32 R33, R5, 0x4, RZ ;  /* 0x0000000405217819 */ /* 0x004fc800000006ff */
[----:B01----:R-:W-:-:S04]  /*1c30*/  IADD3 R4, PT, PT, R33, R48, RZ ;  /* 0x0000003021047210 */ /* 0x003fc80007ffe0ff */
[----:B---3--:R-:W-:-:S04]  /*1c40*/  ISETP.GE.AND P0, PT, R4, UR4, PT ;  /* 0x0000000404007c0c */ /* 0x008fc8000bf06270 */
[----:B----4-:R-:W-:-:S13]  /*1c50*/  ISETP.GE.OR P0, PT, R50, UR5, P0 ;  /* 0x0000000532007c0c */ /* 0x010fda0008706670 */
[----:B------:R-:W-:Y:S05]  /*1c60*/  @P0 BRA `(.L_x_14) ;  /* 0x0000000400f80947 */ /* 0x000fea0003800000 */
[----:B------:R-:W2:Y:S01]  /*1c70*/  LDL R6, [R1+0x3c] ;  /* 0x00003c0001067983 */ /* 0x000ea20000100800 */
[----:B------:R-:W0:Y:S01]  /*1c80*/  S2UR UR6, SR_CgaCtaId ;  /* 0x00000000000679c3 */ /* 0x000e220000008800 */
[----:B------:R-:W-:Y:S01]  /*1c90*/  UMOV UR5, 0x400 ;  /* 0x0000040000057882 */ /* 0x000fe20000000000 */
[----:B------:R-:W-:Y:S01]  /*1ca0*/  ISETP.GT.U32.AND P0, PT, R49, 0x2a, PT ;  /* 0x0000002a3100780c */ /* 0x000fe20003f04070 */
[----:B------:R-:W1:Y:S01]  /*1cb0*/  S2R R4, SR_TID.X ;  /* 0x0000000000047919 */ /* 0x000e620000002100 */
[----:B------:R-:W-:Y:S01]  /*1cc0*/  UIADD3 UR4, UPT, UPT, UR5, 0x2000, URZ ;  /* 0x0000200005047890 */ /* 0x000fe2000fffe0ff */
[----:B------:R-:W-:Y:S01]  /*1cd0*/  LEA R54, R5, R52, 0xb ;  /* 0x0000003405367211 */ /* 0x000fe200078e58ff */
[----:B------:R-:W-:Y:S01]  /*1ce0*/  UIADD3 UR5, UPT, UPT, UR5, 0x4000, URZ ;  /* 0x0000400005057890 */ /* 0x000fe2000fffe0ff */
[----:B------:R-:W-:Y:S01]  /*1cf0*/  HFMA2 R53, -RZ, RZ, 0, 0 ;  /* 0x00000000ff357431 */ /* 0x000fe200000001ff */
[----:B0-----:R-:W-:Y:S02]  /*1d00*/  ULEA UR4, UR6, UR4, 0x18 ;  /* 0x0000000406047291 */ /* 0x001fe4000f8ec0ff */
[----:B------:R-:W-:-:S04]  /*1d10*/  ULEA UR5, UR6, UR5, 0x18 ;  /* 0x0000000506057291 */ /* 0x000fc8000f8ec0ff */
[C---:B-1----:R-:W-:Y:S02]  /*1d20*/  LEA R52, R4.reuse, UR4, 0x9 ;  /* 0x0000000404347c11 */ /* 0x042fe4000f8e48ff */
[----:B------:R-:W-:Y:S02]  /*1d30*/  LEA R51, R4, UR5, 0x9 ;  /* 0x0000000504337c11 */ /* 0x000fe4000f8e48ff */
[----:B--2---:R-:W-:Y:S01]  /*1d40*/  ISETP.NE.AND P4, PT, R6, RZ, PT ;  /* 0x000000ff0600720c */ /* 0x004fe20003f85270 */
[----:B------:R-:W-:-:S12]  /*1d50*/  @P0 BRA `(.L_x_15) ;  /* 0x0000000000ec0947 */ /* 0x000fd80003800000 */
[----:B------:R-:W-:Y:S01]  /*1d60*/  MOV R53, RZ ;  /* 0x000000ff00357202 */ /* 0x000fe20000000f00 */
[----:B------:R-:W-:-:S06]  /*1d70*/  UMOV UR4, URZ ;  /* 0x000000ff00047c82 */ /* 0x000fcc0008000000 */
.L_x_16:
[----:B------:R-:W-:Y:S01]  /*1d80*/  IADD3 R56, PT, PT, R48, R53, RZ ;  /* 0x0000003530387210 */ /* 0x000fe20007ffe0ff */
[----:B------:R-:W2:Y:S03]  /*1d90*/  LDL R62, [R1+0x34] ;  /* 0x00003400013e7983 */ /* 0x000ea60000100800 */
[CC--:B------:R-:W-:Y:S02]  /*1da0*/  IADD3 R58, PT, PT, R56.reuse, R49.reuse, RZ ;  /* 0x00000031383a7210 */ /* 0x0c0fe40007ffe0ff */
[----:B------:R-:W-:Y:S02]  /*1db0*/  ISETP.GT.U32.AND P0, PT, R56, 0x7f, PT ;  /* 0x0000007f3800780c */ /* 0x000fe40003f04070 */
[C---:B------:R-:W-:Y:S02]  /*1dc0*/  IADD3 R60, PT, PT, R58.reuse, R49, RZ ;  /* 0x000000313a3c7210 */ /* 0x040fe40007ffe0ff */
[----:B------:R-:W-:-:S02]  /*1dd0*/  ISETP.GT.U32.AND P1, PT, R58, 0x7f, PT ;  /* 0x0000007f3a00780c */ /* 0x000fc40003f24070 */
[C---:B------:R-:W-:Y:S02]  /*1de0*/  IADD3 R61, PT, PT, R60.reuse, R49, RZ ;  /* 0x000000313c3d7210 */ /* 0x040fe40007ffe0ff */
[----:B------:R-:W-:Y:S02]  /*1df0*/  ISETP.GT.U32.AND P2, PT, R60, 0x7f, PT ;  /* 0x0000007f3c00780c */ /* 0x000fe40003f44070 */
[----:B------:R-:W-:-:S03]  /*1e00*/  ISETP.GT.U32.AND P3, PT, R61, 0x7f, PT ;  /* 0x0000007f3d00780c */ /* 0x000fc60003f64070 */
[----:B------:R-:W0:Y:S01]  /*1e10*/  @!P0 LDC.64 R42, c[0x0][0x398] ;  /* 0x0000e600ff2a8b82 */ /* 0x000e220000000a00 */
[----:B------:R-:W-:-:S03]  /*1e20*/  @!P0 IADD3 R55, PT, PT, R54, R56, RZ ;  /* 0x0000003836378210 */ /* 0x000fc60007ffe0ff */
[----:B------:R-:W-:-:S04]  /*1e30*/  @!P1 IADD3 R57, PT, PT, R54, R58, RZ ;  /* 0x0000003a36399210 */ /* 0x000fc80007ffe0ff */
[----:B------:R-:W1:Y:S08]  /*1e40*/  @!P0 LDC.64 R46, c[0x0][0x3a0] ;  /* 0x0000e800ff2e8b82 */ /* 0x000e700000000a00 */
[----:B------:R-:W3:Y:S08]  /*1e50*/  @!P1 LDC.64 R44, c[0x0][0x398] ;  /* 0x0000e600ff2c9b82 */ /* 0x000ef00000000a00 */
[----:B------:R-:W4:Y:S01]  /*1e60*/  @!P1 LDC.64 R40, c[0x0][0x3a0] ;  /* 0x0000e800ff289b82 */ /* 0x000f220000000a00 */
[----:B0-----:R-:W-:-:S07]  /*1e70*/  @!P0 IMAD.WIDE R42, R55, 0x4, R42 ;  /* 0x00000004372a8825 */ /* 0x001fce00078e022a */
[----:B------:R-:W0:Y:S01]  /*1e80*/  @!P2 LDC.64 R4, c[0x0][0x398] ;  /* 0x0000e600ff04ab82 */ /* 0x000e220000000a00 */
[----:B-1----:R-:W-:-:S07]  /*1e90*/  @!P0 IMAD.WIDE R46, R55, 0x4, R46 ;  /* 0x00000004372e8825 */ /* 0x002fce00078e022e */
[----:B------:R-:W1:Y:S08]  /*1ea0*/  @!P2 LDC.64 R36, c[0x0][0x3a0] ;  /* 0x0000e800ff24ab82 */ /* 0x000e700000000a00 */
[----:B------:R-:W5:Y:S08]  /*1eb0*/  @!P3 LDC.64 R38, c[0x0][0x398] ;  /* 0x0000e600ff26bb82 */ /* 0x000f700000000a00 */
[----:B------:R-:W5:Y:S01]  /*1ec0*/  @!P3 LDC.64 R6, c[0x0][0x3a0] ;  /* 0x0000e800ff06bb82 */ /* 0x000f620000000a00 */
[C---:B------:R-:W-:Y:S01]  /*1ed0*/  @!P2 IADD3 R55, PT, PT, R54.reuse, R60, RZ ;  /* 0x0000003c3637a210 */ /* 0x040fe20007ffe0ff */
[C---:B---3--:R-:W-:Y:S01]  /*1ee0*/  @!P1 IMAD.WIDE R44, R57.reuse, 0x4, R44 ;  /* 0x00000004392c9825 */ /* 0x048fe200078e022c */
[----:B------:R-:W-:Y:S01]  /*1ef0*/  @!P3 IADD3 R59, PT, PT, R54, R61, RZ ;  /* 0x0000003d363bb210 */ /* 0x000fe20007ffe0ff */
[----:B------:R3:W2:Y:S02]  /*1f00*/  @!P0 LDG.E R42, desc[UR8][R42.64] ;  /* 0x000000082a2a8981 */ /* 0x0006a4000c1e1900 */
[----:B----4-:R-:W-:-:S02]  /*1f10*/  @!P1 IMAD.WIDE R40, R57, 0x4, R40 ;  /* 0x0000000439289825 */ /* 0x010fc400078e0228 */
[----:B------:R-:W4:Y:S02]  /*1f20*/  @!P0 LDG.E R46, desc[UR8][R46.64] ;  /* 0x000000082e2e8981 */ /* 0x000f24000c1e1900 */
[C---:B0-----:R-:W-:Y:S02]  /*1f30*/  @!P2 IMAD.WIDE R4, R55.reuse, 0x4, R4 ;  /* 0x000000043704a825 */ /* 0x041fe400078e0204 */
[----:B------:R0:W4:Y:S02]  /*1f40*/  @!P1 LDG.E R44, desc[UR8][R44.64] ;  /* 0x000000082c2c9981 */ /* 0x000124000c1e1900 */
[----:B-1----:R-:W-:Y:S02]  /*1f50*/  @!P2 IMAD.WIDE R36, R55, 0x4, R36 ;  /* 0x000000043724a825 */ /* 0x002fe400078e0224 */
[----:B------:R1:W4:Y:S02]  /*1f60*/  @!P1 LDG.E R40, desc[UR8][R40.64] ;  /* 0x0000000828289981 */ /* 0x000324000c1e1900 */
[----:B-----5:R-:W-:-:S02]  /*1f70*/  @!P3 IMAD.WIDE R38, R59, 0x4, R38 ;  /* 0x000000043b26b825 */ /* 0x020fc400078e0226 */
[----:B------:R5:W4:Y:S02]  /*1f80*/  @!P2 LDG.E R4, desc[UR8][R4.64] ;  /* 0x000000080404a981 */ /* 0x000b24000c1e1900 */
[----:B------:R-:W-:Y:S02]  /*1f90*/  @!P3 IMAD.WIDE R6, R59, 0x4, R6 ;  /* 0x000000043b06b825 */ /* 0x000fe400078e0206 */
[----:B------:R5:W4:Y:S04]  /*1fa0*/  @!P2 LDG.E R36, desc[UR8][R36.64] ;  /* 0x000000082424a981 */ /* 0x000b28000c1e1900 */
[----:B------:R5:W4:Y:S04]  /*1fb0*/  @!P3 LDG.E R38, desc[UR8][R38.64] ;  /* 0x000000082626b981 */ /* 0x000b28000c1e1900 */
[----:B------:R5:W4:Y:S01]  /*1fc0*/  @!P3 LDG.E R6, desc[UR8][R6.64] ;  /* 0x000000080606b981 */ /* 0x000b22000c1e1900 */
[----:B---3--:R-:W-:-:S02]  /*1fd0*/  @!P0 LEA R43, R56, R52, 0x2 ;  /* 0x00000034382b8211 */ /* 0x008fc400078e10ff */
[-C--:B0-----:R-:W-:Y:S02]  /*1fe0*/  @!P0 LEA R45, R56, R51.reuse, 0x2 ;  /* 0x00000033382d8211 */ /* 0x081fe400078e10ff */
[CC--:B------:R-:W-:Y:S02]  /*1ff0*/  @!P1 LEA R47, R58.reuse, R52.reuse, 0x2 ;  /* 0x000000343a2f9211 */ /* 0x0c0fe400078e10ff */
[-C--:B-1----:R-:W-:Y:S02]  /*2000*/  @!P1 LEA R41, R58, R51.reuse, 0x2 ;  /* 0x000000333a299211 */ /* 0x082fe400078e10ff */
[CC--:B-----5:R-:W-:Y:S02]  /*2010*/  @!P2 LEA R5, R60.reuse, R52.reuse, 0x2 ;  /* 0x000000343c05a211 */ /* 0x0e0fe400078e10ff */
[----:B------:R-:W-:Y:S02]  /*2020*/  @!P2 LEA R37, R60, R51, 0x2 ;  /* 0x000000333c25a211 */ /* 0x000fe400078e10ff */
[----:B------:R-:W-:-:S02]  /*2030*/  @!P3 LEA R39, R61, R52, 0x2 ;  /* 0x000000343d27b211 */ /* 0x000fc400078e10ff */
[----:B------:R-:W-:Y:S01]  /*2040*/  @!P3 LEA R7, R61, R51, 0x2 ;  /* 0x000000333d07b211 */ /* 0x000fe200078e10ff */
[----:B------:R-:W-:Y:S01]  /*2050*/  UIADD3 UR4, UPT, UPT, UR4, 0x4, URZ ;  /* 0x0000000404047890 */ /* 0x000fe2000fffe0ff */
[----:B------:R-:W-:Y:S01]  /*2060*/  LEA R53, R49, R53, 0x2 ;  /* 0x0000003531357211 */ /* 0x000fe200078e10ff */
[----:B--2---:R0:W-:Y:S04]  /*2070*/  @!P0 STS [R43], R42 ;  /* 0x0000002a2b008388 */ /* 0x0041e80000000800 */
[----:B----4-:R0:W-:Y:S04]  /*2080*/  @!P0 STS [R45], R46 ;  /* 0x0000002e2d008388 */ /* 0x0101e80000000800 */
[----:B------:R0:W-:Y:S04]  /*2090*/  @!P1 STS [R47], R44 ;  /* 0x0000002c2f009388 */ /* 0x0001e80000000800 */
[----:B------:R0:W-:Y:S04]  /*20a0*/  @!P1 STS [R41], R40 ;  /* 0x0000002829009388 */ /* 0x0001e80000000800 */
[----:B------:R0:W-:Y:S04]  /*20b0*/  @!P2 STS [R5], R4 ;  /* 0x000000040500a388 */ /* 0x0001e80000000800 */
[----:B------:R0:W-:Y:S04]  /*20c0*/  @!P2 STS [R37], R36 ;  /* 0x000000242500a388 */ /* 0x0001e80000000800 */
[----:B------:R0:W-:Y:S04]  /*20d0*/  @!P3 STS [R39], R38 ;  /* 0x000000262700b388 */ /* 0x0001e80000000800 */
[----:B------:R0:W-:Y:S01]  /*20e0*/  @!P3 STS [R7], R6 ;  /* 0x000000060700b388 */ /* 0x0001e20000000800 */
[----:B------:R-:W-:-:S13]  /*20f0*/  ISETP.NE.AND P0, PT, R62, UR4, PT ;  /* 0x000000043e007c0c */ /* 0x000fda000bf05270 */
[----:B0-----:R-:W-:Y:S05]  /*2100*/  @P0 BRA `(.L_x_16) ;  /* 0xfffffffc001c0947 */ /* 0x001fea000383ffff */
.L_x_15:
[----:B------:R-:W-:Y:S05]  /*2110*/  @!P4 BRA `(.L_x_14) ;  /* 0x0000000000ccc947 */ /* 0x000fea0003800000 */
[----:B------:R-:W2:Y:S01]  /*2120*/  LDL R36, [R1+0x3c] ;  /* 0x00003c0001247983 */ /* 0x000ea20000100800 */
[----:B------:R-:W-:Y:S01]  /*2130*/  IADD3 R48, PT, PT, R48, R53, RZ ;  /* 0x0000003530307210 */ /* 0x000fe20007ffe0ff */
[----:B------:R-:W-:Y:S03]  /*2140*/  BSSY.RECONVERGENT B1, `(.L_x_17) ;  /* 0x000000f000017945 */ /* 0x000fe60003800200 */
[----:B------:R-:W-:Y:S02]  /*2150*/  ISETP.GT.U32.AND P0, PT, R48, 0x7f, PT ;  /* 0x0000007f3000780c */ /* 0x000fe40003f04070 */
[----:B--2---:R-:W-:-:S11]  /*2160*/  ISETP.NE.AND P1, PT, R36, 0x1, PT ;  /* 0x000000012400780c */ /* 0x004fd60003f25270 */
[----:B------:R-:W-:Y:S05]  /*2170*/  @P0 BRA `(.L_x_18) ;  /* 0x00000000002c0947 */ /* 0x000fea0003800000 */
[----:B------:R-:W0:Y:S01]  /*2180*/  LDC.64 R4, c[0x0][0x398] ;  /* 0x0000e600ff047b82 */ /* 0x000e220000000a00 */
[----:B------:R-:W-:-:S07]  /*2190*/  IADD3 R37, PT, PT, R54, R48, RZ ;  /* 0x0000003036257210 */ /* 0x000fce0007ffe0ff */
[----:B------:R-:W1:Y:S01]  /*21a0*/  LDC.64 R6, c[0x0][0x3a0] ;  /* 0x0000e800ff067b82 */ /* 0x000e620000000a00 */
[----:B0-----:R-:W-:-:S06]  /*21b0*/  IMAD.WIDE R4, R37, 0x4, R4 ;  /* 0x0000000425047825 */ /* 0x001fcc00078e0204 */
[----:B------:R-:W2:Y:S01]  /*21c0*/  LDG.E R4, desc[UR8][R4.64] ;  /* 0x0000000804047981 */ /* 0x000ea2000c1e1900 */
[----:B-1----:R-:W-:-:S06]  /*21d0*/  IMAD.WIDE R6, R37, 0x4, R6 ;  /* 0x0000000425067825 */ /* 0x002fcc00078e0206 */
[----:B------:R-:W3:Y:S01]  /*21e0*/  LDG.E R6, desc[UR8][R6.64] ;  /* 0x0000000806067981 */ /* 0x000ee2000c1e1900 */
[C---:B------:R-:W-:Y:S02]  /*21f0*/  LEA R37, R48.reuse, R52, 0x2 ;  /* 0x0000003430257211 */ /* 0x040fe400078e10ff */
[----:B------:R-:W-:-:S03]  /*2200*/  LEA R39, R48, R51, 0x2 ;  /* 0x0000003330277211 */ /* 0x000fc600078e10ff */
[----:B--2---:R0:W-:Y:S04]  /*2210*/  STS [R37], R4 ;  /* 0x0000000425007388 */ /* 0x0041e80000000800 */
[----:B---3--:R0:W-:Y:S02]  /*2220*/  STS [R39], R6 ;  /* 0x0000000627007388 */ /* 0x0081e40000000800 */
.L_x_18:
[----:B------:R-:W-:Y:S05]  /*2230*/  BSYNC.RECONVERGENT B1 ;  /* 0x0000000000017941 */ /* 0x000fea0003800200 */
.L_x_17:
[----:B------:R-:W-:Y:S05]  /*2240*/  @!P1 BRA `(.L_x_14) ;  /* 0x0000000000809947 */ /* 0x000fea0003800000 */
[----:B------:R-:W-:Y:S01]  /*2250*/  IADD3 R48, PT, PT, R48, R49, RZ ;  /* 0x0000003130307210 */ /* 0x000fe20007ffe0ff */
[----:B------:R-:W-:Y:S01]  /*2260*/  BSSY.RECONVERGENT B1, `(.L_x_19) ;  /* 0x000000f000017945 */ /* 0x000fe20003800200 */
[----:B------:R-:W-:Y:S02]  /*2270*/  ISETP.NE.AND P1, PT, R36, 0x2, PT ;  /* 0x000000022400780c */ /* 0x000fe40003f25270 */
[----:B------:R-:W-:-:S13]  /*2280*/  ISETP.GT.U32.AND P0, PT, R48, 0x7f, PT ;  /* 0x0000007f3000780c */ /* 0x000fda0003f04070 */
[----:B------:R-:W-:Y:S05]  /*2290*/  @P0 BRA `(.L_x_20) ;  /* 0x00000000002c0947 */ /* 0x000fea0003800000 */
[----:B0-----:R-:W0:Y:S01]  /*22a0*/  LDC.64 R4, c[0x0][0x398] ;  /* 0x0000e600ff047b82 */ /* 0x001e220000000a00 */
        /* <DEDUP_REMOVED lines=10> */
.L_x_20:
[----:B------:R-:W-:Y:S05]  /*2350*/  BSYNC.RECONVERGENT B1 ;  /* 0x0000000000017941 */ /* 0x000fea0003800200 */
.L_x_19:
[----:B------:R-:W-:Y:S05]  /*2360*/  @!P1 BRA `(.L_x_14) ;  /* 0x0000000000389947 */ /* 0x000fea0003800000 */
[----:B------:R-:W-:-:S04]  /*2370*/  IADD3 R49, PT, PT, R48, R49, RZ ;  /* 0x0000003130317210 */ /* 0x000fc80007ffe0ff */
[----:B------:R-:W-:-:S13]  /*2380*/  ISETP.GT.U32.AND P0, PT, R49, 0x7f, PT ;  /* 0x0000007f3100780c */ /* 0x000fda0003f04070 */
[----:B------:R-:W-:Y:S05]  /*2390*/  @P0 BRA `(.L_x_14) ;  /* 0x00000000002c0947 */ /* 0x000fea0003800000 */
[----:B01----:R-:W0:Y:S01]  /*23a0*/  LDC.64 R4, c[0x0][0x398] ;  /* 0x0000e600ff047b82 */ /* 0x003e220000000a00 */
        /* <DEDUP_REMOVED lines=10> */
.L_x_14:
[----:B------:R-:W-:Y:S05]  /*2450*/  BSYNC.RECONVERGENT B0 ;  /* 0x0000000000007941 */ /* 0x000fea0003800200 */
.L_x_13:
[----:B------:R-:W3:Y:S01]  /*2460*/  LDCU UR4, c[0x0][0x3ac] ;  /* 0x00007580ff0477ac */ /* 0x000ee20008000800 */
[----:B------:R-:W-:Y:S01]  /*2470*/  BSSY.RECONVERGENT B0, `(.L_x_21) ;  /* 0x00016e4000007945 */ /* 0x000fe20003800200 */
[----:B------:R-:W-:Y:S01]  /*2480*/  BAR.SYNC.DEFER_BLOCKING 0x0 ;  /* 0x0000000000007b1d */ /* 0x000fe20000010000 */
[----:B---3--:R-:W-:-:S13]  /*2490*/  ISETP.GE.AND P0, PT, R50, UR4, PT ;  /* 0x0000000432007c0c */ /* 0x008fda000bf06270 */
[----:B------:R-:W-:Y:S05]  /*24a0*/  @P0 BRA `(.L_x_22) ;  /* 0x0000016c00800947 */ /* 0x000fea0003800000 */
[----:B------:R-:W3:Y:S01]  /*24b0*/  LDCU UR6, c[0x0][0x3b0] ;  /* 0x00007600ff0677ac */ /* 0x000ee20008000800 */
[----:B------:R-:W-:Y:S02]  /*24c0*/  MOV R173, 0xff800000 ;  /* 0xff80000000ad7802 */ /* 0x000fe40000000f00 */
[----:B---3--:R-:W-:-:S13]  /*24d0*/  ISETP.GE.AND P0, PT, R33, UR6, PT ;  /* 0x0000000621007c0c */ /* 0x008fda000bf06270 */
[----:B------:R-:W-:Y:S05]  /*24e0*/  @P0 BRA `(.L_x_23) ;  /* 0x000000a8000c0947 */ /* 0x000fea0003800000 */
[----:B012---:R-:W0:Y:S01]  /*24f0*/  S2R R4, SR_TID.X ;  /* 0x0000000000047919 */ /* 0x007e220000002100 */
[----:B------:R-:W1:Y:S01]  /*2500*/  S2UR UR5, SR_CgaCtaId ;  /* 0x00000000000579c3 */ /* 0x000e620000008800 */
[----:B------:R-:W-:Y:S02]  /*2510*/  UMOV UR4, 0x400 ;  /* 0x0000040000047882 */ /* 0x000fe40000000000 */
[----:B-1----:R-:W-:Y:S01]  /*2520*/  ULEA UR4, UR5, UR4, 0x18 ;  /* 0x0000000405047291 */ /* 0x002fe2000f8ec0ff */
[----:B------:R-:W1:Y:S05]  /*2530*/  LDCU UR5, c[0x0][0x3a8] ;  /* 0x00007500ff0577ac */ /* 0x000e6a0008000800 */
[----:B0-----:R-:W-:-:S03]  /*2540*/  LEA R160, R4, UR4, 0x9 ;  /* 0x0000000404a07c11 */ /* 0x001fc6000f8e48ff */
[----:B------:R-:W-:Y:S04]  /*2550*/  LDS.128 R48, [UR4+0x2000] ;  /* 0x00200004ff307984 */ /* 0x000fe80008000c00 */
[----:B------:R-:W0:Y:S04]  /*2560*/  LDS.128 R4, [R160] ;  /* 0x00000000a0047984 */ /* 0x000e280000000c00 */
[----:B------:R-:W-:Y:S04]  /*2570*/  LDS.128 R52, [UR4+0x2010] ;  /* 0x00201004ff347984 */ /* 0x000fe80008000c00 */
[----:B------:R-:W2:Y:S04]  /*2580*/  LDS.128 R36, [R160+0x10] ;  /* 0x00001000a0247984 */ /* 0x000ea80000000c00 */
[----:B------:R-:W-:Y:S04]  /*2590*/  LDS.128 R56, [UR4+0x2020] ;  /* 0x00202004ff387984 */ /* 0x000fe80008000c00 */
[----:B------:R-:W3:Y:S04]  /*25a0*/  LDS.128 R40, [R160+0x20] ;  /* 0x00002000a0287984 */ /* 0x000ee80000000c00 */
[----:B------:R-:W-:Y:S04]  /*25b0*/  LDS.128 R60, [UR4+0x2030] ;  /* 0x00203004ff3c7984 */ /* 0x000fe80008000c00 */
[----:B------:R-:W4:Y:S04]  /*25c0*/  LDS.128 R44, [R160+0x30] ;  /* 0x00003000a02c7984 */ /* 0x000f280000000c00 */
[----:B------:R-:W-:Y:S04]  /*25d0*/  LDS.128 R64, [UR4+0x2040] ;  /* 0x00204004ff407984 */ /* 0x000fe80008000c00 */
[----:B------:R-:W-:Y:S04]  /*25e0*/  LDS.128 R68, [UR4+0x2050] ;  /* 0x00205004ff447984 */ /* 0x000fe80008000c00 */
[----:B------:R-:W-:Y:S01]  /*25f0*/  LDS.128 R72, [UR4+0x2060] ;  /* 0x00206004ff487984 */ /* 0x000fe20008000c00 */
[----:B0-----:R-:W-:-:S03]  /*2600*/  FFMA R48, R4, R48, RZ ;  /* 0x0000003004307223 */ /* 0x001fc600000000ff */
[----:B------:R-:W-:Y:S01]  /*2610*/  LDS.128 R76, [UR4+0x2070] ;  /* 0x00207004ff4c7984 */ /* 0x000fe20008000c00 */
[----:B------:R-:W-:-:S03]  /*2620*/  FFMA R49, R5, R49, R48 ;  /* 0x0000003105317223 */ /* 0x000fc60000000030 */
[----:B------:R-:W-:Y:S01]  /*2630*/  LDS.128 R80, [UR4+0x2080] ;  /* 0x00208004ff507984 */ /* 0x000fe20008000c00 */
[----:B------:R-:W-:-:S03]  /*2640*/  FFMA R50, R6, R50, R49 ;  /* 0x0000003206327223 */ /* 0x000fc60000000031 */
[----:B------:R-:W-:Y:S01]  /*2650*/  LDS.128 R84, [UR4+0x2090] ;  /* 0x00209004ff547984 */ /* 0x000fe20008000c00 */
[----:B------:R-:W-:-:S03]  /*2660*/  FFMA R51, R7, R51, R50 ;  /* 0x0000003307337223 */ /* 0x000fc60000000032 */
[----:B------:R-:W-:Y:S01]  /*2670*/  LDS.128 R88, [UR4+0x20a0] ;  /* 0x0020a004ff587984 */ /* 0x000fe20008000c00 */
[----:B--2---:R-:W-:-:S03]  /*2680*/  FFMA R52, R36, R52, R51 ;  /* 0x0000003424347223 */ /* 0x004fc60000000033 */
[----:B------:R-:W-:Y:S01]  /*2690*/  LDS.128 R92, [UR4+0x20b0] ;  /* 0x0020b004ff5c7984 */ /* 0x000fe20008000c00 */
[----:B------:R-:W-:-:S03]  /*26a0*/  FFMA R53, R37, R53, R52 ;  /* 0x0000003525357223 */ /* 0x000fc60000000034 */
[----:B------:R-:W0:Y:S01]  /*26b0*/  LDS.128 R48, [R160+0x40] ;  /* 0x00004000a0307984 */ /* 0x000e220000000c00 */
[----:B------:R-:W-:-:S03]  /*26c0*/  FFMA R54, R38, R54, R53 ;  /* 0x0000003626367223 */ /* 0x000fc60000000035 */
[----:B------:R-:W-:Y:S01]  /*26d0*/  LDS.128 R96, [UR4+0x20c0] ;  /* 0x0020c004ff607984 */ /* 0x000fe20008000c00 */
[----:B------:R-:W-:-:S03]  /*26e0*/  FFMA R55, R39, R55, R54 ;  /* 0x0000003727377223 */ /* 0x000fc60000000036 */
[----:B------:R-:W-:Y:S01]  /*26f0*/  LDS.128 R100, [UR4+0x20d0] ;  /* 0x0020d004ff647984 */ /* 0x000fe20008000c00 */
[----:B---3--:R-:W-:-:S03]  /*2700*/  FFMA R56, R40, R56, R55 ;  /* 0x0000003828387223 */ /* 0x008fc60000000037 */
[----:B------:R-:W-:Y:S01]  /*2710*/  LDS.128 R104, [UR4+0x20e0] ;  /* 0x0020e004ff687984 */ /* 0x000fe20008000c00 */
[----:B------:R-:W-:-:S03]  /*2720*/  FFMA R57, R41, R57, R56 ;  /* 0x0000003929397223 */ /* 0x000fc60000000038 */
[----:B------:R-:W2:Y:S01]  /*2730*/  LDS.128 R52, [R160+0x50] ;  /* 0x00005000a0347984 */ /* 0x000ea20000000c00 */
[----:B------:R-:W-:-:S03]  /*2740*/  FFMA R58, R42, R58, R57 ;  /* 0x0000003a2a3a7223 */ /* 0x000fc60000000039 */
[----:B------:R-:W-:Y:S01]  /*2750*/  LDS.128 R108, [UR4+0x20f0] ;  /* 0x0020f004ff6c7984 */ /* 0x000fe20008000c00 */
[----:B------:R-:W-:-:S03]  /*2760*/  FFMA R59, R43, R59, R58 ;  /* 0x0000003b2b3b7223 */ /* 0x000fc6000000003a */
[----:B------:R-:W-:Y:S01]  /*2770*/  LDS.128 R112, [UR4+0x2100] ;  /* 0x00210004ff707984 */ /* 0x000fe20008000c00 */
[----:B----4-:R-:W-:-:S03]  /*2780*/  FFMA R60, R44, R60, R59 ;  /* 0x0000003c2c3c7223 */ /* 0x010fc6000000003b */
[----:B------:R-:W-:Y:S01]  /*2790*/  LDS.128 R116, [UR4+0x2110] ;  /* 0x00211004ff747984 */ /* 0x000fe20008000c00 */
[----:B------:R-:W-:-:S03]  /*27a0*/  FFMA R61, R45, R61, R60 ;  /* 0x0000003d2d3d7223 */ /* 0x000fc6000000003c */
[----:B------:R-:W3:Y:S01]  /*27b0*/  LDS.128 R56, [R160+0x60] ;  /* 0x00006000a0387984 */ /* 0x000ee20000000c00 */
[----:B------:R-:W-:-:S03]  /*27c0*/  FFMA R62, R46, R62, R61 ;  /* 0x0000003e2e3e7223 */ /* 0x000fc6000000003d */
[----:B------:R-:W-:Y:S01]  /*27d0*/  LDS.128 R120, [UR4+0x2120] ;  /* 0x00212004ff787984 */ /* 0x000fe20008000c00 */
[----:B------:R-:W-:-:S03]  /*27e0*/  FFMA R63, R47, R63, R62 ;  /* 0x0000003f2f3f7223 */ /* 0x000fc6000000003e */
[----:B------:R-:W-:Y:S01]  /*27f0*/  LDS.128 R124, [UR4+0x2130] ;  /* 0x00213004ff7c7984 */ /* 0x000fe20008000c00 */
[----:B0-----:R-:W-:-:S03]  /*2800*/  FFMA R64, R48, R64, R63 ;  /* 0x0000004030407223 */ /* 0x001fc6000000003f */
[----:B------:R-:W-:Y:S01]  /*2810*/  LDS.128 R136, [UR4+0x2140] ;  /* 0x00214004ff887984 */ /* 0x000fe20008000c00 */
[----:B------:R-:W-:-:S03]  /*2820*/  FFMA R65, R49, R65, R64 ;  /* 0x0000004131417223 */ /* 0x000fc60000000040 */
[----:B------:R-:W0:Y:S01]  /*2830*/  LDS.128 R60, [R160+0x70] ;  /* 0x00007000a03c7984 */ /* 0x000e220000000c00 */
[----:B------:R-:W-:-:S03]  /*2840*/  FFMA R66, R50, R66, R65 ;  /* 0x0000004232427223 */ /* 0x000fc60000000041 */
[----:B------:R-:W-:Y:S01]  /*2850*/  LDS.128 R128, [UR4+0x2150] ;  /* 0x00215004ff807984 */ /* 0x000fe20008000c00 */
[----:B------:R-:W-:-:S03]  /*2860*/  FFMA R67, R51, R67, R66 ;  /* 0x0000004333437223 */ /* 0x000fc60000000042 */
[----:B------:R-:W-:Y:S01]  /*2870*/  LDS.128 R132, [UR4+0x2160] ;  /* 0x00216004ff847984 */ /* 0x000fe20008000c00 */
[----:B--2---:R-:W-:-:S03]  /*2880*/  FFMA R68, R52, R68, R67 ;  /* 0x0000004434447223 */ /* 0x004fc60000000043 */
[----:B------:R-:W-:Y:S01]  /*2890*/  LDS.128 R144, [UR4+0x2190] ;  /* 0x00219004ff907984 */ /* 0x000fe20008000c00 */
[----:B------:R-:W-:-:S03]  /*28a0*/  FFMA R69, R53, R69, R68 ;  /* 0x0000004535457223 */ /* 0x000fc60000000044 */
[----:B------:R-:W2:Y:S01]  /*28b0*/  LDS.128 R64, [R160+0x80] ;  /* 0x00008000a0407984 */ /* 0x000ea20000000c00 */
[----:B------:R-:W-:-:S03]  /*28c0*/  FFMA R70, R54, R70, R69 ;  /* 0x0000004636467223 */ /* 0x000fc60000000045 */
[----:B------:R-:W-:Y:S01]  /*28d0*/  LDS.128 R152, [UR4+0x21a0] ;  /* 0x0021a004ff987984 */ /* 0x000fe20008000c00 */
[----:B------:R-:W-:-:S03]  /*28e0*/  FFMA R71, R55, R71, R70 ;  /* 0x0000004737477223 */ /* 0x000fc60000000046 */
[----:B------:R-:W-:Y:S01]  /*28f0*/  LDS.128 R148, [UR4+0x21b0] ;  /* 0x0021b004ff947984 */ /* 0x000fe20008000c00 */
[----:B---3--:R-:W-:-:S03]  /*2900*/  FFMA R72, R56, R72, R71 ;  /* 0x0000004838487223 */ /* 0x008fc60000000047 */
[----:B------:R-:W-:Y:S01]  /*2910*/  LDS.128 R156, [UR4+0x21d0] ;  /* 0x0021d004ff9c7984 */ /* 0x000fe20008000c00 */
[----:B------:R-:W-:-:S03]  /*2920*/  FFMA R73, R57, R73, R72 ;  /* 0x0000004939497223 */ /* 0x000fc60000000048 */
[----:B------:R-:W3:Y:S01]  /*2930*/  LDS.128 R68, [R160+0x90] ;  /* 0x00009000a0447984 */ /* 0x000ee20000000c00 */
[----:B------:R-:W-:-:S04]  /*2940*/  FFMA R74, R58, R74, R73 ;  /* 0x0000004a3a4a7223 */ /* 0x000fc80000000049 */
[----:B------:R-:W-:-:S04]  /*2950*/  FFMA R75, R59, R75, R74 ;  /* 0x0000004b3b4b7223 */ /* 0x000fc8000000004a */
[----:B0-----:R-:W-:Y:S02]  /*2960*/  FFMA R76, R60, R76, R75 ;  /* 0x0000004c3c4c7223 */ /* 0x001fe4000000004b */
[----:B------:R-:W0:Y:S02]  /*2970*/  LDS.128 R72, [R160+0xa0] ;  /* 0x0000a000a0487984 */ /* 0x000e240000000c00 */
[----:B------:R-:W-:-:S04]  /*2980*/  FFMA R77, R61, R77, R76 ;  /* 0x0000004d3d4d7223 */ /* 0x000fc8000000004c */
[----:B------:R-:W-:-:S04]  /*2990*/  FFMA R78, R62, R78, R77 ;  /* 0x0000004e3e4e7223 */ /* 0x000fc8000000004d */
[----:B------:R-:W-:-:S04]  /*29a0*/  FFMA R79, R63, R79, R78 ;  /* 0x0000004f3f4f7223 */ /* 0x000fc8000000004e */
[----:B--2---:R-:W-:Y:S02]  /*29b0*/  FFMA R80, R64, R80, R79 ;  /* 0x0000005040507223 */ /* 0x004fe4000000004f */
[----:B------:R-:W2:Y:S02]  /*29c0*/  LDS.128 R76, [R160+0xb0] ;  /* 0x0000b000a04c7984 */ /* 0x000ea40000000c00 */
[----:B------:R-:W-:-:S04]  /*29d0*/  FFMA R81, R65, R81, R80 ;  /* 0x0000005141517223 */ /* 0x000fc80000000050 */
[----:B------:R-:W-:-:S04]  /*29e0*/  FFMA R82, R66, R82, R81 ;  /* 0x0000005242527223 */ /* 0x000fc80000000051 */
[----:B------:R-:W-:-:S04]  /*29f0*/  FFMA R83, R67, R83, R82 ;  /* 0x0000005343537223 */ /* 0x000fc80000000052 */
[----:B---3--:R-:W-:Y:S02]  /*2a00*/  FFMA R84, R68, R84, R83 ;  /* 0x0000005444547223 */ /* 0x008fe40000000053 */
[----:B------:R-:W3:Y:S02]  /*2a10*/  LDS.128 R80, [R160+0xc0] ;  /* 0x0000c000a0507984 */ /* 0x000ee40000000c00 */
[----:B------:R-:W-:-:S04]  /*2a20*/  FFMA R85, R69, R85, R84 ;  /* 0x0000005545557223 */ /* 0x000fc80000000054 */
        /* <DEDUP_REMOVED lines=52> */
[----:B--2---:R-:W-:-:S04]  /*2d70*/  FFMA R126, R112, R136, R126 ;  /* 0x00000088707e7223 */ /* 0x004fc8000000007e */
[----:B------:R-:W-:-:S04]  /*2d80*/  FFMA R126, R113, R137, R126 ;  /* 0x00000089717e7223 */ /* 0x000fc8000000007e */
[----:B------:R-:W-:-:S04]  /*2d90*/  FFMA R126, R114, R138, R126 ;  /* 0x0000008a727e7223 */ /* 0x000fc8000000007e */
[----:B------:R-:W-:Y:S02]  /*2da0*/  FFMA R140, R115, R139, R126 ;  /* 0x0000008b738c7223 */ /* 0x000fe4000000007e */
[----:B------:R-:W-:Y:S02]  /*2db0*/  LDS.128 R136, [UR4+0x2170] ;  /* 0x00217004ff887984 */ /* 0x000fe40008000c00 */
[----:B---3--:R-:W-:Y:S02]  /*2dc0*/  FFMA R128, R116, R128, R140 ;  /* 0x0000008074807223 */ /* 0x008fe4000000008c */
[----:B------:R-:W2:Y:S02]  /*2dd0*/  LDS.128 R124, [R160+0x170] ;  /* 0x00017000a07c7984 */ /* 0x000ea40000000c00 */
[----:B------:R-:W-:Y:S02]  /*2de0*/  FFMA R128, R117, R129, R128 ;  /* 0x0000008175807223 */ /* 0x000fe40000000080 */
[----:B------:R-:W-:Y:S02]  /*2df0*/  LDS.128 R140, [UR4+0x2180] ;  /* 0x00218004ff8c7984 */ /* 0x000fe40008000c00 */
        /* <DEDUP_REMOVED lines=9> */
[----:B------:R-:W-:Y:S02]  /*2e90*/  FFMA R138, R126, R138, R132 ;  /* 0x0000008a7e8a7223 */ /* 0x000fe40000000084 */
[----:B------:R-:W2:Y:S02]  /*2ea0*/  LDS.128 R132, [R160+0x190] ;  /* 0x00019000a0847984 */ /* 0x000ea40000000c00 */
[----:B------:R-:W-:-:S04]  /*2eb0*/  FFMA R138, R127, R139, R138 ;  /* 0x0000008b7f8a7223 */ /* 0x000fc8000000008a */
[----:B0-----:R-:W-:-:S04]  /*2ec0*/  FFMA R138, R128, R140, R138 ;  /* 0x0000008c808a7223 */ /* 0x001fc8000000008a */
[----:B------:R-:W-:-:S04]  /*2ed0*/  FFMA R138, R129, R141, R138 ;  /* 0x0000008d818a7223 */ /* 0x000fc8000000008a */
[----:B------:R-:W-:-:S04]  /*2ee0*/  FFMA R138, R130, R142, R138 ;  /* 0x0000008e828a7223 */ /* 0x000fc8000000008a */
[----:B------:R-:W-:Y:S02]  /*2ef0*/  FFMA R143, R131, R143, R138 ;  /* 0x0000008f838f7223 */ /* 0x000fe4000000008a */
[----:B------:R-:W0:Y:S02]  /*2f00*/  LDS.128 R136, [R160+0x1a0] ;  /* 0x0001a000a0887984 */ /* 0x000e240000000c00 */
[----:B--2---:R-:W-:Y:S02]  /*2f10*/  FFMA R144, R132, R144, R143 ;  /* 0x0000009084907223 */ /* 0x004fe4000000008f */
[----:B------:R-:W2:Y:S02]  /*2f20*/  LDS.128 R140, [R160+0x1b0] ;  /* 0x0001b000a08c7984 */ /* 0x000ea40000000c00 */
[----:B------:R-:W-:-:S04]  /*2f30*/  FFMA R144, R133, R145, R144 ;  /* 0x0000009185907223 */ /* 0x000fc80000000090 */
[----:B------:R-:W-:-:S04]  /*2f40*/  FFMA R144, R134, R146, R144 ;  /* 0x0000009286907223 */ /* 0x000fc80000000090 */
[----:B------:R-:W-:-:S04]  /*2f50*/  FFMA R144, R135, R147, R144 ;  /* 0x0000009387907223 */ /* 0x000fc80000000090 */
[----:B0-----:R-:W-:-:S04]  /*2f60*/  FFMA R144, R136, R152, R144 ;  /* 0x0000009888907223 */ /* 0x001fc80000000090 */
[----:B------:R-:W-:-:S04]  /*2f70*/  FFMA R144, R137, R153, R144 ;  /* 0x0000009989907223 */ /* 0x000fc80000000090 */
[----:B------:R-:W-:-:S04]  /*2f80*/  FFMA R144, R138, R154, R144 ;  /* 0x0000009a8a907223 */ /* 0x000fc80000000090 */
[----:B------:R-:W-:Y:S02]  /*2f90*/  FFMA R144, R139, R155, R144 ;  /* 0x0000009b8b907223 */ /* 0x000fe40000000090 */
[----:B------:R-:W-:Y:S02]  /*2fa0*/  LDS.128 R152, [UR4+0x21c0] ;  /* 0x0021c004ff987984 */ /* 0x000fe40008000c00 */
[----:B--2---:R-:W-:-:S04]  /*2fb0*/  FFMA R144, R140, R148, R144 ;  /* 0x000000948c907223 */ /* 0x004fc80000000090 */
[----:B------:R-:W-:-:S04]  /*2fc0*/  FFMA R144, R141, R149, R144 ;  /* 0x000000958d907223 */ /* 0x000fc80000000090 */
[----:B------:R-:W-:Y:S02]  /*2fd0*/  FFMA R150, R142, R150, R144 ;  /* 0x000000968e967223 */ /* 0x000fe40000000090 */
[----:B------:R-:W0:Y:S02]  /*2fe0*/  LDS.128 R144, [R160+0x1c0] ;  /* 0x0001c000a0907984 */ /* 0x000e240000000c00 */
[----:B------:R-:W-:Y:S02]  /*2ff0*/  FFMA R161, R143, R151, R150 ;  /* 0x000000978fa17223 */ /* 0x000fe40000000096 */
[----:B------:R-:W2:Y:S02]  /*3000*/  LDS.128 R148, [R160+0x1d0] ;  /* 0x0001d000a0947984 */ /* 0x000ea40000000c00 */
[----:B0-----:R-:W-:-:S04]  /*3010*/  FFMA R152, R144, R152, R161 ;  /* 0x0000009890987223 */ /* 0x001fc800000000a1 */
[----:B------:R-:W-:-:S04]  /*3020*/  FFMA R152, R145, R153, R152 ;  /* 0x0000009991987223 */ /* 0x000fc80000000098 */
[----:B------:R-:W-:-:S04]  /*3030*/  FFMA R152, R146, R154, R152 ;  /* 0x0000009a92987223 */ /* 0x000fc80000000098 */
[----:B------:R-:W-:-:S04]  /*3040*/  FFMA R152, R147, R155, R152 ;  /* 0x0000009b93987223 */ /* 0x000fc80000000098 */
[----:B--2---:R-:W-:-:S04]  /*3050*/  FFMA R152, R148, R156, R152 ;  /* 0x0000009c94987223 */ /* 0x004fc80000000098 */
[----:B------:R-:W-:-:S04]  /*3060*/  FFMA R152, R149, R157, R152 ;  /* 0x0000009d95987223 */ /* 0x000fc80000000098 */
[----:B------:R-:W-:-:S04]  /*3070*/  FFMA R152, R150, R158, R152 ;  /* 0x0000009e96987223 */ /* 0x000fc80000000098 */
[----:B------:R-:W-:Y:S02]  /*3080*/  FFMA R161, R151, R159, R152 ;  /* 0x0000009f97a17223 */ /* 0x000fe40000000098 */
[----:B------:R-:W-:Y:S04]  /*3090*/  LDS.128 R156, [UR4+0x21e0] ;  /* 0x0021e004ff9c7984 */ /* 0x000fe80008000c00 */
[----:B------:R-:W0:Y:S02]  /*30a0*/  LDS.128 R152, [R160+0x1e0] ;  /* 0x0001e000a0987984 */ /* 0x000e240000000c00 */
[----:B0-----:R-:W-:-:S04]  /*30b0*/  FFMA R156, R152, R156, R161 ;  /* 0x0000009c989c7223 */ /* 0x001fc800000000a1 */
[----:B------:R-:W-:-:S04]  /*30c0*/  FFMA R156, R153, R157, R156 ;  /* 0x0000009d999c7223 */ /* 0x000fc8000000009c */
[----:B------:R-:W-:-:S04]  /*30d0*/  FFMA R156, R154, R158, R156 ;  /* 0x0000009e9a9c7223 */ /* 0x000fc8000000009c */
[----:B------:R-:W-:Y:S02]  /*30e0*/  FFMA R173, R155, R159, R156 ;  /* 0x0000009f9bad7223 */ /* 0x000fe4000000009c */
[----:B------:R-:W-:Y:S04]  /*30f0*/  LDS.128 R156, [R160+0x1f0] ;  /* 0x0001f000a09c7984 */ /* 0x000fe80000000c00 */
[----:B------:R-:W0:Y:S02]  /*3100*/  LDS.128 R160, [UR4+0x21f0] ;  /* 0x0021f004ffa07984 */ /* 0x000e240008000c00 */
[----:B0-----:R-:W-:-:S04]  /*3110*/  FFMA R160, R156, R160, R173 ;  /* 0x000000a09ca07223 */ /* 0x001fc800000000ad */
[----:B------:R-:W-:Y:S01]  /*3120*/  FFMA R160, R157, R161, R160 ;  /* 0x000000a19da07223 */ /* 0x000fe200000000a0 */
[----:B------:R-:W-:-:S03]  /*3130*/  IADD3 R161, PT, PT, R33, 0x1, RZ ;  /* 0x0000000121a17810 */ /* 0x000fc60007ffe0ff */
[----:B------:R-:W-:Y:S01]  /*3140*/  FFMA R160, R158, R162, R160 ;  /* 0x000000a29ea07223 */ /* 0x000fe200000000a0 */
[----:B------:R-:W-:-:S03]  /*3150*/  ISETP.GE.AND P0, PT, R161, UR6, PT ;  /* 0x00000006a1007c0c */ /* 0x000fc6000bf06270 */
[----:B------:R-:W-:-:S04]  /*3160*/  FFMA R160, R159, R163, R160 ;  /* 0x000000a39fa07223 */ /* 0x000fc800000000a0 */
[----:B-1----:R-:W-:-:S05]  /*3170*/  FMUL R252, R160, UR5 ;  /* 0x00000005a0fc7c20 */ /* 0x002fca0008400000 */
[----:B------:R3:W-:Y:S01]  /*3180*/  STL [R1+0x78], R252 ;  /* 0x000078fc01007387 */ /* 0x0007e20000100800 */
[----:B------:R-:W-:Y:S01]  /*3190*/  FMNMX R173, R252, -INF , !PT ;  /* 0xff800000fcad7809 */ /* 0x000fe20007800000 */
[----:B------:R-:W-:Y:S06]  /*31a0*/  @P0 BRA `(.L_x_23) ;  /* 0x0000009800dc0947 */ /* 0x000fec0003800000 */
[----:B------:R-:W0:Y:S02]  /*31b0*/  LDS.128 R160, [UR4+0x2200] ;  /* 0x00220004ffa07984 */ /* 0x000e240008000c00 */
[----:B0-----:R-:W-:-:S04]  /*31c0*/  FFMA R160, R4, R160, RZ ;  /* 0x000000a004a07223 */ /* 0x001fc800000000ff */
[----:B------:R-:W-:-:S04]  /*31d0*/  FFMA R160, R5, R161, R160 ;  /* 0x000000a105a07223 */ /* 0x000fc800000000a0 */
[----:B------:R-:W-:-:S04]  /*31e0*/  FFMA R160, R6, R162, R160 ;  /* 0x000000a206a07223 */ /* 0x000fc800000000a0 */
[----:B---3--:R-:W-:Y:S02]  /*31f0*/  FFMA R252, R7, R163, R160 ;  /* 0x000000a307fc7223 */ /* 0x008fe400000000a0 */
[----:B------:R-:W0:Y:S02]  /*3200*/  LDS.128 R160, [UR4+0x2210] ;  /* 0x00221004ffa07984 */ /* 0x000e240008000c00 */
[----:B0-----:R-:W-:-:S04]  /*3210*/  FFMA R160, R36, R160, R252 ;  /* 0x000000a024a07223 */ /* 0x001fc800000000fc */
[----:B------:R-:W-:-:S04]  /*3220*/  FFMA R160, R37, R161, R160 ;  /* 0x000000a125a07223 */ /* 0x000fc800000000a0 */
[----:B------:R-:W-:-:S04]  /*3230*/  FFMA R160, R38, R162, R160 ;  /* 0x000000a226a07223 */ /* 0x000fc800000000a0 */
[----:B------:R-:W-:Y:S02]  /*3240*/  FFMA R252, R39, R163, R160 ;  /* 0x000000a327fc7223 */ /* 0x000fe400000000a0 */
        /* <DEDUP_REMOVED lines=147> */
[----:B------:R-:W-:Y:S01]  /*3b80*/  FFMA R160, R157, R161, R160 ;  /* 0x000000a19da07223 */ /* 0x000fe200000000a0 */
[----:B------:R-:W-:-:S03]  /*3b90*/  IADD3 R161, PT, PT, R33, 0x2, RZ ;  /* 0x0000000221a17810 */ /* 0x000fc60007ffe0ff */
[----:B------:R-:W-:Y:S01]  /*3ba0*/  FFMA R160, R158, R162, R160 ;  /* 0x000000a29ea07223 */ /* 0x000fe200000000a0 */
[----:B------:R-:W-:-:S03]  /*3bb0*/  ISETP.GE.AND P0, PT, R161, UR6, PT ;  /* 0x00000006a1007c0c */ /* 0x000fc6000bf06270 */
[----:B------:R-:W-:-:S04]  /*3bc0*/  FFMA R160, R159, R163, R160 ;  /* 0x000000a39fa07223 */ /* 0x000fc800000000a0 */
[----:B------:R-:W-:-:S05]  /*3bd0*/  FMUL R252, R160, UR5 ;  /* 0x00000005a0fc7c20 */ /* 0x000fca0008400000 */
[----:B------:R4:W-:Y:S01]  /*3be0*/  STL [R1+0x74], R252 ;  /* 0x000074fc01007387 */ /* 0x0009e20000100800 */
[----:B------:R-:W-:Y:S01]  /*3bf0*/  FMNMX R173, R173, R252, !PT ;  /* 0x000000fcadad7209 */ /* 0x000fe20007800000 */
[----:B------:R-:W-:Y:S06]  /*3c00*/  @P0 BRA `(.L_x_23) ;  /* 0x0000009000440947 */ /* 0x000fec0003800000 */
[----:B------:R-:W0:Y:S02]  /*3c10*/  LDS.128 R160, [UR4+0x2400] ;  /* 0x00240004ffa07984 */ /* 0x000e240008000c00 */
[----:B0-----:R-:W-:-:S04]  /*3c20*/  FFMA R160, R4, R160, RZ ;  /* 0x000000a004a07223 */ /* 0x001fc800000000ff */
[----:B------:R-:W-:-:S04]  /*3c30*/  FFMA R160, R5, R161, R160 ;  /* 0x000000a105a07223 */ /* 0x000fc800000000a0 */
[----:B------:R-:W-:-:S04]  /*3c40*/  FFMA R160, R6, R162, R160 ;  /* 0x000000a206a07223 */ /* 0x000fc800000000a0 */
[----:B----4-:R-:W-:Y:S02]  /*3c50*/  FFMA R252, R7, R163, R160 ;  /* 0x000000a307fc7223 */ /* 0x010fe400000000a0 */
        /* <DEDUP_REMOVED lines=161> */
[----:B------:R-:W1:Y:S02]  /*4670*/  LDS.128 R160, [UR4+0x2600] ;  /* 0x00260004ffa07984 */ /* 0x000e640008000c00 */
[----:B-1----:R-:W-:-:S04]  /*4680*/  FFMA R160, R4, R160, RZ ;  /* 0x000000a004a07223 */ /* 0x002fc800000000ff */
[----:B------:R-:W-:-:S04]  /*4690*/  FFMA R160, R5, R161, R160 ;  /* 0x000000a105a07223 */ /* 0x000fc800000000a0 */
[----:B------:R-:W-:-:S04]  /*46a0*/  FFMA R160, R6, R162, R160 ;  /* 0x000000a206a07223 */ /* 0x000fc800000000a0 */
[----:B0-----:R-:W-:Y:S02]  /*46b0*/  FFMA R252, R7, R163, R160 ;  /* 0x000000a307fc7223 */ /* 0x001fe400000000a0 */
        /* <DEDUP_REMOVED lines=1991> */
[----:B------:R-:W-:Y:S02]  /*c330*/  FFMA R163, R7, R163, R160 ;  /* 0x000000a307a37223 */ /* 0x000fe400000000a0 */
[----:B------:R-:W1:Y:S02]  /*c340*/  LDS.128 R4, [UR4+0x3e10] ;  /* 0x003e1004ff047984 */ /* 0x000e640008000c00 */
[----:B-1----:R-:W-:Y:S02]  /*c350*/  FFMA R4, R36, R4, R163 ;  /* 0x0000000424047223 */ /* 0x002fe400000000a3 */
[----:B------:R-:W1:Y:S02]  /*c360*/  LDS.128 R160, [UR4+0x3e20] ;  /* 0x003e2004ffa07984 */ /* 0x000e640008000c00 */
[----:B------:R-:W-:-:S04]  /*c370*/  FFMA R5, R37, R5, R4 ;  /* 0x0000000525057223 */ /* 0x000fc80000000004 */
[----:B------:R-:W-:-:S04]  /*c380*/  FFMA R5, R38, R6, R5 ;  /* 0x0000000626057223 */ /* 0x000fc80000000005 */
[----:B------:R-:W-:Y:S02]  /*c390*/  FFMA R39, R39, R7, R5 ;  /* 0x0000000727277223 */ /* 0x000fe40000000005 */
[----:B------:R-:W2:Y:S02]  /*c3a0*/  LDS.128 R4, [UR4+0x3e30] ;  /* 0x003e3004ff047984 */ /* 0x000ea40008000c00 */
[----:B-1----:R-:W-:-:S04]  /*c3b0*/  FFMA R39, R40, R160, R39 ;  /* 0x000000a028277223 */ /* 0x002fc80000000027 */
[----:B------:R-:W-:-:S04]  /*c3c0*/  FFMA R39, R41, R161, R39 ;  /* 0x000000a129277223 */ /* 0x000fc80000000027 */
[----:B------:R-:W-:-:S04]  /*c3d0*/  FFMA R39, R42, R162, R39 ;  /* 0x000000a22a277223 */ /* 0x000fc80000000027 */
[----:B------:R-:W-:Y:S02]  /*c3e0*/  FFMA R163, R43, R163, R39 ;  /* 0x000000a32ba37223 */ /* 0x000fe40000000027 */
[----:B------:R-:W1:Y:S02]  /*c3f0*/  LDS.128 R36, [UR4+0x3e40] ;  /* 0x003e4004ff247984 */ /* 0x000e640008000c00 */
[----:B--2---:R-:W-:Y:S02]  /*c400*/  FFMA R4, R44, R4, R163 ;  /* 0x000000042c047223 */ /* 0x004fe400000000a3 */
[----:B------:R-:W-:Y:S02]  /*c410*/  LDS.128 R40, [UR4+0x3e60] ;  /* 0x003e6004ff287984 */ /* 0x000fe40008000c00 */
[----:B------:R-:W-:-:S04]  /*c420*/  FFMA R4, R45, R5, R4 ;  /* 0x000000052d047223 */ /* 0x000fc80000000004 */
[----:B------:R-:W-:-:S04]  /*c430*/  FFMA R4, R46, R6, R4 ;  /* 0x000000062e047223 */ /* 0x000fc80000000004 */
[----:B------:R-:W-:Y:S02]  /*c440*/  FFMA R47, R47, R7, R4 ;  /* 0x000000072f2f7223 */ /* 0x000fe40000000004 */
[----:B------:R-:W2:Y:S02]  /*c450*/  LDS.128 R4, [UR4+0x3e50] ;  /* 0x003e5004ff047984 */ /* 0x000ea40008000c00 */
[----:B-1----:R-:W-:Y:S02]  /*c460*/  FFMA R36, R48, R36, R47 ;  /* 0x0000002430247223 */ /* 0x002fe4000000002f */
[----:B------:R-:W-:Y:S02]  /*c470*/  LDS.128 R44, [UR4+0x3ea0] ;  /* 0x003ea004ff2c7984 */ /* 0x000fe40008000c00 */
[----:B------:R-:W-:-:S04]  /*c480*/  FFMA R36, R49, R37, R36 ;  /* 0x0000002531247223 */ /* 0x000fc80000000024 */
[----:B------:R-:W-:-:S04]  /*c490*/  FFMA R38, R50, R38, R36 ;  /* 0x0000002632267223 */ /* 0x000fc80000000024 */
[----:B------:R-:W-:-:S04]  /*c4a0*/  FFMA R38, R51, R39, R38 ;  /* 0x0000002733267223 */ /* 0x000fc80000000026 */
[----:B--2---:R-:W-:Y:S02]  /*c4b0*/  FFMA R4, R52, R4, R38 ;  /* 0x0000000434047223 */ /* 0x004fe40000000026 */
[----:B------:R-:W1:Y:S02]  /*c4c0*/  LDS.128 R36, [UR4+0x3e70] ;  /* 0x003e7004ff247984 */ /* 0x000e640008000c00 */
[----:B------:R-:W-:-:S04]  /*c4d0*/  FFMA R4, R53, R5, R4 ;  /* 0x0000000535047223 */ /* 0x000fc80000000004 */
[----:B------:R-:W-:-:S04]  /*c4e0*/  FFMA R6, R54, R6, R4 ;  /* 0x0000000636067223 */ /* 0x000fc80000000004 */
[----:B------:R-:W-:-:S04]  /*c4f0*/  FFMA R6, R55, R7, R6 ;  /* 0x0000000737067223 */ /* 0x000fc80000000006 */
[----:B------:R-:W-:-:S04]  /*c500*/  FFMA R6, R56, R40, R6 ;  /* 0x0000002838067223 */ /* 0x000fc80000000006 */
[----:B------:R-:W-:Y:S02]  /*c510*/  FFMA R41, R57, R41, R6 ;  /* 0x0000002939297223 */ /* 0x000fe40000000006 */
[----:B------:R-:W2:Y:S02]  /*c520*/  LDS.128 R4, [UR4+0x3e80] ;  /* 0x003e8004ff047984 */ /* 0x000ea40008000c00 */
[----:B------:R-:W-:-:S04]  /*c530*/  FFMA R41, R58, R42, R41 ;  /* 0x0000002a3a297223 */ /* 0x000fc80000000029 */
[----:B------:R-:W-:Y:S02]  /*c540*/  FFMA R59, R59, R43, R41 ;  /* 0x0000002b3b3b7223 */ /* 0x000fe40000000029 */
[----:B------:R-:W3:Y:S02]  /*c550*/  LDS.128 R40, [UR4+0x3e90] ;  /* 0x003e9004ff287984 */ /* 0x000ee40008000c00 */
[----:B-1----:R-:W-:-:S04]  /*c560*/  FFMA R36, R60, R36, R59 ;  /* 0x000000243c247223 */ /* 0x002fc8000000003b */
        /* <DEDUP_REMOVED lines=8> */
[----:B---3--:R-:W-:-:S04]  /*c5f0*/  FFMA R6, R68, R40, R6 ;  /* 0x0000002844067223 */ /* 0x008fc80000000006 */
[----:B------:R-:W-:Y:S02]  /*c600*/  FFMA R41, R69, R41, R6 ;  /* 0x0000002945297223 */ /* 0x000fe40000000006 */
[----:B------:R-:W2:Y:S02]  /*c610*/  LDS.128 R4, [UR4+0x3ec0] ;  /* 0x003ec004ff047984 */ /* 0x000ea40008000c00 */
[----:B------:R-:W-:-:S04]  /*c620*/  FFMA R42, R70, R42, R41 ;  /* 0x0000002a462a7223 */ /* 0x000fc80000000029 */
[----:B------:R-:W-:-:S04]  /*c630*/  FFMA R43, R71, R43, R42 ;  /* 0x0000002b472b7223 */ /* 0x000fc8000000002a */
[----:B------:R-:W-:Y:S02]  /*c640*/  FFMA R44, R72, R44, R43 ;  /* 0x0000002c482c7223 */ /* 0x000fe4000000002b */
[----:B------:R-:W3:Y:S02]  /*c650*/  LDS.128 R40, [UR4+0x3ed0] ;  /* 0x003ed004ff287984 */ /* 0x000ee40008000c00 */
[----:B------:R-:W-:-:S04]  /*c660*/  FFMA R45, R73, R45, R44 ;  /* 0x0000002d492d7223 */ /* 0x000fc8000000002c */
[----:B------:R-:W-:-:S04]  /*c670*/  FFMA R46, R74, R46, R45 ;  /* 0x0000002e4a2e7223 */ /* 0x000fc8000000002d */
[----:B------:R-:W-:-:S04]  /*c680*/  FFMA R47, R75, R47, R46 ;  /* 0x0000002f4b2f7223 */ /* 0x000fc8000000002e */
[----:B-1----:R-:W-:Y:S02]  /*c690*/  FFMA R36, R76, R36, R47 ;  /* 0x000000244c247223 */ /* 0x002fe4000000002f */
[----:B------:R-:W1:Y:S02]  /*c6a0*/  LDS.128 R44, [UR4+0x3ee0] ;  /* 0x003ee004ff2c7984 */ /* 0x000e640008000c00 */
[----:B------:R-:W-:-:S04]  /*c6b0*/  FFMA R37, R77, R37, R36 ;  /* 0x000000254d257223 */ /* 0x000fc80000000024 */
[----:B------:R-:W-:-:S04]  /*c6c0*/  FFMA R38, R78, R38, R37 ;  /* 0x000000264e267223 */ /* 0x000fc80000000025 */
[----:B------:R-:W-:-:S04]  /*c6d0*/  FFMA R39, R79, R39, R38 ;  /* 0x000000274f277223 */ /* 0x000fc80000000026 */
[----:B--2---:R-:W-:Y:S02]  /*c6e0*/  FFMA R4, R80, R4, R39 ;  /* 0x0000000450047223 */ /* 0x004fe40000000027 */
[----:B------:R-:W2:Y:S02]  /*c6f0*/  LDS.128 R36, [UR4+0x3ef0] ;  /* 0x003ef004ff247984 */ /* 0x000ea40008000c00 */
[----:B------:R-:W-:-:S04]  /*c700*/  FFMA R5, R81, R5, R4 ;  /* 0x0000000551057223 */ /* 0x000fc80000000004 */
[----:B------:R-:W-:-:S04]  /*c710*/  FFMA R6, R82, R6, R5 ;  /* 0x0000000652067223 */ /* 0x000fc80000000005 */
[----:B------:R-:W-:-:S04]  /*c720*/  FFMA R7, R83, R7, R6 ;  /* 0x0000000753077223 */ /* 0x000fc80000000006 */
[----:B---3--:R-:W-:Y:S02]  /*c730*/  FFMA R40, R84, R40, R7 ;  /* 0x0000002854287223 */ /* 0x008fe40000000007 */
        /* <DEDUP_REMOVED lines=79> */
[----:B-1----:R-:W-:-:S04]  /*cc30*/  FFMA R40, R148, R40, R7 ;  /* 0x0000002894287223 */ /* 0x002fc80000000007 */
[----:B------:R-:W-:-:S04]  /*cc40*/  FFMA R41, R149, R41, R40 ;  /* 0x0000002995297223 */ /* 0x000fc80000000028 */
[----:B------:R-:W-:-:S04]  /*cc50*/  FFMA R42, R150, R42, R41 ;  /* 0x0000002a962a7223 */ /* 0x000fc80000000029 */
[----:B------:R-:W-:-:S04]  /*cc60*/  FFMA R43, R151, R43, R42 ;  /* 0x0000002b972b7223 */ /* 0x000fc8000000002a */
[----:B--2---:R-:W-:-:S04]  /*cc70*/  FFMA R44, R152, R44, R43 ;  /* 0x0000002c982c7223 */ /* 0x004fc8000000002b */
[----:B------:R-:W-:-:S04]  /*cc80*/  FFMA R45, R153, R45, R44 ;  /* 0x0000002d992d7223 */ /* 0x000fc8000000002c */
[----:B------:R-:W-:-:S04]  /*cc90*/  FFMA R46, R154, R46, R45 ;  /* 0x0000002e9a2e7223 */ /* 0x000fc8000000002d */
[----:B------:R-:W-:-:S04]  /*cca0*/  FFMA R47, R155, R47, R46 ;  /* 0x0000002f9b2f7223 */ /* 0x000fc8000000002e */
[----:B---3--:R-:W-:-:S04]  /*ccb0*/  FFMA R36, R156, R36, R47 ;  /* 0x000000249c247223 */ /* 0x008fc8000000002f */
[----:B------:R-:W-:-:S04]  /*ccc0*/  FFMA R37, R157, R37, R36 ;  /* 0x000000259d257223 */ /* 0x000fc80000000024 */
[----:B------:R-:W-:-:S04]  /*ccd0*/  FFMA R38, R158, R38, R37 ;  /* 0x000000269e267223 */ /* 0x000fc80000000025 */
[----:B------:R-:W-:-:S04]  /*cce0*/  FFMA R38, R159, R39, R38 ;  /* 0x000000279f267223 */ /* 0x000fc80000000026 */
[----:B0-----:R-:W-:-:S05]  /*ccf0*/  FMUL R252, R38, UR5 ;  /* 0x0000000526fc7c20 */ /* 0x001fca0008400000 */
[----:B------:R0:W-:Y:S01]  /*cd00*/  STL [R1+0x7c], R252 ;  /* 0x00007cfc01007387 */ /* 0x0001e20000100800 */
[----:B------:R-:W-:-:S07]  /*cd10*/  FMNMX R173, R173, R252, !PT ;  /* 0x000000fcadad7209 */ /* 0x000fce0007800000 */
.L_x_23:
[----:B012---:R-:W2:Y:S04]  /*cd20*/  LDL.LU R4, [R1+0x30] ;  /* 0x0000300001047983 */ /* 0x007ea80000300800 */
[----:B------:R-:W5:Y:S01]  /*cd30*/  LDL R6, [R1+0x38] ;  /* 0x0000380001067983 */ /* 0x000f620000100800 */
[----:B------:R-:W-:Y:S01]  /*cd40*/  HFMA2 R76, -RZ, RZ, 0.96630859375, -0.0022525787353515625 ;  /* 0x3bbb989dff4c7431 */ /* 0x000fe200000001ff */
[----:B------:R-:W-:Y:S02]  /*cd50*/  MOV R78, 0x437c0000 ;  /* 0x437c0000004e7802 */ /* 0x000fe40000000f00 */
[----:B------:R-:W3:Y:S04]  /*cd60*/  LDL.LU R47, [R1+0x24] ;  /* 0x00002400012f7983 */ /* 0x000ee80000300800 */
[----:B------:R-:W4:Y:S04]  /*cd70*/  LDL.LU R46, [R1+0x28] ;  /* 0x00002800012e7983 */ /* 0x000f280000300800 */
[----:B------:R-:W4:Y:S04]  /*cd80*/  LDL.LU R45, [R1+0x2c] ;  /* 0x00002c00012d7983 */ /* 0x000f280000300800 */
[----:B------:R-:W3:Y:S04]  /*cd90*/  LDL.LU R44, [R1] ;  /* 0x00000000012c7983 */ /* 0x000ee80000300800 */
[----:B------:R-:W4:Y:S04]  /*cda0*/  LDL.LU R43, [R1+0x4] ;  /* 0x00000400012b7983 */ /* 0x000f280000300800 */
[----:B------:R-:W4:Y:S04]  /*cdb0*/  LDL.LU R42, [R1+0x8] ;  /* 0x00000800012a7983 */ /* 0x000f280000300800 */
[----:B------:R-:W4:Y:S04]  /*cdc0*/  LDL.LU R40, [R1+0xc] ;  /* 0x00000c0001287983 */ /* 0x000f280000300800 */
[----:B------:R-:W4:Y:S04]  /*cdd0*/  LDL.LU R39, [R1+0x10] ;  /* 0x0000100001277983 */ /* 0x000f280000300800 */
[----:B------:R-:W4:Y:S04]  /*cde0*/  LDL.LU R38, [R1+0x14] ;  /* 0x0000140001267983 */ /* 0x000f280000300800 */
[----:B------:R-:W4:Y:S04]  /*cdf0*/  LDL.LU R37, [R1+0x18] ;  /* 0x0000180001257983 */ /* 0x000f280000300800 */
[----:B------:R-:W4:Y:S01]  /*ce00*/  LDL.LU R36, [R1+0x1c] ;  /* 0x00001c0001247983 */ /* 0x000f220000300800 */
[----:B--2---:R-:W-:-:S05]  /*ce10*/  FMNMX R173, R4, R173, !PT ;  /* 0x000000ad04ad7209 */ /* 0x004fca0007800000 */
[----:B------:R-:W-:-:S04]  /*ce20*/  FADD R5, R4, -R173 ;  /* 0x800000ad04057221 */ /* 0x000fc80000000000 */
[----:B------:R-:W-:-:S04]  /*ce30*/  FFMA.SAT R7, R5, R76, 0.5 ;  /* 0x3f00000005077423 */ /* 0x000fc8000000204c */
[----:B------:R-:W-:-:S04]  /*ce40*/  FFMA.RM R7, R7, R78, 12582913 ;  /* 0x4b40000107077423 */ /* 0x000fc8000000404e */
[C---:B------:R-:W-:Y:S01]  /*ce50*/  FADD R4, R7.reuse, -12583039 ;  /* 0xcb40007f07047421 */ /* 0x040fe20000000000 */
[----:B------:R-:W-:-:S03]  /*ce60*/  SHF.L.U32 R7, R7, 0x17, RZ ;  /* 0x0000001707077819 */ /* 0x000fc600000006ff */
[----:B------:R-:W-:-:S04]  /*ce70*/  FFMA R4, R5, 1.4426950216293334961, -R4 ;  /* 0x3fb8aa3b05047823 */ /* 0x000fc80000000804 */
[----:B------:R-:W-:Y:S01]  /*ce80*/  FFMA R4, R5, 1.925963033500011079e-08, R4 ;  /* 0x32a5706005047823 */ /* 0x000fe20000000004 */
[----:B-----5:R-:W-:Y:S02]  /*ce90*/  SHF.L.U32 R5, R6, 0x4, RZ ;  /* 0x0000000406057819 */ /* 0x020fe400000006ff */
[----:B------:R-:W2:Y:S03]  /*cea0*/  LDL.LU R6, [R1+0x20] ;  /* 0x0000200001067983 */ /* 0x000ea60000300800 */
[----:B------:R-:W0:Y:S01]  /*ceb0*/  MUFU.EX2 R4, R4 ;  /* 0x0000000400047308 */ /* 0x000e220000000800 */
[----:B------:R-:W-:Y:S01]  /*cec0*/  MOV R90, R173 ;  /* 0x000000ad005a7202 */ /* 0x000fe20000000f00 */
[----:B0-----:R-:W-:-:S04]  /*ced0*/  FMUL R7, R7, R4 ;  /* 0x0000000407077220 */ /* 0x001fc80000400000 */
[-C--:B---3--:R-:W-:Y:S01]  /*cee0*/  FMUL R44, R44, R7.reuse ;  /* 0x000000072c2c7220 */ /* 0x088fe20000400000 */
[-C--:B----4-:R-:W-:Y:S01]  /*cef0*/  FMUL R43, R43, R7.reuse ;  /* 0x000000072b2b7220 */ /* 0x090fe20000400000 */
[-C--:B------:R-:W-:Y:S01]  /*cf00*/  FMUL R42, R42, R7.reuse ;  /* 0x000000072a2a7220 */ /* 0x080fe20000400000 */
[-C--:B------:R-:W-:Y:S01]  /*cf10*/  FMUL R40, R40, R7.reuse ;  /* 0x0000000728287220 */ /* 0x080fe20000400000 */
[-C--:B------:R-:W-:Y:S01]  /*cf20*/  FMUL R39, R39, R7.reuse ;  /* 0x0000000727277220 */ /* 0x080fe20000400000 */
[----:B------:R3:W-:Y:S01]  /*cf30*/  STL [R1], R44 ;  /* 0x0000002c01007387 */ /* 0x0007e20000100800 */
[-C--:B------:R-:W-:Y:S01]  /*cf40*/  FMUL R38, R38, R7.reuse ;  /* 0x0000000726267220 */ /* 0x080fe20000400000 */
[-C--:B------:R-:W-:Y:S01]  /*cf50*/  FMUL R37, R37, R7.reuse ;  /* 0x0000000725257220 */ /* 0x080fe20000400000 */
[-C--:B------:R-:W-:Y:S01]  /*cf60*/  FMUL R36, R36, R7.reuse ;  /* 0x0000000724247220 */ /* 0x080fe20000400000 */
[----:B------:R3:W-:Y:S01]  /*cf70*/  STL [R1+0x4], R43 ;  /* 0x0000042b01007387 */ /* 0x0007e20000100800 */
[----:B------:R-:W-:-:S03]  /*cf80*/  FMUL R47, R47, R7 ;  /* 0x000000072f2f7220 */ /* 0x000fc60000400000 */
[----:B------:R3:W-:Y:S01]  /*cf90*/  STL [R1+0x8], R42 ;  /* 0x0000082a01007387 */ /* 0x0007e20000100800 */
[----:B------:R-:W-:-:S03]  /*cfa0*/  FMUL R46, R46, R7 ;  /* 0x000000072e2e7220 */ /* 0x000fc60000400000 */
[----:B------:R3:W-:Y:S01]  /*cfb0*/  STL [R1+0xc], R40 ;  /* 0x00000c2801007387 */ /* 0x0007e20000100800 */
[----:B------:R-:W-:-:S03]  /*cfc0*/  FMUL R45, R45, R7 ;  /* 0x000000072d2d7220 */ /* 0x000fc60000400000 */
[----:B------:R3:W-:Y:S04]  /*cfd0*/  STL [R1+0x10], R39 ;  /* 0x0000102701007387 */ /* 0x0007e80000100800 */
[----:B------:R3:W-:Y:S04]  /*cfe0*/  STL [R1+0x14], R38 ;  /* 0x0000142601007387 */ /* 0x0007e80000100800 */
[----:B------:R3:W-:Y:S04]  /*cff0*/  STL [R1+0x18], R37 ;  /* 0x0000182501007387 */ /* 0x0007e80000100800 */
[----:B------:R3:W-:Y:S04]  /*d000*/  STL [R1+0x1c], R36 ;  /* 0x00001c2401007387 */ /* 0x0007e80000100800 */
[----:B------:R3:W-:Y:S01]  /*d010*/  STL [R1+0x24], R47 ;  /* 0x0000242f01007387 */ /* 0x0007e20000100800 */
[----:B------:R-:W-:Y:S01]  /*d020*/  ISETP.GE.AND P0, PT, R5, UR6, PT ;  /* 0x0000000605007c0c */ /* 0x000fe2000bf06270 */
[-C--:B------:R-:W-:Y:S01]  /*d030*/  FMUL R32, R32, R7.reuse ;  /* 0x0000000720207220 */ /* 0x080fe20000400000 */
        /* <DEDUP_REMOVED lines=116> */
[----:B--2---:R-:W-:-:S05]  /*d780*/  FMUL R6, R6, R7 ;  /* 0x0000000706067220 */ /* 0x004fca0000400000 */
[----:B------:R3:W-:Y:S04]  /*d790*/  STL [R1+0x20], R6 ;  /* 0x0000200601007387 */ /* 0x0007e80000100800 */
[----:B------:R3:W-:Y:S04]  /*d7a0*/  STL [R1+0x28], R46 ;  /* 0x0000282e01007387 */ /* 0x0007e80000100800 */
[----:B------:R3:W-:Y:S04]  /*d7b0*/  STL [R1+0x2c], R45 ;  /* 0x00002c2d01007387 */ /* 0x0007e80000100800 */
[----:B------:R3:W-:Y:S01]  /*d7c0*/  STL [R1+0x30], R90 ;  /* 0x0000305a01007387 */ /* 0x0007e20000100800 */
[----:B------:R-:W-:Y:S05]  /*d7d0*/  @P0 BRA `(.L_x_22) ;  /* 0x000000b800b40947 */ /* 0x000fea0003800000 */
[----:B------:R-:W2:Y:S01]  /*d7e0*/  LDL R41, [R1+0x78] ;  /* 0x0000780001297983 */ /* 0x000ea20000100800 */
[----:B------:R-:W0:Y:S01]  /*d7f0*/  S2UR UR5, SR_CgaCtaId ;  /* 0x00000000000579c3 */ /* 0x000e220000008800 */
[----:B------:R-:W-:Y:S01]  /*d800*/  UMOV UR4, 0x400 ;  /* 0x0000040000047882 */ /* 0x000fe20000000000 */
[----:B------:R-:W-:Y:S02]  /*d810*/  MOV R80, R37 ;  /* 0x0000002500507202 */ /* 0x000fe40000000f00 */
[----:B------:R-:W-:Y:S02]  /*d820*/  MOV R91, R6 ;  /* 0x00000006005b7202 */ /* 0x000fe40000000f00 */
[----:B------:R-:W-:Y:S02]  /*d830*/  MOV R83, R40 ;  /* 0x0000002800537202 */ /* 0x000fe40000000f00 */
[----:B------:R-:W-:Y:S02]  /*d840*/  MOV R82, R39 ;  /* 0x0000002700527202 */ /* 0x000fe40000000f00 */
[----:B------:R-:W-:-:S02]  /*d850*/  MOV R81, R38 ;  /* 0x0000002600517202 */ /* 0x000fc40000000f00 */
[----:B------:R-:W-:Y:S02]  /*d860*/  MOV R79, R36 ;  /* 0x00000024004f7202 */ /* 0x000fe40000000f00 */
[----:B------:R-:W-:Y:S02]  /*d870*/  MOV R89, R47 ;  /* 0x0000002f00597202 */ /* 0x000fe40000000f00 */
[----:B------:R-:W-:Y:S02]  /*d880*/  MOV R88, R46 ;  /* 0x0000002e00587202 */ /* 0x000fe40000000f00 */
[----:B------:R-:W-:Y:S02]  /*d890*/  MOV R87, R45 ;  /* 0x0000002d00577202 */ /* 0x000fe40000000f00 */
[----:B------:R-:W-:Y:S02]  /*d8a0*/  IADD3 R64, PT, PT, R33, 0x1, RZ ;  /* 0x0000000121407810 */ /* 0x000fe40007ffe0ff */
[----:B------:R-:W-:Y:S01]  /*d8b0*/  MOV R86, R44 ;  /* 0x0000002c00567202 */ /* 0x000fe20000000f00 */
[----:B0-----:R-:W-:Y:S01]  /*d8c0*/  ULEA UR4, UR5, UR4, 0x18 ;  /* 0x0000000405047291 */ /* 0x001fe2000f8ec0ff */
[----:B------:R-:W-:-:S02]  /*d8d0*/  MOV R85, R43 ;  /* 0x0000002b00557202 */ /* 0x000fc40000000f00 */
[----:B------:R-:W-:Y:S02]  /*d8e0*/  MOV R84, R42 ;  /* 0x0000002a00547202 */ /* 0x000fe40000000f00 */
[----:B------:R-:W-:-:S04]  /*d8f0*/  ISETP.GE.AND P0, PT, R64, UR6, PT ;  /* 0x0000000640007c0c */ /* 0x000fc8000bf06270 */
[----:B---3--:R-:W0:Y:S04]  /*d900*/  LDS.128 R4, [UR4+0x41f0] ;  /* 0x0041f004ff047984 */ /* 0x008e280008000c00 */
[----:B------:R-:W-:Y:S04]  /*d910*/  LDS.128 R56, [UR4+0x4000] ;  /* 0x00400004ff387984 */ /* 0x000fe80008000c00 */
[----:B------:R-:W-:Y:S04]  /*d920*/  LDS.128 R44, [UR4+0x4030] ;  /* 0x00403004ff2c7984 */ /* 0x000fe80008000c00 */
[----:B------:R-:W-:Y:S04]  /*d930*/  LDS.128 R48, [UR4+0x4040] ;  /* 0x00404004ff307984 */ /* 0x000fe80008000c00 */
[----:B------:R-:W-:Y:S04]  /*d940*/  LDS.128 R52, [UR4+0x4050] ;  /* 0x00405004ff347984 */ /* 0x000fe80008000c00 */
[----:B------:R-:W-:Y:S04]  /*d950*/  LDS.128 R64, [UR4+0x4070] ;  /* 0x00407004ff407984 */ /* 0x000fe80008000c00 */
[----:B------:R-:W-:Y:S01]  /*d960*/  LDS.128 R72, [UR4+0x4120] ;  /* 0x00412004ff487984 */ /* 0x000fe20008000c00 */
[----:B--2---:R-:W-:-:S04]  /*d970*/  FADD R41, -R90, R41 ;  /* 0x000000295a297221 */ /* 0x004fc80000000100 */
[----:B------:R-:W-:-:S04]  /*d980*/  FFMA.SAT R37, R41, R76, 0.5 ;  /* 0x3f00000029257423 */ /* 0x000fc8000000204c */
[----:B------:R-:W-:Y:S02]  /*d990*/  FFMA.RM R60, R37, R78, 12582913 ;  /* 0x4b400001253c7423 */ /* 0x000fe4000000404e */
[----:B------:R-:W1:Y:S02]  /*d9a0*/  LDS.128 R36, [UR4+0x4010] ;  /* 0x00401004ff247984 */ /* 0x000e640008000c00 */
[C---:B------:R-:W-:Y:S01]  /*d9b0*/  FADD R40, R60.reuse, -12583039 ;  /* 0xcb40007f3c287421 */ /* 0x040fe20000000000 */
[----:B------:R-:W-:Y:S02]  /*d9c0*/  SHF.L.U32 R77, R60, 0x17, RZ ;  /* 0x000000173c4d7819 */ /* 0x000fe400000006ff */
[----:B------:R-:W-:Y:S01]  /*d9d0*/  LDS.128 R60, [UR4+0x4060] ;  /* 0x00406004ff3c7984 */ /* 0x000fe20008000c00 */
[----:B------:R-:W-:-:S04]  /*d9e0*/  FFMA R40, R41, 1.4426950216293334961, -R40 ;  /* 0x3fb8aa3b29287823 */ /* 0x000fc80000000828 */
[----:B------:R-:W-:Y:S02]  /*d9f0*/  FFMA R68, R41, 1.925963033500011079e-08, R40 ;  /* 0x32a5706029447823 */ /* 0x000fe40000000028 */
[----:B------:R-:W2:Y:S04]  /*da00*/  LDS.128 R40, [UR4+0x4020] ;  /* 0x00402004ff287984 */ /* 0x000ea80008000c00 */
[----:B------:R-:W3:Y:S02]  /*da10*/  MUFU.EX2 R68, R68 ;  /* 0x0000004400447308 */ /* 0x000ee40000000800 */
[----:B---3--:R-:W-:Y:S02]  /*da20*/  FMUL R77, R77, R68 ;  /* 0x000000444d4d7220 */ /* 0x008fe40000400000 */
[----:B------:R-:W3:Y:S02]  /*da30*/  LDS.128 R68, [UR4+0x41b0] ;  /* 0x0041b004ff447984 */ /* 0x000ee40008000c00 */
[C---:B0-----:R-:W-:Y:S01]  /*da40*/  FFMA R89, R77.reuse, R4, R89 ;  /* 0x000000044d597223 */ /* 0x041fe20000000059 */
[C---:B------:R-:W-:Y:S01]  /*da50*/  FFMA R88, R77.reuse, R5, R88 ;  /* 0x000000054d587223 */ /* 0x040fe20000000058 */
[C---:B------:R-:W-:Y:S01]  /*da60*/  FFMA R87, R77.reuse, R6, R87 ;  /* 0x000000064d577223 */ /* 0x040fe20000000057 */
[C---:B------:R-:W-:Y:S01]  /*da70*/  FFMA R0, R77.reuse, R7, R0 ;  /* 0x000000074d007223 */ /* 0x040fe20000000000 */
[C---:B-1----:R-:W-:Y:S01]  /*da80*/  FFMA R27, R77.reuse, R36, R27 ;  /* 0x000000244d1b7223 */ /* 0x042fe2000000001b */
[----:B------:R-:W0:Y:S01]  /*da90*/  LDS.128 R4, [UR4+0x4080] ;  /* 0x00408004ff047984 */ /* 0x000e220008000c00 */
[C---:B------:R-:W-:Y:S01]  /*daa0*/  FFMA R26, R77.reuse, R37, R26 ;  /* 0x000000254d1a7223 */ /* 0x040fe2000000001a */
[C---:B------:R-:W-:Y:S01]  /*dab0*/  FFMA R25, R77.reuse, R38, R25 ;  /* 0x000000264d197223 */ /* 0x040fe20000000019 */
[C---:B------:R-:W-:Y:S01]  /*dac0*/  FFMA R24, R77.reuse, R39, R24 ;  /* 0x000000274d187223 */ /* 0x040fe20000000018 */
[C---:B------:R-:W-:Y:S01]  /*dad0*/  FFMA R31, R77.reuse, R56, R31 ;  /* 0x000000384d1f7223 */ /* 0x040fe2000000001f */
[----:B------:R-:W1:Y:S01]  /*dae0*/  LDS.128 R36, [UR4+0x40a0] ;  /* 0x0040a004ff247984 */ /* 0x000e620008000c00 */
[C---:B------:R-:W-:Y:S01]  /*daf0*/  FFMA R30, R77.reuse, R57, R30 ;  /* 0x000000394d1e7223 */ /* 0x040fe2000000001e */
[C---:B------:R-:W-:Y:S01]  /*db00*/  FFMA R29, R77.reuse, R58, R29 ;  /* 0x0000003a4d1d7223 */ /* 0x040fe2000000001d */
[C---:B------:R-:W-:Y:S01]  /*db10*/  FFMA R28, R77.reuse, R59, R28 ;  /* 0x0000003b4d1c7223 */ /* 0x040fe2000000001c */
[C---:B------:R-:W-:Y:S01]  /*db20*/  FFMA R19, R77.reuse, R44, R19 ;  /* 0x0000002c4d137223 */ /* 0x040fe20000000013 */
[C---:B--2---:R-:W-:Y:S01]  /*db30*/  FFMA R23, R77.reuse, R40, R23 ;  /* 0x000000284d177223 */ /* 0x044fe20000000017 */
[C---:B------:R-:W-:Y:S01]  /*db40*/  FFMA R22, R77.reuse, R41, R22 ;  /* 0x000000294d167223 */ /* 0x040fe20000000016 */
        /* <DEDUP_REMOVED lines=21> */
[----:B------:R-:W2:Y:S01]  /*dca0*/  LDS.128 R56, [UR4+0x4090] ;  /* 0x00409004ff387984 */ /* 0x000ea20008000c00 */
[C---:B------:R-:W-:Y:S01]  /*dcb0*/  FFMA R209, R77.reuse, R72, R209 ;  /* 0x000000484dd17223 */ /* 0x040fe200000000d1 */
[C---:B------:R-:W-:Y:S01]  /*dcc0*/  FFMA R210, R77.reuse, R73, R210 ;  /* 0x000000494dd27223 */ /* 0x040fe200000000d2 */
[C---:B------:R-:W-:Y:S01]  /*dcd0*/  FFMA R211, R77.reuse, R74, R211 ;  /* 0x0000004a4dd37223 */ /* 0x040fe200000000d3 */
[----:B------:R-:W4:Y:S01]  /*dce0*/  LDS.128 R40, [UR4+0x40b0] ;  /* 0x0040b004ff287984 */ /* 0x000f220008000c00 */
[C---:B------:R-:W-:Y:S01]  /*dcf0*/  FFMA R212, R77.reuse, R75, R212 ;  /* 0x0000004b4dd47223 */ /* 0x040fe200000000d4 */
[C---:B---3--:R-:W-:Y:S01]  /*dd00*/  FFMA R245, R77.reuse, R68, R245 ;  /* 0x000000444df57223 */ /* 0x048fe200000000f5 */
[C---:B0-----:R-:W-:Y:S01]  /*dd10*/  FFMA R168, R77.reuse, R4, R168 ;  /* 0x000000044da87223 */ /* 0x041fe200000000a8 */
[C---:B------:R-:W-:Y:S01]  /*dd20*/  FFMA R169, R77.reuse, R5, R169 ;  /* 0x000000054da97223 */ /* 0x040fe200000000a9 */
[C---:B------:R-:W-:Y:S01]  /*dd30*/  FFMA R170, R77.reuse, R6, R170 ;  /* 0x000000064daa7223 */ /* 0x040fe200000000aa */
[C---:B------:R-:W-:Y:S01]  /*dd40*/  FFMA R171, R77.reuse, R7, R171 ;  /* 0x000000074dab7223 */ /* 0x040fe200000000ab */
[----:B------:R-:W0:Y:S01]  /*dd50*/  LDS.128 R44, [UR4+0x40c0] ;  /* 0x0040c004ff2c7984 */ /* 0x000e220008000c00 */
[C---:B-1----:R-:W-:Y:S01]  /*dd60*/  FFMA R177, R77.reuse, R36, R177 ;  /* 0x000000244db17223 */ /* 0x042fe200000000b1 */
[C---:B------:R-:W-:Y:S01]  /*dd70*/  FFMA R178, R77.reuse, R37, R178 ;  /* 0x000000254db27223 */ /* 0x040fe200000000b2 */
[C---:B------:R-:W-:Y:S01]  /*dd80*/  FFMA R179, R77.reuse, R38, R179 ;  /* 0x000000264db37223 */ /* 0x040fe200000000b3 */
[----:B------:R-:W1:Y:S01]  /*dd90*/  LDS.128 R4, [UR4+0x4110] ;  /* 0x00411004ff047984 */ /* 0x000e620008000c00 */
[C---:B------:R-:W-:Y:S01]  /*dda0*/  FFMA R180, R77.reuse, R39, R180 ;  /* 0x000000274db47223 */ /* 0x040fe200000000b4 */
[C---:B------:R-:W-:Y:S01]  /*ddb0*/  FFMA R246, R77.reuse, R69, R246 ;  /* 0x000000454df67223 */ /* 0x040fe200000000f6 */
[C---:B------:R-:W-:Y:S01]  /*ddc0*/  FFMA R247, R77.reuse, R70, R247 ;  /* 0x000000464df77223 */ /* 0x040fe200000000f7 */
[----:B------:R-:W3:Y:S01]  /*ddd0*/  LDS.128 R36, [UR4+0x4130] ;  /* 0x00413004ff247984 */ /* 0x000ee20008000c00 */
[----:B------:R-:W-:Y:S01]  /*dde0*/  FFMA R248, R77, R71, R248 ;  /* 0x000000474df87223 */ /* 0x000fe200000000f8 */
[----:B------:R-:W-:-:S02]  /*ddf0*/  FADD R32, R32, R77 ;  /* 0x0000004d20207221 */ /* 0x000fc40000000000 */
[----:B------:R-:W5:Y:S04]  /*de00*/  LDS.128 R48, [UR4+0x40d0] ;  /* 0x0040d004ff307984 */ /* 0x000f680008000c00 */
[----:B------:R-:W5:Y:S04]  /*de10*/  LDS.128 R52, [UR4+0x40e0] ;  /* 0x0040e004ff347984 */ /* 0x000f680008000c00 */
[----:B------:R-:W5:Y:S04]  /*de20*/  LDS.128 R60, [UR4+0x40f0] ;  /* 0x0040f004ff3c7984 */ /* 0x000f680008000c00 */
[----:B------:R-:W5:Y:S04]  /*de30*/  LDS.128 R64, [UR4+0x4100] ;  /* 0x00410004ff407984 */ /* 0x000f680008000c00 */
[----:B------:R-:W5:Y:S01]  /*de40*/  LDS.128 R72, [UR4+0x41d0] ;  /* 0x0041d004ff487984 */ /* 0x000f620008000c00 */
[C---:B--2---:R-:W-:Y:S01]  /*de50*/  FFMA R172, R77.reuse, R56, R172 ;  /* 0x000000384dac7223 */ /* 0x044fe200000000ac */
[C---:B------:R-:W-:Y:S01]  /*de60*/  FFMA R174, R77.reuse, R57, R174 ;  /* 0x000000394dae7223 */ /* 0x040fe200000000ae */
[C---:B------:R-:W-:Y:S01]  /*de70*/  FFMA R175, R77.reuse, R58, R175 ;  /* 0x0000003a4daf7223 */ /* 0x040fe200000000af */
[C---:B------:R-:W-:Y:S01]  /*de80*/  FFMA R176, R77.reuse, R59, R176 ;  /* 0x0000003b4db07223 */ /* 0x040fe200000000b0 */
[C---:B----4-:R-:W-:Y:S01]  /*de90*/  FFMA R181, R77.reuse, R40, R181 ;  /* 0x000000284db57223 */ /* 0x050fe200000000b5 */
[C---:B------:R-:W-:Y:S01]  /*dea0*/  FFMA R182, R77.reuse, R41, R182 ;  /* 0x000000294db67223 */ /* 0x040fe200000000b6 */
[C---:B------:R-:W-:Y:S01]  /*deb0*/  FFMA R183, R77.reuse, R42, R183 ;  /* 0x0000002a4db77223 */ /* 0x040fe200000000b7 */
[C---:B------:R-:W-:Y:S01]  /*dec0*/  FFMA R184, R77.reuse, R43, R184 ;  /* 0x0000002b4db87223 */ /* 0x040fe200000000b8 */
[----:B------:R-:W2:Y:S01]  /*ded0*/  LDS.128 R56, [UR4+0x4180] ;  /* 0x00418004ff387984 */ /* 0x000ea20008000c00 */
[C---:B0-----:R-:W-:Y:S01]  /*dee0*/  FFMA R185, R77.reuse, R44, R185 ;  /* 0x0000002c4db97223 */ /* 0x041fe200000000b9 */
[C---:B------:R-:W-:Y:S01]  /*def0*/  FFMA R186, R77.reuse, R45, R186 ;  /* 0x0000002d4dba7223 */ /* 0x040fe200000000ba */
[C---:B------:R-:W-:Y:S01]  /*df00*/  FFMA R187, R77.reuse, R46, R187 ;  /* 0x0000002e4dbb7223 */ /* 0x040fe200000000bb */
[C---:B------:R-:W-:Y:S01]  /*df10*/  FFMA R188, R77.reuse, R47, R188 ;  /* 0x0000002f4dbc7223 */ /* 0x040fe200000000bc */
[C---:B-1----:R-:W-:Y:S01]  /*df20*/  FFMA R205, R77.reuse, R4, R205 ;  /* 0x000000044dcd7223 */ /* 0x042fe200000000cd */
[C---:B------:R-:W-:Y:S01]  /*df30*/  FFMA R206, R77.reuse, R5, R206 ;  /* 0x000000054dce7223 */ /* 0x040fe200000000ce */
[C---:B------:R-:W-:Y:S01]  /*df40*/  FFMA R207, R77.reuse, R6, R207 ;  /* 0x000000064dcf7223 */ /* 0x040fe200000000cf */
[C---:B------:R-:W-:Y:S01]  /*df50*/  FFMA R208, R77.reuse, R7, R208 ;  /* 0x000000074dd07223 */ /* 0x040fe200000000d0 */
[C---:B---3--:R-:W-:Y:S01]  /*df60*/  FFMA R213, R77.reuse, R36, R213 ;  /* 0x000000244dd57223 */ /* 0x048fe200000000d5 */
[----:B------:R-:W0:Y:S01]  /*df70*/  LDS.128 R4, [UR4+0x41c0] ;  /* 0x0041c004ff047984 */ /* 0x000e220008000c00 */
[C---:B------:R-:W-:Y:S01]  /*df80*/  FFMA R214, R77.reuse, R37, R214 ;  /* 0x000000254dd67223 */ /* 0x040fe200000000d6 */
[C---:B------:R-:W-:Y:S01]  /*df90*/  FFMA R215, R77.reuse, R38, R215 ;  /* 0x000000264dd77223 */ /* 0x040fe200000000d7 */
[C---:B------:R-:W-:Y:S01]  /*dfa0*/  FFMA R216, R77.reuse, R39, R216 ;  /* 0x000000274dd87223 */ /* 0x040fe200000000d8 */
[C---:B-----5:R-:W-:Y:S01]  /*dfb0*/  FFMA R189, R77.reuse, R48, R189 ;  /* 0x000000304dbd7223 */ /* 0x060fe200000000bd */
[----:B------:R-:W1:Y:S01]  /*dfc0*/  LDS.128 R36, [UR4+0x41e0] ;  /* 0x0041e004ff247984 */ /* 0x000e620008000c00 */
        /* <DEDUP_REMOVED lines=15> */
[----:B------:R-:W3:Y:S01]  /*e0c0*/  LDS.128 R40, [UR4+0x4140] ;  /* 0x00414004ff287984 */ /* 0x000ee20008000c00 */
[C---:B------:R-:W-:Y:S01]  /*e0d0*/  FFMA R85, R77.reuse, R72, R85 ;  /* 0x000000484d557223 */ /* 0x040fe20000000055 */
[C---:B------:R-:W-:Y:S01]  /*e0e0*/  FFMA R84, R77.reuse, R73, R84 ;  /* 0x000000494d547223 */ /* 0x040fe20000000054 */
[C---:B------:R-:W-:Y:S01]  /*e0f0*/  FFMA R83, R77.reuse, R74, R83 ;  /* 0x0000004a4d537223 */ /* 0x040fe20000000053 */
[----:B------:R-:W4:Y:S01]  /*e100*/  LDS.128 R44, [UR4+0x4150] ;  /* 0x00415004ff2c7984 */ /* 0x000f220008000c00 */
[C---:B------:R-:W-:Y:S01]  /*e110*/  FFMA R82, R77.reuse, R75, R82 ;  /* 0x0000004b4d527223 */ /* 0x040fe20000000052 */
[----:B--2---:R-:W-:-:S02]  /*e120*/  FFMA R233, R77, R56, R233 ;  /* 0x000000384de97223 */ /* 0x004fc400000000e9 */
[----:B------:R-:W2:Y:S01]  /*e130*/  LDS.128 R48, [UR4+0x4160] ;  /* 0x00416004ff307984 */ /* 0x000ea20008000c00 */
[C---:B------:R-:W-:Y:S01]  /*e140*/  FFMA R234, R77.reuse, R57, R234 ;  /* 0x000000394dea7223 */ /* 0x040fe200000000ea */
[C---:B------:R-:W-:Y:S01]  /*e150*/  FFMA R235, R77.reuse, R58, R235 ;  /* 0x0000003a4deb7223 */ /* 0x040fe200000000eb */
[C---:B------:R-:W-:Y:S01]  /*e160*/  FFMA R236, R77.reuse, R59, R236 ;  /* 0x0000003b4dec7223 */ /* 0x040fe200000000ec */
[----:B------:R-:W5:Y:S04]  /*e170*/  LDS.128 R52, [UR4+0x4170] ;  /* 0x00417004ff347984 */ /* 0x000f680008000c00 */
[----:B------:R-:W5:Y:S01]  /*e180*/  LDS.128 R60, [UR4+0x4190] ;  /* 0x00419004ff3c7984 */ /* 0x000f620008000c00 */
[----:B0-----:R-:W-:-:S03]  /*e190*/  FFMA R86, R77, R7, R86 ;  /* 0x000000074d567223 */ /* 0x001fc60000000056 */
[----:B------:R-:W0:Y:S01]  /*e1a0*/  LDS.128 R64, [UR4+0x41a0] ;  /* 0x0041a004ff407984 */ /* 0x000e220008000c00 */
[C---:B------:R-:W-:Y:S01]  /*e1b0*/  FFMA R249, R77.reuse, R4, R249 ;  /* 0x000000044df97223 */ /* 0x040fe200000000f9 */
[C---:B------:R-:W-:Y:S01]  /*e1c0*/  FFMA R250, R77.reuse, R5, R250 ;  /* 0x000000054dfa7223 */ /* 0x040fe200000000fa */
[C---:B------:R-:W-:Y:S01]  /*e1d0*/  FFMA R251, R77.reuse, R6, R251 ;  /* 0x000000064dfb7223 */ /* 0x040fe200000000fb */
[----:B------:R0:W-:Y:S01]  /*e1e0*/  STL [R1+0x24], R89 ;  /* 0x0000245901007387 */ /* 0x0001e20000100800 */
[C---:B-1----:R-:W-:Y:S01]  /*e1f0*/  FFMA R81, R77.reuse, R36, R81 ;  /* 0x000000244d517223 */ /* 0x042fe20000000051 */
[C---:B------:R-:W-:Y:S01]  /*e200*/  FFMA R80, R77.reuse, R37, R80 ;  /* 0x000000254d507223 */ /* 0x040fe20000000050 */
[C---:B------:R-:W-:Y:S01]  /*e210*/  FFMA R79, R77.reuse, R38, R79 ;  /* 0x000000264d4f7223 */ /* 0x040fe2000000004f */
[----:B------:R1:W-:Y:S01]  /*e220*/  STL [R1+0x28], R88 ;  /* 0x0000285801007387 */ /* 0x0003e20000100800 */
[----:B------:R-:W-:-:S03]  /*e230*/  FFMA R91, R77, R39, R91 ;  /* 0x000000274d5b7223 */ /* 0x000fc6000000005b */
[----:B------:R1:W-:Y:S04]  /*e240*/  STL [R1+0x2c], R87 ;  /* 0x00002c5701007387 */ /* 0x0003e80000100800 */
[----:B------:R1:W-:Y:S04]  /*e250*/  STL [R1], R86 ;  /* 0x0000005601007387 */ /* 0x0003e80000100800 */
[----:B------:R1:W-:Y:S01]  /*e260*/  STL [R1+0x4], R85 ;  /* 0x0000045501007387 */ /* 0x0003e20000100800 */
[C---:B---3--:R-:W-:Y:S01]  /*e270*/  FFMA R217, R77.reuse, R40, R217 ;  /* 0x000000284dd97223 */ /* 0x048fe200000000d9 */
[C---:B------:R-:W-:Y:S01]  /*e280*/  FFMA R218, R77.reuse, R41, R218 ;  /* 0x000000294dda7223 */ /* 0x040fe200000000da */
[C---:B------:R-:W-:Y:S01]  /*e290*/  FFMA R219, R77.reuse, R42, R219 ;  /* 0x0000002a4ddb7223 */ /* 0x040fe200000000db */
[----:B------:R1:W-:Y:S01]  /*e2a0*/  STL [R1+0x8], R84 ;  /* 0x0000085401007387 */ /* 0x0003e20000100800 */
[C---:B------:R-:W-:Y:S01]  /*e2b0*/  FFMA R220, R77.reuse, R43, R220 ;  /* 0x0000002b4ddc7223 */ /* 0x040fe200000000dc */
[C---:B----4-:R-:W-:Y:S01]  /*e2c0*/  FFMA R221, R77.reuse, R44, R221 ;  /* 0x0000002c4ddd7223 */ /* 0x050fe200000000dd */
[C---:B------:R-:W-:Y:S01]  /*e2d0*/  FFMA R222, R77.reuse, R45, R222 ;  /* 0x0000002d4dde7223 */ /* 0x040fe200000000de */
[----:B------:R1:W-:Y:S01]  /*e2e0*/  STL [R1+0xc], R83 ;  /* 0x00000c5301007387 */ /* 0x0003e20000100800 */
[C---:B------:R-:W-:Y:S01]  /*e2f0*/  FFMA R223, R77.reuse, R46, R223 ;  /* 0x0000002e4ddf7223 */ /* 0x040fe200000000df */
[C---:B------:R-:W-:Y:S01]  /*e300*/  FFMA R224, R77.reuse, R47, R224 ;  /* 0x0000002f4de07223 */ /* 0x040fe200000000e0 */
[C---:B--2---:R-:W-:Y:S01]  /*e310*/  FFMA R225, R77.reuse, R48, R225 ;  /* 0x000000304de17223 */ /* 0x044fe200000000e1 */
[----:B------:R1:W-:Y:S01]  /*e320*/  STL [R1+0x10], R82 ;  /* 0x0000105201007387 */ /* 0x0003e20000100800 */
[C---:B------:R-:W-:Y:S01]  /*e330*/  FFMA R226, R77.reuse, R49, R226 ;  /* 0x000000314de27223 */ /* 0x040fe200000000e2 */
[C---:B------:R-:W-:Y:S01]  /*e340*/  FFMA R227, R77.reuse, R50, R227 ;  /* 0x000000324de37223 */ /* 0x040fe200000000e3 */
[C---:B------:R-:W-:Y:S01]  /*e350*/  FFMA R228, R77.reuse, R51, R228 ;  /* 0x000000334de47223 */ /* 0x040fe200000000e4 */
[----:B------:R1:W-:Y:S01]  /*e360*/  STL [R1+0x14], R81 ;  /* 0x0000145101007387 */ /* 0x0003e20000100800 */
[C---:B-----5:R-:W-:Y:S01]  /*e370*/  FFMA R229, R77.reuse, R52, R229 ;  /* 0x000000344de57223 */ /* 0x060fe200000000e5 */
[C---:B------:R-:W-:Y:S01]  /*e380*/  FFMA R230, R77.reuse, R53, R230 ;  /* 0x000000354de67223 */ /* 0x040fe200000000e6 */
[C---:B------:R-:W-:Y:S01]  /*e390*/  FFMA R231, R77.reuse, R54, R231 ;  /* 0x000000364de77223 */ /* 0x040fe200000000e7 */
[----:B------:R1:W-:Y:S01]  /*e3a0*/  STL [R1+0x18], R80 ;  /* 0x0000185001007387 */ /* 0x0003e20000100800 */
[C---:B------:R-:W-:Y:S01]  /*e3b0*/  FFMA R232, R77.reuse, R55, R232 ;  /* 0x000000374de87223 */ /* 0x040fe200000000e8 */
[C---:B------:R-:W-:Y:S01]  /*e3c0*/  FFMA R237, R77.reuse, R60, R237 ;  /* 0x0000003c4ded7223 */ /* 0x040fe200000000ed */
[C---:B------:R-:W-:Y:S01]  /*e3d0*/  FFMA R238, R77.reuse, R61, R238 ;  /* 0x0000003d4dee7223 */ /* 0x040fe200000000ee */
[----:B------:R1:W-:Y:S01]  /*e3e0*/  STL [R1+0x1c], R79 ;  /* 0x00001c4f01007387 */ /* 0x0003e20000100800 */
[C---:B------:R-:W-:Y:S01]  /*e3f0*/  FFMA R239, R77.reuse, R62, R239 ;  /* 0x0000003e4def7223 */ /* 0x040fe200000000ef */
[C---:B------:R-:W-:Y:S01]  /*e400*/  FFMA R240, R77.reuse, R63, R240 ;  /* 0x0000003f4df07223 */ /* 0x040fe200000000f0 */
[C---:B0-----:R-:W-:Y:S01]  /*e410*/  FFMA R241, R77.reuse, R64, R241 ;  /* 0x000000404df17223 */ /* 0x041fe200000000f1 */
[----:B------:R1:W-:Y:S01]  /*e420*/  STL [R1+0x20], R91 ;  /* 0x0000205b01007387 */ /* 0x0003e20000100800 */
[C---:B------:R-:W-:Y:S01]  /*e430*/  FFMA R242, R77.reuse, R65, R242 ;  /* 0x000000414df27223 */ /* 0x040fe200000000f2 */
[C---:B------:R-:W-:Y:S01]  /*e440*/  FFMA R243, R77.reuse, R66, R243 ;  /* 0x000000424df37223 */ /* 0x040fe200000000f3 */
[----:B------:R-:W-:Y:S01]  /*e450*/  FFMA R244, R77, R67, R244 ;  /* 0x000000434df47223 */ /* 0x000fe200000000f4 */
[----:B------:R-:W-:Y:S06]  /*e460*/  @P0 BRA `(.L_x_22) ;  /* 0x000000ac00900947 */ /* 0x000fec0003800000 */
[----:B------:R-:W2:Y:S01]  /*e470*/  LDL R92, [R1+0x74] ;  /* 0x00007400015c7983 */ /* 0x000ea20000100800 */
[----:B------:R-:W-:-:S03]  /*e480*/  IADD3 R64, PT, PT, R33, 0x2, RZ ;  /* 0x0000000221407810 */ /* 0x000fc60007ffe0ff */
[----:B------:R-:W0:Y:S01]  /*e490*/  LDS.128 R4, [UR4+0x43f0] ;  /* 0x0043f004ff047984 */ /* 0x000e220008000c00 */
[----:B------:R-:W-:-:S03]  /*e4a0*/  ISETP.GE.AND P0, PT, R64, UR6, PT ;  /* 0x0000000640007c0c */ /* 0x000fc6000bf06270 */
        /* <DEDUP_REMOVED lines=9> */
[----:B------:R-:W2:Y:S02]  /*e540*/  LDS.128 R36, [UR4+0x4210] ;  /* 0x00421004ff247984 */ /* 0x000ea40008000c00 */
[C---:B------:R-:W-:Y:S01]  /*e550*/  FADD R40, R60.reuse, -12583039 ;  /* 0xcb40007f3c287421 */ /* 0x040fe20000000000 */
[----:B------:R-:W-:Y:S02]  /*e560*/  SHF.L.U32 R77, R60, 0x17, RZ ;  /* 0x000000173c4d7819 */ /* 0x000fe400000006ff */
[----:B------:R-:W-:Y:S01]  /*e570*/  LDS.128 R60, [UR4+0x4260] ;  /* 0x00426004ff3c7984 */ /* 0x000fe20008000c00 */
[----:B------:R-:W-:-:S04]  /*e580*/  FFMA R40, R41, 1.4426950216293334961, -R40 ;  /* 0x3fb8aa3b29287823 */ /* 0x000fc80000000828 */
[----:B------:R-:W-:Y:S02]  /*e590*/  FFMA R68, R41, 1.925963033500011079e-08, R40 ;  /* 0x32a5706029447823 */ /* 0x000fe40000000028 */
[----:B------:R-:W3:Y:S04]  /*e5a0*/  LDS.128 R40, [UR4+0x4220] ;  /* 0x00422004ff287984 */ /* 0x000ee80008000c00 */
[----:B------:R-:W4:Y:S02]  /*e5b0*/  MUFU.EX2 R68, R68 ;  /* 0x0000004400447308 */ /* 0x000f240000000800 */
[----:B----4-:R-:W-:Y:S02]  /*e5c0*/  FMUL R77, R77, R68 ;  /* 0x000000444d4d7220 */ /* 0x010fe40000400000 */
[----:B------:R-:W4:Y:S02]  /*e5d0*/  LDS.128 R68, [UR4+0x43b0] ;  /* 0x0043b004ff447984 */ /* 0x000f240008000c00 */
[C---:B0-----:R-:W-:Y:S01]  /*e5e0*/  FFMA R89, R77.reuse, R4, R89 ;  /* 0x000000044d597223 */ /* 0x041fe20000000059 */
[C---:B-1----:R-:W-:Y:S01]  /*e5f0*/  FFMA R88, R77.reuse, R5, R88 ;  /* 0x000000054d587223 */ /* 0x042fe20000000058 */
[C---:B------:R-:W-:Y:S01]  /*e600*/  FFMA R87, R77.reuse, R6, R87 ;  /* 0x000000064d577223 */ /* 0x040fe20000000057 */
[C---:B------:R-:W-:Y:S01]  /*e610*/  FFMA R0, R77.reuse, R7, R0 ;  /* 0x000000074d007223 */ /* 0x040fe20000000000 */
[C---:B--2---:R-:W-:Y:S01]  /*e620*/  FFMA R27, R77.reuse, R36, R27 ;  /* 0x000000244d1b7223 */ /* 0x044fe2000000001b */
        /* <DEDUP_REMOVED lines=10> */
[C---:B---3--:R-:W-:Y:S01]  /*e6d0*/  FFMA R23, R77.reuse, R40, R23 ;  /* 0x000000284d177223 */ /* 0x048fe20000000017 */
        /* <DEDUP_REMOVED lines=26> */
[----:B------:R-:W3:Y:S01]  /*e880*/  LDS.128 R40, [UR4+0x42b0] ;  /* 0x0042b004ff287984 */ /* 0x000ee20008000c00 */
[C---:B------:R-:W-:Y:S01]  /*e890*/  FFMA R212, R77.reuse, R75, R212 ;  /* 0x0000004b4dd47223 */ /* 0x040fe200000000d4 */
[C---:B----4-:R-:W-:Y:S01]  /*e8a0*/  FFMA R245, R77.reuse, R68, R245 ;  /* 0x000000444df57223 */ /* 0x050fe200000000f5 */
        /* <DEDUP_REMOVED lines=12> */
[----:B------:R-:W4:Y:S01]  /*e970*/  LDS.128 R36, [UR4+0x4330] ;  /* 0x00433004ff247984 */ /* 0x000f220008000c00 */
        /* <DEDUP_REMOVED lines=11> */
[C---:B---3--:R-:W-:Y:S01]  /*ea30*/  FFMA R181, R77.reuse, R40, R181 ;  /* 0x000000284db57223 */ /* 0x048fe200000000b5 */
        /* <DEDUP_REMOVED lines=12> */
[C---:B----4-:R-:W-:Y:S01]  /*eb00*/  FFMA R213, R77.reuse, R36, R213 ;  /* 0x000000244dd57223 */ /* 0x050fe200000000d5 */
        /* <DEDUP_REMOVED lines=2313> */
[----:B------:R-:W-:Y:S02]  /*17ba0*/  IADD3 R66, PT, PT, R33, 0xf, RZ ;  /* 0x0000000f21427810 */ /* 0x000fe40007ffe0ff */
[----:B------:R-:W-:Y:S01]  /*17bb0*/  MOV R77, R91 ;  /* 0x0000005b004d7202 */ /* 0x000fe20000000f00 */
[----:B------:R-:W0:Y:S01]  /*17bc0*/  LDS.128 R4, [UR4+0x5df0] ;  /* 0x005df004ff047984 */ /* 0x000e220008000c00 */
[----:B------:R-:W-:-:S03]  /*17bd0*/  ISETP.GE.AND P0, PT, R66, UR6, PT ;  /* 0x0000000642007c0c */ /* 0x000fc6000bf06270 */
[----:B------:R-:W3:Y:S04]  /*17be0*/  LDS.128 R56, [UR4+0x5c00] ;  /* 0x005c0004ff387984 */ /* 0x000ee80008000c00 */
        /* <DEDUP_REMOVED lines=13> */
[----:B------:R-:W4:Y:S02]  /*17cc0*/  LDS.128 R40, [UR4+0x5c20] ;  /* 0x005c2004ff287984 */ /* 0x000f240008000c00 */
[----:B------:R5:W1:Y:S02]  /*17cd0*/  MUFU.EX2 R65, R68 ;  /* 0x0000004400417308 */ /* 0x000a640000000800 */
[----:B-----5:R-:W-:Y:S01]  /*17ce0*/  LDS.128 R68, [UR4+0x5db0] ;  /* 0x005db004ff447984 */ /* 0x020fe20008000c00 */
[----:B-1----:R-:W-:-:S03]  /*17cf0*/  FMUL R33, R64, R65 ;  /* 0x0000004140217220 */ /* 0x002fc60000400000 */
[----:B------:R-:W1:Y:S01]  /*17d00*/  LDS.128 R64, [UR4+0x5c70] ;  /* 0x005c7004ff407984 */ /* 0x000e620008000c00 */
[C---:B0-----:R-:W-:Y:S01]  /*17d10*/  FFMA R89, R33.reuse, R4, R89 ;  /* 0x0000000421597223 */ /* 0x041fe20000000059 */
[C---:B------:R-:W-:Y:S01]  /*17d20*/  FFMA R88, R33.reuse, R5, R88 ;  /* 0x0000000521587223 */ /* 0x040fe20000000058 */
[C---:B------:R-:W-:Y:S01]  /*17d30*/  FFMA R87, R33.reuse, R6, R87 ;  /* 0x0000000621577223 */ /* 0x040fe20000000057 */
[C---:B------:R-:W-:Y:S01]  /*17d40*/  FFMA R0, R33.reuse, R7, R0 ;  /* 0x0000000721007223 */ /* 0x040fe20000000000 */
[C---:B---3--:R-:W-:Y:S01]  /*17d50*/  FFMA R31, R33.reuse, R56, R31 ;  /* 0x00000038211f7223 */ /* 0x048fe2000000001f */
[----:B------:R-:W0:Y:S01]  /*17d60*/  LDS.128 R4, [UR4+0x5c80] ;  /* 0x005c8004ff047984 */ /* 0x000e220008000c00 */
[C---:B--2---:R-:W-:Y:S01]  /*17d70*/  FFMA R27, R33.reuse, R36, R27 ;  /* 0x00000024211b7223 */ /* 0x044fe2000000001b */
        /* <DEDUP_REMOVED lines=8> */
[C---:B------:R-:W-:Y:S01]  /*17e00*/  FFMA R18, R33.reuse, R45, R18 ;  /* 0x0000002d21127223 */ /* 0x040fe20000000012 */
[C---:B------:R-:W-:Y:S01]  /*17e10*/  FFMA R17, R33.reuse, R46, R17 ;  /* 0x0000002e21117223 */ /* 0x040fe20000000011 */
[C---:B----4-:R-:W-:Y:S01]  /*17e20*/  FFMA R23, R33.reuse, R40, R23 ;  /* 0x0000002821177223 */ /* 0x050fe20000000017 */
        /* <DEDUP_REMOVED lines=20> */
[C---:B-1----:R-:W-:Y:S01]  /*17f70*/  FFMA R164, R33.reuse, R64, R164 ;  /* 0x0000004021a47223 */ /* 0x042fe200000000a4 */
[C---:B------:R-:W-:Y:S01]  /*17f80*/  FFMA R165, R33.reuse, R65, R165 ;  /* 0x0000004121a57223 */ /* 0x040fe200000000a5 */
[C---:B------:R-:W-:Y:S01]  /*17f90*/  FFMA R166, R33.reuse, R66, R166 ;  /* 0x0000004221a67223 */ /* 0x040fe200000000a6 */
[C---:B------:R-:W-:Y:S01]  /*17fa0*/  FFMA R167, R33.reuse, R67, R167 ;  /* 0x0000004321a77223 */ /* 0x040fe200000000a7 */
[----:B------:R-:W1:Y:S01]  /*17fb0*/  LDS.128 R40, [UR4+0x5cb0] ;  /* 0x005cb004ff287984 */ /* 0x000e620008000c00 */
[C---:B------:R-:W-:Y:S01]  /*17fc0*/  FFMA R212, R33.reuse, R75, R212 ;  /* 0x0000004b21d47223 */ /* 0x040fe200000000d4 */
[C---:B------:R-:W-:Y:S01]  /*17fd0*/  FFMA R245, R33.reuse, R68, R245 ;  /* 0x0000004421f57223 */ /* 0x040fe200000000f5 */
[C---:B0-----:R-:W-:Y:S01]  /*17fe0*/  FFMA R168, R33.reuse, R4, R168 ;  /* 0x0000000421a87223 */ /* 0x041fe200000000a8 */
[C---:B------:R-:W-:Y:S01]  /*17ff0*/  FFMA R169, R33.reuse, R5, R169 ;  /* 0x0000000521a97223 */ /* 0x040fe200000000a9 */
[C---:B------:R-:W-:Y:S01]  /*18000*/  FFMA R170, R33.reuse, R6, R170 ;  /* 0x0000000621aa7223 */ /* 0x040fe200000000aa */
[C---:B------:R-:W-:Y:S01]  /*18010*/  FFMA R171, R33.reuse, R7, R171 ;  /* 0x0000000721ab7223 */ /* 0x040fe200000000ab */
[----:B------:R-:W0:Y:S01]  /*18020*/  LDS.128 R44, [UR4+0x5cc0] ;  /* 0x005cc004ff2c7984 */ /* 0x000e220008000c00 */
[C---:B------:R-:W-:Y:S01]  /*18030*/  FFMA R246, R33.reuse, R69, R246 ;  /* 0x0000004521f67223 */ /* 0x040fe200000000f6 */
[C---:B--2---:R-:W-:Y:S01]  /*18040*/  FFMA R177, R33.reuse, R36, R177 ;  /* 0x0000002421b17223 */ /* 0x044fe200000000b1 */
[C---:B------:R-:W-:Y:S01]  /*18050*/  FFMA R178, R33.reuse, R37, R178 ;  /* 0x0000002521b27223 */ /* 0x040fe200000000b2 */
[----:B------:R-:W2:Y:S01]  /*18060*/  LDS.128 R4, [UR4+0x5d10] ;  /* 0x005d1004ff047984 */ /* 0x000ea20008000c00 */
        /* <DEDUP_REMOVED lines=9> */
[----:B------:R-:W5:Y:S01]  /*18100*/  LDS.128 R64, [UR4+0x5d00] ;  /* 0x005d0004ff407984 */ /* 0x000f620008000c00 */
[C---:B---3--:R-:W-:Y:S01]  /*18110*/  FFMA R172, R33.reuse, R56, R172 ;  /* 0x0000003821ac7223 */ /* 0x048fe200000000ac */
[C---:B------:R-:W-:Y:S01]  /*18120*/  FFMA R174, R33.reuse, R57, R174 ;  /* 0x0000003921ae7223 */ /* 0x040fe200000000ae */
[C---:B------:R-:W-:Y:S01]  /*18130*/  FFMA R175, R33.reuse, R58, R175 ;  /* 0x0000003a21af7223 */ /* 0x040fe200000000af */
[----:B------:R-:W3:Y:S01]  /*18140*/  LDS.128 R72, [UR4+0x5dd0] ;  /* 0x005dd004ff487984 */ /* 0x000ee20008000c00 */
[----:B------:R-:W-:-:S03]  /*18150*/  FFMA R176, R33, R59, R176 ;  /* 0x0000003b21b07223 */ /* 0x000fc600000000b0 */
[----:B------:R-:W3:Y:S01]  /*18160*/  LDS.128 R56, [UR4+0x5d80] ;  /* 0x005d8004ff387984 */ /* 0x000ee20008000c00 */
[C---:B-1----:R-:W-:Y:S01]  /*18170*/  FFMA R181, R33.reuse, R40, R181 ;  /* 0x0000002821b57223 */ /* 0x042fe200000000b5 */
[C---:B------:R-:W-:Y:S01]  /*18180*/  FFMA R182, R33.reuse, R41, R182 ;  /* 0x0000002921b67223 */ /* 0x040fe200000000b6 */
[C---:B------:R-:W-:Y:S01]  /*18190*/  FFMA R183, R33.reuse, R42, R183 ;  /* 0x0000002a21b77223 */ /* 0x040fe200000000b7 */
[C---:B------:R-:W-:Y:S01]  /*181a0*/  FFMA R184, R33.reuse, R43, R184 ;  /* 0x0000002b21b87223 */ /* 0x040fe200000000b8 */
[----:B------:R-:W-:Y:S01]  /*181b0*/  STL [R1+0x24], R89 ;  /* 0x0000245901007387 */ /* 0x000fe20000100800 */
[C---:B0-----:R-:W-:Y:S01]  /*181c0*/  FFMA R185, R33.reuse, R44, R185 ;  /* 0x0000002c21b97223 */ /* 0x041fe200000000b9 */
[C---:B------:R-:W-:Y:S01]  /*181d0*/  FFMA R186, R33.reuse, R45, R186 ;  /* 0x0000002d21ba7223 */ /* 0x040fe200000000ba */
[C---:B------:R-:W-:Y:S01]  /*181e0*/  FFMA R187, R33.reuse, R46, R187 ;  /* 0x0000002e21bb7223 */ /* 0x040fe200000000bb */
[C---:B------:R-:W-:Y:S01]  /*181f0*/  FFMA R188, R33.reuse, R47, R188 ;  /* 0x0000002f21bc7223 */ /* 0x040fe200000000bc */
[C---:B--2---:R-:W-:Y:S01]  /*18200*/  FFMA R205, R33.reuse, R4, R205 ;  /* 0x0000000421cd7223 */ /* 0x044fe200000000cd */
        /* <DEDUP_REMOVED lines=26> */
[C---:B---3--:R-:W-:Y:S01]  /*183b0*/  FFMA R85, R33.reuse, R72, R85 ;  /* 0x0000004821557223 */ /* 0x048fe20000000055 */
        /* <DEDUP_REMOVED lines=8> */
[----:B------:R-:W-:-:S02]  /*18440*/  FFMA R236, R33, R59, R236 ;  /* 0x0000003b21ec7223 */ /* 0x000fc400000000ec */
        /* <DEDUP_REMOVED lines=13> */
[----:B------:R1:W-:Y:S04]  /*18520*/  STL [R1], R86 ;  /* 0x0000005601007387 */ /* 0x0003e80000100800 */
[----:B------:R1:W-:Y:S04]  /*18530*/  STL [R1+0x4], R85 ;  /* 0x0000045501007387 */ /* 0x0003e80000100800 */
[----:B------:R1:W-:Y:S01]  /*18540*/  STL [R1+0x8], R84 ;  /* 0x0000085401007387 */ /* 0x0003e20000100800 */
[C---:B--2---:R-:W-:Y:S01]  /*18550*/  FFMA R217, R33.reuse, R40, R217 ;  /* 0x0000002821d97223 */ /* 0x044fe200000000d9 */
[C---:B------:R-:W-:Y:S01]  /*18560*/  FFMA R218, R33.reuse, R41, R218 ;  /* 0x0000002921da7223 */ /* 0x040fe200000000da */
[C---:B------:R-:W-:Y:S01]  /*18570*/  FFMA R219, R33.reuse, R42, R219 ;  /* 0x0000002a21db7223 */ /* 0x040fe200000000db */
[----:B------:R1:W-:Y:S01]  /*18580*/  STL [R1+0xc], R83 ;  /* 0x00000c5301007387 */ /* 0x0003e20000100800 */
[C---:B------:R-:W-:Y:S01]  /*18590*/  FFMA R220, R33.reuse, R43, R220 ;  /* 0x0000002b21dc7223 */ /* 0x040fe200000000dc */
[C---:B---3--:R-:W-:Y:S01]  /*185a0*/  FFMA R221, R33.reuse, R44, R221 ;  /* 0x0000002c21dd7223 */ /* 0x048fe200000000dd */
[C---:B------:R-:W-:Y:S01]  /*185b0*/  FFMA R222, R33.reuse, R45, R222 ;  /* 0x0000002d21de7223 */ /* 0x040fe200000000de */
[----:B------:R1:W-:Y:S01]  /*185c0*/  STL [R1+0x10], R82 ;  /* 0x0000105201007387 */ /* 0x0003e20000100800 */
[C---:B------:R-:W-:Y:S01]  /*185d0*/  FFMA R223, R33.reuse, R46, R223 ;  /* 0x0000002e21df7223 */ /* 0x040fe200000000df */
[C---:B------:R-:W-:Y:S01]  /*185e0*/  FFMA R224, R33.reuse, R47, R224 ;  /* 0x0000002f21e07223 */ /* 0x040fe200000000e0 */
[C---:B----4-:R-:W-:Y:S01]  /*185f0*/  FFMA R225, R33.reuse, R48, R225 ;  /* 0x0000003021e17223 */ /* 0x050fe200000000e1 */
        /* <DEDUP_REMOVED lines=16> */
[C---:B------:R-:W-:Y:S01]  /*18700*/  FFMA R242, R33.reuse, R65, R242 ;  /* 0x0000004121f27223 */ /* 0x040fe200000000f2 */
[C---:B------:R-:W-:Y:S01]  /*18710*/  FFMA R243, R33.reuse, R66, R243 ;  /* 0x0000004221f37223 */ /* 0x040fe200000000f3 */
[----:B------:R-:W-:Y:S01]  /*18720*/  FFMA R244, R33, R67, R244 ;  /* 0x0000004321f47223 */ /* 0x000fe200000000f4 */
[----:B------:R-:W-:Y:S06]  /*18730*/  @P0 BRA `(.L_x_22) ;  /* 0x0000000800dc0947 */ /* 0x000fec0003800000 */
[----:B------:R-:W2:Y:S04]  /*18740*/  LDL R91, [R1+0x7c] ;  /* 0x00007c00015b7983 */ /* 0x000ea80000100800 */
[----:B------:R-:W0:Y:S04]  /*18750*/  LDS.128 R4, [UR4+0x5ff0] ;  /* 0x005ff004ff047984 */ /* 0x000e280008000c00 */
[----:B------:R-:W-:Y:S04]  /*18760*/  LDS.128 R56, [UR4+0x5e00] ;  /* 0x005e0004ff387984 */ /* 0x000fe80008000c00 */
        /* <DEDUP_REMOVED lines=10> */
[----:B------:R-:W-:-:S04]  /*18810*/  FADD R40, R78, -12583039 ;  /* 0xcb40007f4e287421 */ /* 0x000fc80000000000 */
[----:B------:R-:W-:-:S04]  /*18820*/  FFMA R40, R33, 1.4426950216293334961, -R40 ;  /* 0x3fb8aa3b21287823 */ /* 0x000fc80000000828 */
[----:B------:R-:W-:Y:S01]  /*18830*/  FFMA R68, R33, 1.925963033500011079e-08, R40 ;  /* 0x32a5706021447823 */ /* 0x000fe20000000028 */
[----:B------:R-:W-:Y:S01]  /*18840*/  SHF.L.U32 R33, R78, 0x17, RZ ;  /* 0x000000174e217819 */ /* 0x000fe200000006ff */
[----:B------:R-:W3:Y:S04]  /*18850*/  LDS.128 R40, [UR4+0x5e20] ;  /* 0x005e2004ff287984 */ /* 0x000ee80008000c00 */
[----:B------:R-:W4:Y:S02]  /*18860*/  MUFU.EX2 R68, R68 ;  /* 0x0000004400447308 */ /* 0x000f240000000800 */
[----:B----4-:R-:W-:Y:S02]  /*18870*/  FMUL R33, R33, R68 ;  /* 0x0000004421217220 */ /* 0x010fe40000400000 */
[----:B------:R-:W4:Y:S02]  /*18880*/  LDS.128 R68, [UR4+0x5fb0] ;  /* 0x005fb004ff447984 */ /* 0x000f240008000c00 */
[C---:B0-----:R-:W-:Y:S01]  /*18890*/  FFMA R89, R33.reuse, R4, R89 ;  /* 0x0000000421597223 */ /* 0x041fe20000000059 */
[C---:B------:R-:W-:Y:S01]  /*188a0*/  FFMA R88, R33.reuse, R5, R88 ;  /* 0x0000000521587223 */ /* 0x040fe20000000058 */
[C---:B-1----:R-:W-:Y:S01]  /*188b0*/  FFMA R87, R33.reuse, R6, R87 ;  /* 0x0000000621577223 */ /* 0x042fe20000000057 */
        /* <DEDUP_REMOVED lines=158> */
[----:B------:R-:W-:-:S07]  /*192a0*/  FFMA R244, R33, R67, R244 ;  /* 0x0000004321f47223 */ /* 0x000fce00000000f4 */
.L_x_22:
[----:B------:R-:W-:Y:S05]  /*192b0*/  BSYNC.RECONVERGENT B0 ;  /* 0x0000000000007941 */ /* 0x000fea0003800200 */
.L_x_21:
[----:B012---:R-:W2:Y:S01]  /*192c0*/  LDL.LU R4, [R1+0x38] ;  /* 0x0000380001047983 */ /* 0x007ea20000300800 */
[----:B------:R-:W0:Y:S02]  /*192d0*/  LDCU UR4, c[0x0][0x3b0] ;  /* 0x00007600ff0477ac */ /* 0x000e240008000800 */
[----:B0-----:R-:W-:-:S04]  /*192e0*/  UIADD3 UR4, UPT, UPT, UR4, 0xf, URZ ;  /* 0x0000000f04047890 */ /* 0x001fc8000fffe0ff */
[----:B------:R-:W-:Y:S01]  /*192f0*/  USHF.R.U32.HI UR4, URZ, 0x4, UR4 ;  /* 0x00000004ff047899 */ /* 0x000fe20008011604 */
[----:B------:R-:W-:Y:S01]  /*19300*/  BAR.SYNC.DEFER_BLOCKING 0x0 ;  /* 0x0000000000007b1d */ /* 0x000fe20000010000 */
[----:B--2---:R-:W-:-:S04]  /*19310*/  IADD3 R4, PT, PT, R4, 0x1, RZ ;  /* 0x0000000104047810 */ /* 0x004fc80007ffe0ff */
[----:B------:R-:W-:Y:S01]  /*19320*/  ISETP.NE.AND P0, PT, R4, UR4, PT ;  /* 0x0000000404007c0c */ /* 0x000fe2000bf05270 */
[----:B------:R2:W-:-:S12]  /*19330*/  STL [R1+0x38], R4 ;  /* 0x0000380401007387 */ /* 0x0005d80000100800 */
[----:B--2---:R-:W-:Y:S05]  /*19340*/  @P0 BRA `(.L_x_24) ;  /* 0xfffffe70009c0947 */ /* 0x004fea000383ffff */
.L_x_0:
[----:B---3--:R-:W1:Y:S01]  /*19350*/  S2R R6, SR_CTAID.X ;  /* 0x0000000000067919 */ /* 0x008e620000002500 */
[----:B------:R-:W2:Y:S01]  /*19360*/  LDCU UR4, c[0x0][0x3ac] ;  /* 0x00007580ff0477ac */ /* 0x000ea20008000800 */
[----:B------:R-:W1:Y:S02]  /*19370*/  S2R R5, SR_TID.X ;  /* 0x0000000000057919 */ /* 0x000e640000002100 */
[----:B-1----:R-:W-:-:S04]  /*19380*/  LEA R6, R6, R5, 0x4 ;  /* 0x0000000506067211 */ /* 0x002fc800078e20ff */
[----:B--2---:R-:W-:-:S13]  /*19390*/  ISETP.GE.AND P0, PT, R6, UR4, PT ;  /* 0x0000000406007c0c */ /* 0x004fda000bf06270 */
[----:B0-----:R-:W-:Y:S05]  /*193a0*/  @P0 EXIT ;  /* 0x000000000000094d */ /* 0x001fea0003800000 */
[----:B------:R-:W-:Y:S01]  /*193b0*/  IADD3 R4, PT, PT, R32, 0x1800000, RZ ;  /* 0x0180000020047810 */ /* 0x000fe20007ffe0ff */
[----:B------:R-:W-:Y:S03]  /*193c0*/  BSSY.RECONVERGENT B0, `(.L_x_25) ;  /* 0x000000b000007945 */ /* 0x000fe60003800200 */
[----:B------:R-:W-:-:S04]  /*193d0*/  LOP3.LUT R4, R4, 0x7f800000, RZ, 0xc0, !PT ;  /* 0x7f80000004047812 */ /* 0x000fc800078ec0ff */
[----:B------:R-:W-:-:S13]  /*193e0*/  ISETP.GT.U32.AND P0, PT, R4, 0x1ffffff, PT ;  /* 0x01ffffff0400780c */ /* 0x000fda0003f04070 */
[----:B------:R-:W-:Y:S05]  /*193f0*/  @P0 BRA `(.L_x_26) ;  /* 0x00000000000c0947 */ /* 0x000fea0003800000 */
[----:B------:R-:W-:-:S07]  /*19400*/  MOV R37, 0x19420 ;  /* 0x0001942000257802 */ /* 0x000fce0000000f00 */
[----:B------:R-:W-:Y:S05]  /*19410*/  CALL.REL.NOINC `($__internal_1_$__cuda_sm20_rcp_rn_f32_slowpath) ;  /* 0x0000001000b07944 */ /* 0x000fea0003c00000 */
[----:B------:R-:W-:Y:S05]  /*19420*/  BRA `(.L_x_27) ;  /* 0x0000000000107947 */ /* 0x000fea0003800000 */
.L_x_26:
[----:B------:R-:W0:Y:S02]  /*19430*/  MUFU.RCP R7, R32 ;  /* 0x0000002000077308 */ /* 0x000e240000001000 */
[----:B0-----:R-:W-:-:S04]  /*19440*/  FFMA R4, R7, R32, -1 ;  /* 0xbf80000007047423 */ /* 0x001fc80000000020 */
[----:B------:R-:W-:-:S04]  /*19450*/  FADD.FTZ R4, -R4, -RZ ;  /* 0x800000ff04047221 */ /* 0x000fc80000010100 */
[----:B------:R-:W-:-:S07]  /*19460*/  FFMA R7, R7, R4, R7 ;  /* 0x0000000407077223 */ /* 0x000fce0000000007 */
.L_x_27:
[----:B------:R-:W-:Y:S05]  /*19470*/  BSYNC.RECONVERGENT B0 ;  /* 0x0000000000007941 */ /* 0x000fea0003800200 */
.L_x_25:
[----:B------:R-:W2:Y:S01]  /*19480*/  LDL.LU R58, [R1] ;  /* 0x00000000013a7983 */ /* 0x000ea20000300800 */
[----:B------:R-:W0:Y:S03]  /*19490*/  LDC.64 R4, c[0x0][0x380] ;  /* 0x0000e000ff047b82 */ /* 0x000e260000000a00 */
[----:B------:R-:W3:Y:S04]  /*194a0*/  LDL.LU R56, [R1+0x4] ;  /* 0x0000040001387983 */ /* 0x000ee80000300800 */
[----:B------:R-:W4:Y:S04]  /*194b0*/  LDL.LU R54, [R1+0x8] ;  /* 0x0000080001367983 */ /* 0x000f280000300800 */
[----:B------:R-:W5:Y:S04]  /*194c0*/  LDL.LU R52, [R1+0xc] ;  /* 0x00000c0001347983 */ /* 0x000f680000300800 */
[----:B------:R-:W5:Y:S04]  /*194d0*/  LDL.LU R50, [R1+0x10] ;  /* 0x0000100001327983 */ /* 0x000f680000300800 */
[----:B------:R-:W5:Y:S04]  /*194e0*/  LDL.LU R48, [R1+0x14] ;  /* 0x0000140001307983 */ /* 0x000f680000300800 */
[----:B------:R-:W5:Y:S04]  /*194f0*/  LDL.LU R46, [R1+0x18] ;  /* 0x00001800012e7983 */ /* 0x000f680000300800 */
[----:B------:R-:W5:Y:S04]  /*19500*/  LDL.LU R44, [R1+0x1c] ;  /* 0x00001c00012c7983 */ /* 0x000f680000300800 */
[----:B------:R-:W5:Y:S04]  /*19510*/  LDL.LU R42, [R1+0x20] ;  /* 0x00002000012a7983 */ /* 0x000f680000300800 */
[----:B------:R-:W5:Y:S04]  /*19520*/  LDL.LU R40, [R1+0x24] ;  /* 0x0000240001287983 */ /* 0x000f680000300800 */
[----:B------:R-:W5:Y:S04]  /*19530*/  LDL.LU R38, [R1+0x28] ;  /* 0x0000280001267983 */ /* 0x000f680000300800 */
[----:B------:R-:W5:Y:S01]  /*19540*/  LDL.LU R36, [R1+0x2c] ;  /* 0x00002c0001247983 */ /* 0x000f620000300800 */
[----:B------:R-:W-:Y:S01]  /*19550*/  SHF.L.U32 R37, R6, 0x7, RZ ;  /* 0x0000000706257819 */ /* 0x000fe200000006ff */
[C---:B------:R-:W-:Y:S01]  /*19560*/  FMUL R3, R7.reuse, R3 ;  /* 0x0000000307037220 */ /* 0x040fe20000400000 */
[C---:B------:R-:W-:Y:S01]  /*19570*/  FMUL R59, R7.reuse, R2 ;  /* 0x00000002073b7220 */ /* 0x040fe20000400000 */
[C---:B------:R-:W-:Y:S01]  /*19580*/  FMUL R51, R7.reuse, R14 ;  /* 0x0000000e07337220 */ /* 0x040fe20000400000 */
[----:B------:R-:W-:Y:S01]  /*19590*/  FMUL R53, R7, R12 ;  /* 0x0000000c07357220 */ /* 0x000fe20000400000 */
[----:B0-----:R-:W-:-:S04]  /*195a0*/  IMAD.WIDE R4, R37, 0x4, R4 ;  /* 0x0000000425047825 */ /* 0x001fc800078e0204 */
[C---:B------:R-:W-:Y:S01]  /*195b0*/  FMUL R55, R7.reuse, R10 ;  /* 0x0000000a07377220 */ /* 0x040fe20000400000 */
[C---:B------:R-:W-:Y:S01]  /*195c0*/  FMUL R57, R7.reuse, R8 ;  /* 0x0000000807397220 */ /* 0x040fe20000400000 */
[C---:B------:R-:W-:Y:S01]  /*195d0*/  FMUL R31, R7.reuse, R31 ;  /* 0x0000001f071f7220 */ /* 0x040fe20000400000 */
[C---:B------:R-:W-:Y:S01]  /*195e0*/  FMUL R33, R7.reuse, R30 ;  /* 0x0000001e07217220 */ /* 0x040fe20000400000 */
[----:B------:R0:W-:Y:S01]  /*195f0*/  STG.E desc[UR8][R4.64+0x60], R3 ;  /* 0x0000600304007986 */ /* 0x0001e2000c101908 */
[C---:B------:R-:W-:Y:S01]  /*19600*/  FMUL R29, R7.reuse, R29 ;  /* 0x0000001d071d7220 */ /* 0x040fe20000400000 */
        /* <DEDUP_REMOVED lines=10> */
[----:B0-----:R-:W0:Y:S01]  /*196b0*/  LDC.64 R2, c[0x0][0x388] ;  /* 0x0000e200ff027b82 */ /* 0x001e220000000a00 */
        /* <DEDUP_REMOVED lines=97> */
[----:B------:R-:W-:Y:S04]  /*19cd0*/  STG.E desc[UR8][R4.64], R31 ;  /* 0x0000001f04007986 */ /* 0x000fe8000c101908 */
        /* <DEDUP_REMOVED lines=32> */
[----:B------:R-:W-:Y:S01]  /*19ee0*/  STG.E desc[UR8][R4.64+0x88], R69 ;  /* 0x0000884504007986 */ /* 0x000fe2000c101908 */
[----:B--2---:R-:W-:-:S03]  /*19ef0*/  FMUL R151, R7, R58 ;  /* 0x0000003a07977220 */ /* 0x004fc60000400000 */
[----:B------:R-:W-:Y:S01]  /*19f00*/  STG.E desc[UR8][R4.64+0x8c], R171 ;  /* 0x00008cab04007986 */ /* 0x000fe2000c101908 */
[----:B---3--:R-:W-:-:S03]  /*19f10*/  FMUL R153, R7, R56 ;  /* 0x0000003807997220 */ /* 0x008fc60000400000 */
[----:B------:R-:W-:Y:S01]  /*19f20*/  STG.E desc[UR8][R4.64+0x90], R71 ;  /* 0x0000904704007986 */ /* 0x000fe2000c101908 */
[----:B----4-:R-:W-:-:S03]  /*19f30*/  FMUL R155, R7, R54 ;  /* 0x00000036079b7220 */ /* 0x010fc60000400000 */
[----:B------:R-:W-:Y:S01]  /*19f40*/  STG.E desc[UR8][R4.64+0x94], R73 ;  /* 0x0000944904007986 */ /* 0x000fe2000c101908 */
[----:B-----5:R-:W-:-:S03]  /*19f50*/  FMUL R157, R7, R52 ;  /* 0x00000034079d7220 */ /* 0x020fc60000400000 */
[----:B------:R-:W-:Y:S01]  /*19f60*/  STG.E desc[UR8][R4.64+0x98], R175 ;  /* 0x000098af04007986 */ /* 0x000fe2000c101908 */
[----:B------:R-:W-:-:S03]  /*19f70*/  FMUL R159, R7, R50 ;  /* 0x00000032079f7220 */ /* 0x000fc60000400000 */
        /* <DEDUP_REMOVED lines=13> */
[----:B------:R-:W-:Y:S01]  /*1a050*/  FMUL R14, R7, R36 ;  /* 0x00000024070e7220 */ /* 0x000fe20000400000 */
[----:B0-----:R-:W-:Y:S02]  /*1a060*/  IMAD.WIDE R6, R6, 0x4, R2 ;  /* 0x0000000406067825 */ /* 0x001fe400078e0202 */
        /* <DEDUP_REMOVED lines=83> */
[----:B------:R-:W-:Y:S05]  /*1a5a0*/  EXIT ;  /* 0x000000000000794d */ /* 0x000fea0003800000 */
        .weak           $__internal_0_$__cuda_sm20_div_u16
        .type           $__internal_0_$__cuda_sm20_div_u16,@function
        .size           $__internal_0_$__cuda_sm20_div_u16,($__internal_1_$__cuda_sm20_rcp_rn_f32_slowpath - $__internal_0_$__cuda_sm20_div_u16)
$__internal_0_$__cuda_sm20_div_u16:
[----:B------:R-:W0:Y:S01]  /*1a5b0*/  I2F.U16 R0, UR4 ;  /* 0x0000000400007d06 */ /* 0x000e220008101000 */
[----:B------:R-:W-:Y:S01]  /*1a5c0*/  HFMA2 R4, -RZ, RZ, 15, 0 ;  /* 0x4b800000ff047431 */ /* 0x000fe200000001ff */
[C---:B0-----:R-:W-:Y:S02]  /*1a5d0*/  FSETP.GEU.AND P1, PT, |R0|.reuse, 1.175494350822287508e-38, PT ;  /* 0x008000000000780b */ /* 0x041fe40003f2e200 */
[----:B------:R-:W-:Y:S02]  /*1a5e0*/  FSETP.GT.AND P0, PT, |R0|, 8.50705917302346158658e+37, PT ;  /* 0x7e8000000000780b */ /* 0x000fe40003f04200 */
[----:B------:R-:W-:-:S04]  /*1a5f0*/  FSEL R4, R4, 1, !P1 ;  /* 0x3f80000004047808 */ /* 0x000fc80004800000 */
[----:B------:R-:W-:Y:S02]  /*1a600*/  FSEL R5, R4, 0.25, !P0 ;  /* 0x3e80000004057808 */ /* 0x000fe40004000000 */
[----:B------:R-:W-:Y:S02]  /*1a610*/  ISETP.NE.U32.AND P0, PT, RZ, UR4, PT ;  /* 0x00000004ff007c0c */ /* 0x000fe4000bf05070 */
[----:B------:R-:W-:Y:S01]  /*1a620*/  MOV R4, R33 ;  /* 0x0000002100047202 */ /* 0x000fe20000000f00 */
[----:B------:R-:W-:Y:S01]  /*1a630*/  FMUL R6, R0, R5 ;  /* 0x0000000500067220 */ /* 0x000fe20000400000 */
[----:B------:R-:W-:-:S05]  /*1a640*/  I2FP.F32.U32.RZ R0, 0x7f ;  /* 0x0000007f00007845 */ /* 0x000fca000020d000 */
[----:B------:R-:W0:Y:S02]  /*1a650*/  MUFU.RCP R6, R6 ;  /* 0x0000000600067308 */ /* 0x000e240000001000 */
[----:B0-----:R-:W-:-:S05]  /*1a660*/  FMUL R5, R5, R6 ;  /* 0x0000000605057220 */ /* 0x001fca0000400000 */
[----:B------:R-:W-:-:S05]  /*1a670*/  IADD3 R5, PT, PT, R5, 0x2, RZ ;  /* 0x0000000205057810 */ /* 0x000fca0007ffe0ff */
[----:B------:R-:W-:Y:S01]  /*1a680*/  FMUL.RZ R0, R0, R5 ;  /* 0x0000000500007220 */ /* 0x000fe2000040c000 */
[----:B------:R-:W-:-:S05]  /*1a690*/  HFMA2 R5, -RZ, RZ, 0, 0 ;  /* 0x00000000ff057431 */ /* 0x000fca00000001ff */
[----:B------:R-:W0:Y:S02]  /*1a6a0*/  F2I.U32.TRUNC.NTZ R0, R0 ;  /* 0x0000000000007305 */ /* 0x000e24000020f000 */
[----:B0-----:R-:W-:Y:S02]  /*1a6b0*/  LOP3.LUT R7, R0, 0xffff, RZ, 0xc0, !PT ;  /* 0x0000ffff00077812 */ /* 0x001fe400078ec0ff */
[----:B------:R-:W-:Y:S01]  /*1a6c0*/  @!P0 MOV R7, 0xffffffff ;  /* 0xffffffff00078802 */ /* 0x000fe20000000f00 */
[----:B------:R-:W-:Y:S06]  /*1a6d0*/  RET.REL.NODEC R4 `(flash_attention_cuda) ;  /* 0xfffffe5804487950 */ /* 0x000fec0003c3ffff */
        .weak           $__internal_1_$__cuda_sm20_rcp_rn_f32_slowpath
        .type           $__internal_1_$__cuda_sm20_rcp_rn_f32_slowpath,@function
        .size           $__internal_1_$__cuda_sm20_rcp_rn_f32_slowpath,(.L_x_34 - $__internal_1_$__cuda_sm20_rcp_rn_f32_slowpath)
$__internal_1_$__cuda_sm20_rcp_rn_f32_slowpath:
[----:B------:R-:W-:Y:S01]  /*1a6e0*/  SHF.L.U32 R4, R32, 0x1, RZ ;  /* 0x0000000120047819 */ /* 0x000fe200000006ff */
[----:B------:R-:W-:Y:S03]  /*1a6f0*/  BSSY.RECONVERGENT B1, `(.L_x_28) ;  /* 0x0000030000017945 */ /* 0x000fe60003800200 */
[----:B------:R-:W-:-:S04]  /*1a700*/  SHF.R.U32.HI R33, RZ, 0x18, R4 ;  /* 0x00000018ff217819 */ /* 0x000fc80000011604 */
[----:B------:R-:W-:-:S13]  /*1a710*/  ISETP.NE.U32.AND P0, PT, R33, RZ, PT ;  /* 0x000000ff2100720c */ /* 0x000fda0003f05070 */
[----:B------:R-:W-:Y:S05]  /*1a720*/  @P0 BRA `(.L_x_29) ;  /* 0x0000000000280947 */ /* 0x000fea0003800000 */
[----:B------:R-:W-:-:S04]  /*1a730*/  SHF.L.U32 R4, R32, 0x1, RZ ;  /* 0x0000000120047819 */ /* 0x000fc800000006ff */
[----:B------:R-:W-:-:S13]  /*1a740*/  ISETP.NE.AND P0, PT, R4, RZ, PT ;  /* 0x000000ff0400720c */ /* 0x000fda0003f05270 */
[----:B------:R-:W-:Y:S01]  /*1a750*/  @P0 FFMA R7, R32, 1.84467440737095516160e+19, RZ ;  /* 0x5f80000020070823 */ /* 0x000fe200000000ff */
[----:B------:R-:W-:Y:S08]  /*1a760*/  @!P0 MUFU.RCP R5, R32 ;  /* 0x0000002000058308 */ /* 0x000ff00000001000 */
[----:B------:R-:W0:Y:S02]  /*1a770*/  @P0 MUFU.RCP R4, R7 ;  /* 0x0000000700040308 */ /* 0x000e240000001000 */
[----:B0-----:R-:W-:-:S04]  /*1a780*/  @P0 FFMA R33, R7, R4, -1 ;  /* 0xbf80000007210423 */ /* 0x001fc80000000004 */
[----:B------:R-:W-:-:S04]  /*1a790*/  @P0 FADD.FTZ R33, -R33, -RZ ;  /* 0x800000ff21210221 */ /* 0x000fc80000010100 */
[----:B------:R-:W-:-:S04]  /*1a7a0*/  @P0 FFMA R4, R4, R33, R4 ;  /* 0x0000002104040223 */ /* 0x000fc80000000004 */
[----:B------:R-:W-:Y:S01]  /*1a7b0*/  @P0 FFMA R5, R4, 1.84467440737095516160e+19, RZ ;  /* 0x5f80000004050823 */ /* 0x000fe200000000ff */
[----:B------:R-:W-:Y:S06]  /*1a7c0*/  BRA `(.L_x_30) ;  /* 0x0000000000887947 */ /* 0x000fec0003800000 */
.L_x_29:
[----:B------:R-:W-:-:S04]  /*1a7d0*/  IADD3 R39, PT, PT, R33, -0xfd, RZ ;  /* 0xffffff0321277810 */ /* 0x000fc80007ffe0ff */
[----:B------:R-:W-:-:S13]  /*1a7e0*/  ISETP.GT.U32.AND P0, PT, R39, 0x1, PT ;  /* 0x000000012700780c */ /* 0x000fda0003f04070 */
[----:B------:R-:W-:Y:S05]  /*1a7f0*/  @P0 BRA `(.L_x_31) ;  /* 0x0000000000780947 */ /* 0x000fea0003800000 */
[----:B------:R-:W-:Y:S02]  /*1a800*/  LOP3.LUT R4, R32, 0x7fffff, RZ, 0xc0, !PT ;  /* 0x007fffff20047812 */ /* 0x000fe400078ec0ff */
[----:B------:R-:W-:Y:S02]  /*1a810*/  MOV R38, 0x3 ;  /* 0x0000000300267802 */ /* 0x000fe40000000f00 */
[----:B------:R-:W-:Y:S02]  /*1a820*/  LOP3.LUT R4, R4, 0x3f800000, RZ, 0xfc, !PT ;  /* 0x3f80000004047812 */ /* 0x000fe400078efcff */
[----:B------:R-:W-:Y:S02]  /*1a830*/  SHF.L.U32 R38, R38, R39, RZ ;  /* 0x0000002726267219 */ /* 0x000fe400000006ff */
[----:B------:R-:W0:Y:S02]  /*1a840*/  MUFU.RCP R5, R4 ;  /* 0x0000000400057308 */ /* 0x000e240000001000 */
[----:B0-----:R-:W-:-:S04]  /*1a850*/  FFMA R7, R4, R5, -1 ;  /* 0xbf80000004077423 */ /* 0x001fc80000000005 */
[----:B------:R-:W-:-:S04]  /*1a860*/  FADD.FTZ R36, -R7, -RZ ;  /* 0x800000ff07247221 */ /* 0x000fc80000010100 */
[CCC-:B------:R-:W-:Y:S01]  /*1a870*/  FFMA.RM R7, R5.reuse, R36.reuse, R5.reuse ;  /* 0x0000002405077223 */ /* 0x1c0fe20000004005 */
[----:B------:R-:W-:-:S04]  /*1a880*/  FFMA.RP R36, R5, R36, R5 ;  /* 0x0000002405247223 */ /* 0x000fc80000008005 */
[C---:B------:R-:W-:Y:S02]  /*1a890*/  LOP3.LUT R5, R7.reuse, 0x7fffff, RZ, 0xc0, !PT ;  /* 0x007fffff07057812 */ /* 0x040fe400078ec0ff */
[----:B------:R-:W-:Y:S02]  /*1a8a0*/  FSETP.NEU.FTZ.AND P0, PT, R7, R36, PT ;  /* 0x000000240700720b */ /* 0x000fe40003f1d000 */
[----:B------:R-:W-:Y:S02]  /*1a8b0*/  LOP3.LUT R5, R5, 0x800000, RZ, 0xfc, !PT ;  /* 0x0080000005057812 */ /* 0x000fe400078efcff */
[----:B------:R-:W-:Y:S02]  /*1a8c0*/  SEL R7, RZ, 0xffffffff, !P0 ;  /* 0xffffffffff077807 */ /* 0x000fe40004000000 */
[----:B------:R-:W-:Y:S02]  /*1a8d0*/  LOP3.LUT R38, R38, R5, RZ, 0xc0, !PT ;  /* 0x0000000526267212 */ /* 0x000fe400078ec0ff */
[----:B------:R-:W-:-:S02]  /*1a8e0*/  IADD3 R4, PT, PT, -R7, RZ, RZ ;  /* 0x000000ff07047210 */ /* 0x000fc40007ffe1ff */
[-C--:B------:R-:W-:Y:S02]  /*1a8f0*/  SHF.R.U32.HI R38, RZ, R39.reuse, R38 ;  /* 0x00000027ff267219 */ /* 0x080fe40000011626 */
[----:B------:R-:W-:Y:S02]  /*1a900*/  LOP3.LUT P1, RZ, R4, R39, R5, 0xf8, !PT ;  /* 0x0000002704ff7212 */ /* 0x000fe4000782f805 */
[C---:B------:R-:W-:Y:S02]  /*1a910*/  LOP3.LUT P0, RZ, R38.reuse, 0x1, RZ, 0xc0, !PT ;  /* 0x0000000126ff7812 */ /* 0x040fe4000780c0ff */
[----:B------:R-:W-:-:S04]  /*1a920*/  LOP3.LUT P2, RZ, R38, 0x2, RZ, 0xc0, !PT ;  /* 0x0000000226ff7812 */ /* 0x000fc8000784c0ff */
[----:B------:R-:W-:Y:S02]  /*1a930*/  PLOP3.LUT P0, PT, P0, P1, P2, 0xe0, 0x0 ;  /* 0x000000000000781c */ /* 0x000fe40000703c20 */
[----:B------:R-:W-:Y:S02]  /*1a940*/  LOP3.LUT P1, RZ, R32, 0x7fffff, RZ, 0xc0, !PT ;  /* 0x007fffff20ff7812 */ /* 0x000fe4000782c0ff */
[----:B------:R-:W-:-:S04]  /*1a950*/  SEL R4, RZ, 0x1, !P0 ;  /* 0x00000001ff047807 */ /* 0x000fc80004000000 */
[----:B------:R-:W-:-:S04]  /*1a960*/  IADD3 R4, PT, PT, -R4, RZ, RZ ;  /* 0x000000ff04047210 */ /* 0x000fc80007ffe1ff */
[----:B------:R-:W-:Y:S02]  /*1a970*/  ISETP.GE.AND P0, PT, R4, RZ, PT ;  /* 0x000000ff0400720c */ /* 0x000fe40003f06270 */
[----:B------:R-:W-:-:S04]  /*1a980*/  IADD3 R4, PT, PT, R33, -0xfc, RZ ;  /* 0xffffff0421047810 */ /* 0x000fc80007ffe0ff */
[----:B------:R-:W-:-:S07]  /*1a990*/  SHF.R.U32.HI R5, RZ, R4, R5 ;  /* 0x00000004ff057219 */ /* 0x000fce0000011605 */
[----:B------:R-:W-:-:S04]  /*1a9a0*/  @!P0 IADD3 R5, PT, PT, R5, 0x1, RZ ;  /* 0x0000000105058810 */ /* 0x000fc80007ffe0ff */
[----:B------:R-:W-:-:S04]  /*1a9b0*/  @!P1 SHF.L.U32 R5, R5, 0x1, RZ ;  /* 0x0000000105059819 */ /* 0x000fc800000006ff */
[----:B------:R-:W-:Y:S01]  /*1a9c0*/  LOP3.LUT R5, R5, 0x80000000, R32, 0xf8, !PT ;  /* 0x8000000005057812 */ /* 0x000fe200078ef820 */
[----:B------:R-:W-:Y:S06]  /*1a9d0*/  BRA `(.L_x_30) ;  /* 0x0000000000047947 */ /* 0x000fec0003800000 */
.L_x_31:
[----:B------:R0:W1:Y:S02]  /*1a9e0*/  MUFU.RCP R5, R32 ;  /* 0x0000002000057308 */ /* 0x0000640000001000 */
.L_x_30:
[----:B------:R-:W-:Y:S05]  /*1a9f0*/  BSYNC.RECONVERGENT B1 ;  /* 0x0000000000017941 */ /* 0x000fea0003800200 */
.L_x_28:
[----:B-1----:R-:W-:Y:S01]  /*1aa00*/  MOV R7, R5 ;  /* 0x0000000500077202 */ /* 0x002fe20000000f00 */
[----:B------:R-:W-:Y:S01]  /*1aa10*/  HFMA2 R5, -RZ, RZ, 0, 0 ;  /* 0x00000000ff057431 */ /* 0x000fe200000001ff */
[----:B------:R-:W-:-:S04]  /*1aa20*/  MOV R4, R37 ;  /* 0x0000002500047202 */ /* 0x000fc80000000f00 */
[----:B0-----:R-:W-:Y:S05]  /*1aa30*/  RET.REL.NODEC R4 `(flash_attention_cuda) ;  /* 0xfffffe5404707950 */ /* 0x001fea0003c3ffff */
.L_x_32:
[----:B------:R-:W-:-:S00]  /*1aa40*/  BRA `(.L_x_32) ;  /* 0xfffffffc00fc7947 */ /* 0x000fc0000383ffff */
[----:B------:R-:W-:-:S00]  /*1aa50*/  NOP ;  /* 0x0000000000007918 */ /* 0x000fc00000000000 */
        /* <DEDUP_REMOVED lines=10> */
.L_x_34:


//--------------------- .nv.shared.flash_attention_cuda --------------------------
	.section	.nv.shared.flash_attention_cuda,"aw",@nobits
	.sectionflags	@""
	.align	4
.nv.shared.flash_attention_cuda:
	.zero		25600


//--------------------- .nv.shared.reserved.0     --------------------------
	.section	.nv.shared.reserved.0,"aw",@nobits
	.weak		__nv_reservedSMEM_offset_0_alias
	.size		__nv_reservedSMEM_offset_0_alias, 0, 64
	.other		__nv_reservedSMEM_offset_0_alias,@"STO_CUDA_RESERVED_SHARED STV_DEFAULT"
__nv_reservedSMEM_offset_0_alias:
	.zero		0
	.zero		64


//--------------------- .nv.constant0.flash_attention_cuda --------------------------
	.section	.nv.constant0.flash_attention_cuda,"a",@progbits
	.sectionflags	@""
	.align	4
.nv.constant0.flash_attention_cuda:
	.zero		948


//--------------------- SYMBOLS --------------------------

	.type		.nv.reservedSmem.offset0,@object
	.size		.nv.reservedSmem.offset0,0x4
	.type		.nv.reservedSmem.cap,@object
	.size		.nv.reservedSmem.cap,0x4
